def matmul_kernel(
    a_ptr,
    b_ptr,
    c_ptr,
    M,
    N,
    K,
    stride_am,
    stride_ak,
    stride_bk,
    stride_bn,
    stride_cm,
    stride_cn,
    BLOCK_M: tl.constexpr,
    BLOCK_N: tl.constexpr,
    BLOCK_K: tl.constexpr,
    GROUP_M: tl.constexpr,
):
    pid = tl.program_id(axis=0)
    num_pid_m = tl.cdiv(M, BLOCK_M)
    num_pid_n = tl.cdiv(N, BLOCK_N)
    num_pid_in_group = GROUP_M * num_pid_n
    group_id = pid // num_pid_in_group
    first_pid_m = group_id * GROUP_M
    group_size_m = min(num_pid_m - first_pid_m, GROUP_M)
    pid_m = first_pid_m + ((pid % num_pid_in_group) % group_size_m)
    pid_n = (pid % num_pid_in_group) // group_size_m

    offs_am = (pid_m * BLOCK_M + tl.arange(0, BLOCK_M)) % M
    offs_bn = (pid_n * BLOCK_N + tl.arange(0, BLOCK_N)) % N
    offs_k = tl.arange(0, BLOCK_K)
    a_ptrs = a_ptr + offs_am[:, None] * stride_am + offs_k[None, :] * stride_ak
    b_ptrs = b_ptr + offs_k[:, None] * stride_bk + offs_bn[None, :] * stride_bn

    acc = tl.zeros((BLOCK_M, BLOCK_N), dtype=tl.float32)
    for kk in range(0, tl.cdiv(K, BLOCK_K)):
        a = tl.load(a_ptrs, mask=offs_k[None, :] < K - kk * BLOCK_K, other=0.0)
        b = tl.load(b_ptrs, mask=offs_k[:, None] < K - kk * BLOCK_K, other=0.0)
        acc = tl.dot(a, b, acc)
        a_ptrs += BLOCK_K * stride_ak
        b_ptrs += BLOCK_K * stride_bk

    c = acc.to(c_ptr.dtype.element_ty)
    offs_cm = pid_m * BLOCK_M + tl.arange(0, BLOCK_M)
    offs_cn = pid_n * BLOCK_N + tl.arange(0, BLOCK_N)
    c_ptrs = c_ptr + offs_cm[:, None] * stride_cm + offs_cn[None, :] * stride_cn
    mask = (offs_cm[:, None] < M) & (offs_cn[None, :] < N)
    tl.store(c_ptrs, c, mask=mask)

# config = {"BLOCK_K": 128, "BLOCK_M": 64, "BLOCK_N": 512, "GROUP_M": 8, "arch": "sm_90", "dtype": "fp8e4m3", "num_ctas": 1, "num_stages": 3, "num_warps": 16}
# arch = sm_90


// ===== COMPILED SASS (sm_90a) =====

	.target	sm_90a

	.elftype	@"ET_EXEC"


//--------------------- .note.nv.tkinfo           --------------------------
	.section	.note.nv.tkinfo,"",@"SHT_NOTE"
	.sectionflags	@"SHF_NOTE_NV_TKINFO"
	.tkinfo
        /*0018*/ 	.word	0x00000002
        /*0030*/ 	.string	""
        /*0030*/ 	.string	"ptxas"
        /*0030*/ 	.string	"Cuda compilation tools, release 13.0, V13.0.88"
        /*0030*/ 	.string	"Build cuda_13.0.r13.0/compiler.36424714_0"
        /*0030*/ 	.string	"-v  -suppress-debug-info  -lineinfo  -arch sm_90a "



//--------------------- .note.nv.cuinfo           --------------------------
	.section	.note.nv.cuinfo,"",@"SHT_NOTE"
	.sectionflags	@"SHF_NOTE_NV_CUINFO"
        /*0018*/ 	.short	0x0002
        /*001a*/ 	.short	0x005a
        /*001c*/ 	.short	0x0082
	.zero		2


//--------------------- .nv.info                  --------------------------
	.section	.nv.info,"",@"SHT_CUDA_INFO"
	.align	4


	//----- nvinfo : EIATTR_REGCOUNT
	.align		4
        /*0000*/ 	.byte	0x04, 0x2f
        /*0002*/ 	.short	(.L_1 - .L_0)
	.align		4
.L_0:
        /*0004*/ 	.word	index@(matmul_kernel)
        /*0008*/ 	.word	0x00000080


	//----- nvinfo : EIATTR_FRAME_SIZE
	.align		4
.L_1:
        /*000c*/ 	.byte	0x04, 0x11
        /*000e*/ 	.short	(.L_3 - .L_2)
	.align		4
.L_2:
        /*0010*/ 	.word	index@(matmul_kernel)
        /*0014*/ 	.word	0x000004f8


	//----- nvinfo : EIATTR_MIN_STACK_SIZE
	.align		4
.L_3:
        /*0018*/ 	.byte	0x04, 0x12
        /*001a*/ 	.short	(.L_5 - .L_4)
	.align		4
.L_4:
        /*001c*/ 	.word	index@(matmul_kernel)
        /*0020*/ 	.word	0x000004f8
.L_5:


//--------------------- .nv.compat                --------------------------
	.section	.nv.compat,"",@"SHT_CUDA_COMPAT_INFO"
	.align	4
        /*0000*/ 	.byte	0x02, 0x09, 0x01, 0x00, 0x02, 0x02, 0x04, 0x00, 0x02, 0x05, 0x05, 0x00, 0x03, 0x07, 0x01, 0x01
        /*0010*/ 	.byte	0x02, 0x03, 0x00, 0x00, 0x02, 0x06, 0x01, 0x00, 0x04, 0x0b, 0x08, 0x00, 0x00, 0x00, 0x00, 0x00
        /*0020*/ 	.byte	0x00, 0x00, 0x00, 0x00


//--------------------- .nv.info.matmul_kernel    --------------------------
	.section	.nv.info.matmul_kernel,"",@"SHT_CUDA_INFO"
	.sectionflags	@""
	.align	4


	//----- nvinfo : EIATTR_CUDA_API_VERSION
	.align		4
        /*0000*/ 	.byte	0x04, 0x37
        /*0002*/ 	.short	(.L_7 - .L_6)
.L_6:
        /*0004*/ 	.word	0x00000082


	//----- nvinfo : EIATTR_KPARAM_INFO
	.align		4
.L_7:
        /*0008*/ 	.byte	0x04, 0x17
        /*000a*/ 	.short	(.L_9 - .L_8)
.L_8:
        /*000c*/ 	.word	0x00000000
        /*0010*/ 	.short	0x000d
        /*0012*/ 	.short	0x0048
        /*0014*/ 	.byte	0x00, 0xf4, 0x21, 0x00


	//----- nvinfo : EIATTR_KPARAM_INFO
	.align		4
.L_9:
        /*0018*/ 	.byte	0x04, 0x17
        /*001a*/ 	.short	(.L_11 - .L_10)
.L_10:
        /*001c*/ 	.word	0x00000000
        /*0020*/ 	.short	0x000c
        /*0022*/ 	.short	0x0040
        /*0024*/ 	.byte	0x00, 0xf4, 0x21, 0x00


	//----- nvinfo : EIATTR_KPARAM_INFO
	.align		4
.L_11:
        /*0028*/ 	.byte	0x04, 0x17
        /*002a*/ 	.short	(.L_13 - .L_12)
.L_12:
        /*002c*/ 	.word	0x00000000
        /*0030*/ 	.short	0x000b
        /*0032*/ 	.short	0x0038
        /*0034*/ 	.byte	0x00, 0xf0, 0x11, 0x00


	//----- nvinfo : EIATTR_KPARAM_INFO
	.align		4
.L_13:
        /*0038*/ 	.byte	0x04, 0x17
        /*003a*/ 	.short	(.L_15 - .L_14)
.L_14:
        /*003c*/ 	.word	0x00000000
        /*0040*/ 	.short	0x000a
        /*0042*/ 	.short	0x0034
        /*0044*/ 	.byte	0x00, 0xf0, 0x11, 0x00


	//----- nvinfo : EIATTR_KPARAM_INFO
	.align		4
.L_15:
        /*0048*/ 	.byte	0x04, 0x17
        /*004a*/ 	.short	(.L_17 - .L_16)
.L_16:
        /*004c*/ 	.word	0x00000000
        /*0050*/ 	.short	0x0009
        /*0052*/ 	.short	0x0030
        /*0054*/ 	.byte	0x00, 0xf0, 0x11, 0x00


	//----- nvinfo : EIATTR_KPARAM_INFO
	.align		4
.L_17:
        /*0058*/ 	.byte	0x04, 0x17
        /*005a*/ 	.short	(.L_19 - .L_18)
.L_18:
        /*005c*/ 	.word	0x00000000
        /*0060*/ 	.short	0x0008
        /*0062*/ 	.short	0x002c
        /*0064*/ 	.byte	0x00, 0xf0, 0x11, 0x00


	//----- nvinfo : EIATTR_KPARAM_INFO
	.align		4
.L_19:
        /*0068*/ 	.byte	0x04, 0x17
        /*006a*/ 	.short	(.L_21 - .L_20)
.L_20:
        /*006c*/ 	.word	0x00000000
        /*0070*/ 	.short	0x0007
        /*0072*/ 	.short	0x0028
        /*0074*/ 	.byte	0x00, 0xf0, 0x11, 0x00


	//----- nvinfo : EIATTR_KPARAM_INFO
	.align		4
.L_21:
        /*0078*/ 	.byte	0x04, 0x17
        /*007a*/ 	.short	(.L_23 - .L_22)
.L_22:
        /*007c*/ 	.word	0x00000000
        /*0080*/ 	.short	0x0006
        /*0082*/ 	.short	0x0024
        /*0084*/ 	.byte	0x00, 0xf0, 0x11, 0x00


	//----- nvinfo : EIATTR_KPARAM_INFO
	.align		4
.L_23:
        /*0088*/ 	.byte	0x04, 0x17
        /*008a*/ 	.short	(.L_25 - .L_24)
.L_24:
        /*008c*/ 	.word	0x00000000
        /*0090*/ 	.short	0x0005
        /*0092*/ 	.short	0x0020
        /*0094*/ 	.byte	0x00, 0xf0, 0x11, 0x00


	//----- nvinfo : EIATTR_KPARAM_INFO
	.align		4
.L_25:
        /*0098*/ 	.byte	0x04, 0x17
        /*009a*/ 	.short	(.L_27 - .L_26)
.L_26:
        /*009c*/ 	.word	0x00000000
        /*00a0*/ 	.short	0x0004
        /*00a2*/ 	.short	0x001c
        /*00a4*/ 	.byte	0x00, 0xf0, 0x11, 0x00


	//----- nvinfo : EIATTR_KPARAM_INFO
	.align		4
.L_27:
        /*00a8*/ 	.byte	0x04, 0x17
        /*00aa*/ 	.short	(.L_29 - .L_28)
.L_28:
        /*00ac*/ 	.word	0x00000000
        /*00b0*/ 	.short	0x0003
        /*00b2*/ 	.short	0x0018
        /*00b4*/ 	.byte	0x00, 0xf0, 0x11, 0x00


	//----- nvinfo : EIATTR_KPARAM_INFO
	.align		4
.L_29:
        /*00b8*/ 	.byte	0x04, 0x17
        /*00ba*/ 	.short	(.L_31 - .L_30)
.L_30:
        /*00bc*/ 	.word	0x00000000
        /*00c0*/ 	.short	0x0002
        /*00c2*/ 	.short	0x0010
        /*00c4*/ 	.byte	0x00, 0xf4, 0x21, 0x00


	//----- nvinfo : EIATTR_KPARAM_INFO
	.align		4
.L_31:
        /*00c8*/ 	.byte	0x04, 0x17
        /*00ca*/ 	.short	(.L_33 - .L_32)
.L_32:
        /*00cc*/ 	.word	0x00000000
        /*00d0*/ 	.short	0x0001
        /*00d2*/ 	.short	0x0008
        /*00d4*/ 	.byte	0x00, 0xf4, 0x21, 0x00


	//----- nvinfo : EIATTR_KPARAM_INFO
	.align		4
.L_33:
        /*00d8*/ 	.byte	0x04, 0x17
        /*00da*/ 	.short	(.L_35 - .L_34)
.L_34:
        /*00dc*/ 	.word	0x00000000
        /*00e0*/ 	.short	0x0000
        /*00e2*/ 	.short	0x0000
        /*00e4*/ 	.byte	0x00, 0xf4, 0x21, 0x00


	//----- nvinfo : EIATTR_SPARSE_MMA_MASK
	.align		4
.L_35:
        /*00e8*/ 	.byte	0x03, 0x50
        /*00ea*/ 	.short	0x0000


	//----- nvinfo : EIATTR_MAXREG_COUNT
	.align		4
        /*00ec*/ 	.byte	0x03, 0x1b
        /*00ee*/ 	.short	0x0080


	//----- nvinfo : EIATTR_NUM_BARRIERS
	.align		4
        /*00f0*/ 	.byte	0x02, 0x4c
        /*00f2*/ 	.byte	0x01
	.zero		1


	//----- nvinfo : EIATTR_ANNOTATIONS
	.align		4
        /*00f4*/ 	.byte	0x04, 0x55
        /*00f6*/ 	.short	(.L_37 - .L_36)


	//   ....[0]....
.L_36:
        /*00f8*/ 	.word	0x00000001
        /*00fc*/ 	.byte	0x40, 0x07, 0x00, 0x00, 0x01, 0x00, 0x00, 0x00, 0x50, 0x07, 0x00, 0x00, 0x01, 0x00, 0x00, 0x00
        /* <DEDUP_REMOVED lines=537> */
        /*229c*/ 	.byte	0x10, 0x2a, 0x01, 0x00


	//----- nvinfo : EIATTR_MERCURY_ISA_VERSION
	.align		4
.L_37:
        /*22a0*/ 	.byte	0x03, 0x5f
        /*22a2*/ 	.short	0x0101


	//----- nvinfo : EIATTR_EXIT_INSTR_OFFSETS
	.align		4
        /*22a4*/ 	.byte	0x04, 0x1c
        /*22a6*/ 	.short	(.L_39 - .L_38)


	//   ....[0]....
.L_38:
        /*22a8*/ 	.word	0x00014810


	//   ....[1]....
        /*22ac*/ 	.word	0x00014830


	//----- nvinfo : EIATTR_REQNTID
	.align		4
.L_39:
        /*22b0*/ 	.byte	0x04, 0x10
        /*22b2*/ 	.short	(.L_41 - .L_40)
.L_40:
        /*22b4*/ 	.word	0x00000200
        /*22b8*/ 	.word	0x00000001
        /*22bc*/ 	.word	0x00000001


	//----- nvinfo : EIATTR_CBANK_PARAM_SIZE
	.align		4
.L_41:
        /*22c0*/ 	.byte	0x03, 0x19
        /*22c2*/ 	.short	0x0050


	//----- nvinfo : EIATTR_PARAM_CBANK
	.align		4
        /*22c4*/ 	.byte	0x04, 0x0a
        /*22c6*/ 	.short	(.L_43 - .L_42)
	.align		4
.L_42:
        /*22c8*/ 	.word	index@(.nv.constant0.matmul_kernel)
        /*22cc*/ 	.short	0x0210
        /*22ce*/ 	.short	0x0050


	//----- nvinfo : EIATTR_SW_WAR
	.align		4
.L_43:
        /*22d0*/ 	.byte	0x04, 0x36
        /*22d2*/ 	.short	(.L_45 - .L_44)
.L_44:
        /*22d4*/ 	.word	0x00000008
.L_45:


//--------------------- .nv.callgraph             --------------------------
	.section	.nv.callgraph,"",@"SHT_CUDA_CALLGRAPH"
	.align	4
	.sectionentsize	8
	.align		4
        /*0000*/ 	.word	0x00000000
	.align		4
        /*0004*/ 	.word	0xffffffff
	.align		4
        /*0008*/ 	.word	0x00000000
	.align		4
        /*000c*/ 	.word	0xfffffffe
	.align		4
        /*0010*/ 	.word	0x00000000
	.align		4
        /*0014*/ 	.word	0xfffffffd
	.align		4
        /*0018*/ 	.word	0x00000000
	.align		4
        /*001c*/ 	.word	0xfffffffc


//--------------------- .text.matmul_kernel       --------------------------
	.section	.text.matmul_kernel,"ax",@progbits
	.align	128
        .global         matmul_kernel
        .type           matmul_kernel,@function
        .size           matmul_kernel,(.L_x_3 - matmul_kernel)
        .other          matmul_kernel,@"STO_CUDA_ENTRY STV_DEFAULT"
matmul_kernel:
.text.matmul_kernel:
[----:B------:R-:W0:Y:S08]  /*0000*/  LDC R1, c[0x0][0x28] ;  /* 0x00000a00ff017b82 */ /* 0x000e300000000800 */
[----:B------:R-:W1:Y:S01]  /*0010*/  LDC.64 R2, c[0x0][0x228] ;  /* 0x00008a00ff027b82 */ /* 0x000e620000000a00 */
[----:B------:R-:W2:Y:S01]  /*0020*/  S2R R7, SR_CTAID.X ;  /* 0x0000000000077919 */ /* 0x000ea20000002500 */
[----:B------:R-:W-:Y:S01]  /*0030*/  ULDC UR20, c[0x0][0x230] ;  /* 0x00008c0000147ab9 */ /* 0x000fe20000000800 */
[----:B0-----:R-:W-:Y:S01]  /*0040*/  VIADD R1, R1, 0xfffffb08 ;  /* 0xfffffb0801017836 */ /* 0x001fe20000000000 */
[----:B------:R-:W-:Y:S01]  /*0050*/  UIADD3 UR20, UR20, 0x7f, URZ ;  /* 0x0000007f14147890 */ /* 0x000fe2000fffe03f */
[----:B------:R-:W0:Y:S01]  /*0060*/  S2R R14, SR_TID.X ;  /* 0x00000000000e7919 */ /* 0x000e220000002100 */
[----:B------:R-:W-:Y:S01]  /*0070*/  UMOV UR58, 0x400 ;  /* 0x00000400003a7882 */ /* 0x000fe20000000000 */
[----:B------:R-:W-:Y:S01]  /*0080*/  ULDC.64 UR38, c[0x0][0x208] ;  /* 0x0000820000267ab9 */ /* 0x000fe20000000a00 */
[----:B------:R-:W3:Y:S01]  /*0090*/  S2UR UR4, SR_CgaCtaId ;  /* 0x00000000000479c3 */ /* 0x000ee20000008800 */
[----:B------:R-:W-:Y:S01]  /*00a0*/  UISETP.GE.AND UP0, UPT, UR20, 0x80, UPT ;  /* 0x000000801400788c */ /* 0x000fe2000bf06270 */
[----:B------:R-:W-:-:S02]  /*00b0*/  CS2R R24, SRZ ;  /* 0x0000000000187805 */ /* 0x000fc4000001ff00 */
[----:B------:R-:W-:Y:S02]  /*00c0*/  CS2R R26, SRZ ;  /* 0x00000000001a7805 */ /* 0x000fe4000001ff00 */
[----:B------:R-:W-:Y:S02]  /*00d0*/  CS2R R28, SRZ ;  /* 0x00000000001c7805 */ /* 0x000fe4000001ff00 */
[----:B------:R-:W-:Y:S02]  /*00e0*/  CS2R R30, SRZ ;  /* 0x00000000001e7805 */ /* 0x000fe4000001ff00 */
[----:B------:R-:W-:Y:S02]  /*00f0*/  CS2R R32, SRZ ;  /* 0x0000000000207805 */ /* 0x000fe4000001ff00 */
[----:B------:R-:W-:Y:S02]  /*0100*/  CS2R R34, SRZ ;  /* 0x0000000000227805 */ /* 0x000fe4000001ff00 */
[----:B------:R-:W-:-:S02]  /*0110*/  CS2R R36, SRZ ;  /* 0x0000000000247805 */ /* 0x000fc4000001ff00 */
[----:B------:R-:W-:Y:S02]  /*0120*/  CS2R R38, SRZ ;  /* 0x0000000000267805 */ /* 0x000fe4000001ff00 */
[----:B------:R-:W-:Y:S02]  /*0130*/  CS2R R40, SRZ ;  /* 0x0000000000287805 */ /* 0x000fe4000001ff00 */
[----:B------:R-:W-:Y:S02]  /*0140*/  CS2R R42, SRZ ;  /* 0x00000000002a7805 */ /* 0x000fe4000001ff00 */
[----:B------:R-:W-:Y:S02]  /*0150*/  CS2R R44, SRZ ;  /* 0x00000000002c7805 */ /* 0x000fe4000001ff00 */
[----:B------:R-:W-:Y:S02]  /*0160*/  CS2R R46, SRZ ;  /* 0x00000000002e7805 */ /* 0x000fe4000001ff00 */
[----:B------:R-:W-:-:S02]  /*0170*/  CS2R R48, SRZ ;  /* 0x0000000000307805 */ /* 0x000fc4000001ff00 */
[----:B------:R-:W-:Y:S01]  /*0180*/  CS2R R50, SRZ ;  /* 0x0000000000327805 */ /* 0x000fe2000001ff00 */
[----:B-1----:R-:W-:Y:S01]  /*0190*/  VIADD R0, R3, 0x1ff ;  /* 0x000001ff03007836 */ /* 0x002fe20000000000 */
[----:B------:R-:W-:Y:S02]  /*01a0*/  CS2R R52, SRZ ;  /* 0x0000000000347805 */ /* 0x000fe4000001ff00 */
[----:B------:R-:W-:Y:S02]  /*01b0*/  CS2R R54, SRZ ;  /* 0x0000000000367805 */ /* 0x000fe4000001ff00 */
[----:B------:R-:W-:Y:S02]  /*01c0*/  CS2R R56, SRZ ;  /* 0x0000000000387805 */ /* 0x000fe4000001ff00 */
[----:B------:R-:W-:Y:S02]  /*01d0*/  CS2R R58, SRZ ;  /* 0x00000000003a7805 */ /* 0x000fe4000001ff00 */
[----:B------:R-:W-:-:S02]  /*01e0*/  SHF.R.S32.HI R5, RZ, 0x1f, R0 ;  /* 0x0000001fff057819 */ /* 0x000fc40000011400 */
[----:B------:R-:W-:Y:S02]  /*01f0*/  CS2R R60, SRZ ;  /* 0x00000000003c7805 */ /* 0x000fe4000001ff00 */
[----:B------:R-:W-:Y:S01]  /*0200*/  CS2R R62, SRZ ;  /* 0x00000000003e7805 */ /* 0x000fe2000001ff00 */
[----:B---3--:R-:W-:Y:S01]  /*0210*/  ULEA UR58, UR4, UR58, 0x18 ;  /* 0x0000003a043a7291 */ /* 0x008fe2000f8ec03f */
[----:B------:R-:W-:Y:S02]  /*0220*/  LEA.HI R5, R5, R0, RZ, 0x9 ;  /* 0x0000000005057211 */ /* 0x000fe400078f48ff */
[----:B------:R-:W-:Y:S02]  /*0230*/  CS2R R64, SRZ ;  /* 0x0000000000407805 */ /* 0x000fe4000001ff00 */
[----:B--2---:R-:W-:Y:S02]  /*0240*/  IABS R10, R7 ;  /* 0x00000007000a7213 */ /* 0x004fe40000000000 */
[----:B------:R-:W-:-:S02]  /*0250*/  CS2R R66, SRZ ;  /* 0x0000000000427805 */ /* 0x000fc4000001ff00 */
[----:B------:R-:W-:Y:S02]  /*0260*/  SHF.R.S32.HI R5, RZ, 0x9, R5 ;  /* 0x00000009ff057819 */ /* 0x000fe40000011405 */
[----:B------:R-:W-:Y:S02]  /*0270*/  CS2R R68, SRZ ;  /* 0x0000000000447805 */ /* 0x000fe4000001ff00 */
[----:B------:R-:W-:Y:S02]  /*0280*/  CS2R R70, SRZ ;  /* 0x0000000000467805 */ /* 0x000fe4000001ff00 */
[----:B------:R-:W-:Y:S02]  /*0290*/  CS2R R72, SRZ ;  /* 0x0000000000487805 */ /* 0x000fe4000001ff00 */
[----:B------:R-:W-:Y:S01]  /*02a0*/  CS2R R74, SRZ ;  /* 0x00000000004a7805 */ /* 0x000fe2000001ff00 */
[----:B------:R-:W-:Y:S01]  /*02b0*/  IMAD.SHL.U32 R6, R5, 0x8, RZ ;  /* 0x0000000805067824 */ /* 0x000fe200078e00ff */
[----:B------:R-:W-:-:S02]  /*02c0*/  CS2R R76, SRZ ;  /* 0x00000000004c7805 */ /* 0x000fc4000001ff00 */
[----:B------:R-:W-:Y:S02]  /*02d0*/  CS2R R78, SRZ ;  /* 0x00000000004e7805 */ /* 0x000fe4000001ff00 */
[----:B------:R-:W-:Y:S02]  /*02e0*/  CS2R R80, SRZ ;  /* 0x0000000000507805 */ /* 0x000fe4000001ff00 */
[----:B------:R-:W-:Y:S02]  /*02f0*/  CS2R R82, SRZ ;  /* 0x0000000000527805 */ /* 0x000fe4000001ff00 */
[-C--:B------:R-:W-:Y:S02]  /*0300*/  IABS R9, R6.reuse ;  /* 0x0000000600097213 */ /* 0x080fe40000000000 */
[----:B------:R-:W-:Y:S02]  /*0310*/  CS2R R84, SRZ ;  /* 0x0000000000547805 */ /* 0x000fe4000001ff00 */
[----:B------:R-:W-:-:S02]  /*0320*/  IABS R12, R6 ;  /* 0x00000006000c7213 */ /* 0x000fc40000000000 */
[----:B------:R-:W-:Y:S01]  /*0330*/  CS2R R86, SRZ ;  /* 0x0000000000567805 */ /* 0x000fe2000001ff00 */
[----:B------:R-:W1:Y:S08]  /*0340*/  I2F.RP R0, R9 ;  /* 0x0000000900007306 */ /* 0x000e700000209400 */
[----:B-1----:R-:W1:Y:S02]  /*0350*/  MUFU.RCP R0, R0 ;  /* 0x0000000000007308 */ /* 0x002e640000001000 */
[----:B-1----:R-:W-:-:S02]  /*0360*/  VIADD R4, R0, 0xffffffe ;  /* 0x0ffffffe00047836 */ /* 0x002fc40000000000 */
[----:B------:R-:W-:-:S04]  /*0370*/  IMAD.MOV R0, RZ, RZ, -R12 ;  /* 0x000000ffff007224 */ /* 0x000fc800078e0a0c */
[----:B------:R1:W2:Y:S02]  /*0380*/  F2I.FTZ.U32.TRUNC.NTZ R5, R4 ;  /* 0x0000000400057305 */ /* 0x0002a4000021f000 */
[----:B-1----:R-:W-:Y:S02]  /*0390*/  IMAD.MOV.U32 R4, RZ, RZ, RZ ;  /* 0x000000ffff047224 */ /* 0x002fe400078e00ff */
[----:B--2---:R-:W-:-:S04]  /*03a0*/  IMAD.MOV R8, RZ, RZ, -R5 ;  /* 0x000000ffff087224 */ /* 0x004fc800078e0a05 */
[----:B------:R-:W-:Y:S02]  /*03b0*/  IMAD R11, R8, R9, RZ ;  /* 0x00000009080b7224 */ /* 0x000fe400078e02ff */
[----:B------:R-:W-:Y:S02]  /*03c0*/  IMAD.MOV.U32 R8, RZ, RZ, R10 ;  /* 0x000000ffff087224 */ /* 0x000fe400078e000a */
[----:B------:R-:W-:-:S06]  /*03d0*/  IMAD.HI.U32 R5, R5, R11, R4 ;  /* 0x0000000b05057227 */ /* 0x000fcc00078e0004 */
[----:B------:R-:W-:-:S04]  /*03e0*/  IMAD.HI.U32 R5, R5, R8, RZ ;  /* 0x0000000805057227 */ /* 0x000fc800078e00ff */
[----:B------:R-:W-:-:S05]  /*03f0*/  IMAD R0, R5, R0, R8 ;  /* 0x0000000005007224 */ /* 0x000fca00078e0208 */
[----:B------:R-:W-:-:S13]  /*0400*/  ISETP.GT.U32.AND P1, PT, R9, R0, PT ;  /* 0x000000000900720c */ /* 0x000fda0003f24070 */
[----:B------:R-:W-:Y:S02]  /*0410*/  @!P1 IMAD.IADD R0, R0, 0x1, -R9 ;  /* 0x0000000100009824 */ /* 0x000fe400078e0a09 */
[----:B------:R-:W-:Y:S01]  /*0420*/  @!P1 VIADD R5, R5, 0x1 ;  /* 0x0000000105059836 */ /* 0x000fe20000000000 */
[----:B------:R-:W-:Y:S02]  /*0430*/  ISETP.NE.AND P1, PT, R6, RZ, PT ;  /* 0x000000ff0600720c */ /* 0x000fe40003f25270 */
[----:B------:R-:W-:Y:S02]  /*0440*/  ISETP.GE.U32.AND P0, PT, R0, R9, PT ;  /* 0x000000090000720c */ /* 0x000fe40003f06070 */
[----:B------:R-:W-:-:S04]  /*0450*/  LOP3.LUT R0, R7, R6, RZ, 0x3c, !PT ;  /* 0x0000000607007212 */ /* 0x000fc800078e3cff */
[----:B------:R-:W-:Y:S01]  /*0460*/  ISETP.GE.AND P2, PT, R0, RZ, PT ;  /* 0x000000ff0000720c */ /* 0x000fe20003f46270 */
[----:B------:R-:W-:-:S06]  /*0470*/  VIADD R0, R2, 0x3f ;  /* 0x0000003f02007836 */ /* 0x000fcc0000000000 */
[----:B------:R-:W-:-:S04]  /*0480*/  @P0 VIADD R5, R5, 0x1 ;  /* 0x0000000105050836 */ /* 0x000fc80000000000 */
[----:B------:R-:W-:Y:S01]  /*0490*/  IMAD.MOV.U32 R4, RZ, RZ, R5 ;  /* 0x000000ffff047224 */ /* 0x000fe200078e0005 */
[----:B------:R-:W-:-:S03]  /*04a0*/  SHF.R.S32.HI R5, RZ, 0x1f, R0 ;  /* 0x0000001fff057819 */ /* 0x000fc60000011400 */
[----:B------:R-:W-:Y:S01]  /*04b0*/  @!P2 IMAD.MOV R4, RZ, RZ, -R4 ;  /* 0x000000ffff04a224 */ /* 0x000fe200078e0a04 */
[----:B------:R-:W-:Y:S02]  /*04c0*/  @!P1 LOP3.LUT R4, RZ, R6, RZ, 0x33, !PT ;  /* 0x00000006ff049212 */ /* 0x000fe400078e33ff */
[----:B------:R-:W-:-:S03]  /*04d0*/  LEA.HI R5, R5, R0, RZ, 0x6 ;  /* 0x0000000005057211 */ /* 0x000fc600078f30ff */
[----:B------:R-:W-:Y:S02]  /*04e0*/  IMAD.SHL.U32 R8, R4, 0x8, RZ ;  /* 0x0000000804087824 */ /* 0x000fe400078e00ff */
[----:B------:R-:W-:-:S03]  /*04f0*/  IMAD.MOV R4, RZ, RZ, -R4 ;  /* 0x000000ffff047224 */ /* 0x000fc600078e0a04 */
[----:B------:R-:W-:Y:S01]  /*0500*/  LEA.HI.SX32 R5, R5, -R8, 0x1a ;  /* 0x8000000805057211 */ /* 0x000fe200078fd2ff */
[----:B------:R-:W-:-:S03]  /*0510*/  IMAD R6, R6, R4, R7 ;  /* 0x0000000406067224 */ /* 0x000fc600078e0207 */
[----:B------:R-:W-:Y:S02]  /*0520*/  VIMNMX R13, R5, 0x8, PT ;  /* 0x00000008050d7848 */ /* 0x000fe40003fe0100 */
[----:B------:R-:W-:Y:S02]  /*0530*/  IABS R11, R6 ;  /* 0x00000006000b7213 */ /* 0x000fe40000000000 */
[----:B------:R-:W-:-:S04]  /*0540*/  IABS R9, R13 ;  /* 0x0000000d00097213 */ /* 0x000fc80000000000 */
[----:B------:R-:W1:Y:S08]  /*0550*/  I2F.RP R0, R9 ;  /* 0x0000000900007306 */ /* 0x000e700000209400 */
[----:B-1----:R-:W1:Y:S02]  /*0560*/  MUFU.RCP R0, R0 ;  /* 0x0000000000007308 */ /* 0x002e640000001000 */
[----:B-1----:R-:W-:-:S06]  /*0570*/  VIADD R5, R0, 0xffffffe ;  /* 0x0ffffffe00057836 */ /* 0x002fcc0000000000 */
[----:B------:R-:W1:Y:S02]  /*0580*/  F2I.FTZ.U32.TRUNC.NTZ R5, R5 ;  /* 0x0000000500057305 */ /* 0x000e64000021f000 */
[----:B-1----:R-:W-:-:S04]  /*0590*/  IMAD.MOV R10, RZ, RZ, -R5 ;  /* 0x000000ffff0a7224 */ /* 0x002fc800078e0a05 */
[----:B------:R-:W-:Y:S01]  /*05a0*/  IMAD.MOV.U32 R4, RZ, RZ, R10 ;  /* 0x000000ffff047224 */ /* 0x000fe200078e000a */
[----:B------:R-:W-:-:S03]  /*05b0*/  IABS R10, R13 ;  /* 0x0000000d000a7213 */ /* 0x000fc60000000000 */
[----:B------:R-:W-:Y:S02]  /*05c0*/  IMAD R7, R4, R9, RZ ;  /* 0x0000000904077224 */ /* 0x000fe400078e02ff */
[----:B------:R-:W-:Y:S02]  /*05d0*/  IMAD.MOV.U32 R4, RZ, RZ, RZ ;  /* 0x000000ffff047224 */ /* 0x000fe400078e00ff */
[----:B------:R-:W-:Y:S02]  /*05e0*/  IMAD.MOV R0, RZ, RZ, -R10 ;  /* 0x000000ffff007224 */ /* 0x000fe400078e0a0a */
[----:B------:R-:W-:Y:S01]  /*05f0*/  IMAD.HI.U32 R4, R5, R7, R4 ;  /* 0x0000000705047227 */ /* 0x000fe200078e0004 */
[----:B0-----:R-:W-:-:S05]  /*0600*/  LOP3.LUT R5, R14, 0x3f, RZ, 0xc0, !PT ;  /* 0x0000003f0e057812 */ /* 0x001fca00078ec0ff */
        /* <DEDUP_REMOVED lines=8> */
[----:B------:R-:W-:-:S07]  /*0690*/  ISETP.GE.AND P2, PT, R0, RZ, PT ;  /* 0x000000ff0000720c */ /* 0x000fce0003f46270 */
[----:B------:R-:W-:Y:S01]  /*06a0*/  @P0 VIADD R4, R4, 0x1 ;  /* 0x0000000104040836 */ /* 0x000fe20000000000 */
[----:B------:R-:W-:-:S05]  /*06b0*/  PLOP3.LUT P0, PT, PT, PT, UP0, 0x80, 0x0 ;  /* 0x000000000000781c */ /* 0x000fca0003f0f008 */
[----:B------:R-:W-:Y:S01]  /*06c0*/  @!P2 IMAD.MOV R4, RZ, RZ, -R4 ;  /* 0x000000ffff04a224 */ /* 0x000fe200078e0a04 */
[----:B------:R-:W-:-:S05]  /*06d0*/  @!P1 LOP3.LUT R4, RZ, R13, RZ, 0x33, !PT ;  /* 0x0000000dff049212 */ /* 0x000fca00078e33ff */
[----:B------:R-:W-:-:S04]  /*06e0*/  IMAD.MOV R0, RZ, RZ, -R4 ;  /* 0x000000ffff007224 */ /* 0x000fc800078e0a04 */
[----:B------:R-:W-:-:S04]  /*06f0*/  IMAD R0, R13, R0, R6 ;  /* 0x000000000d007224 */ /* 0x000fc800078e0206 */
[----:B------:R-:W-:-:S04]  /*0700*/  IMAD.IADD R0, R8, 0x1, R0 ;  /* 0x0000000108007824 */ /* 0x000fc800078e0200 */
[----:B------:R-:W-:Y:S01]  /*0710*/  IMAD R15, R0, 0x40, R5 ;  /* 0x00000040000f7824 */ /* 0x000fe200078e0205 */
[----:B------:R-:W-:Y:S01]  /*0720*/  LOP3.LUT R0, R14, 0x180, RZ, 0xc0, !PT ;  /* 0x000001800e007812 */ /* 0x000fe200078ec0ff */
[----:B------:R-:W-:-:S03]  /*0730*/  IMAD.SHL.U32 R14, R4, 0x200, RZ ;  /* 0x00000200040e7824 */ /* 0x000fc600078e00ff */
[----:B------:R0:W-:Y:S04]  /*0740*/  STL [R1+0x3c0], R15 ;  /* 0x0003c00f01007387 */ /* 0x0001e80000100800 */
[----:B------:R0:W-:Y:S01]  /*0750*/  STL [R1+0x384], R14 ;  /* 0x0003840e01007387 */ /* 0x0001e20000100800 */
[----:B------:R-:W-:Y:S05]  /*0760*/  @!P0 BRA `(.L_x_0) ;  /* 0x0000011400a48947 */ /* 0x000fea0003800000 */
[----:B------:R-:W-:Y:S01]  /*0770*/  IABS R11, R2 ;  /* 0x00000002000b7213 */ /* 0x000fe20000000000 */
[----:B------:R-:W-:Y:S01]  /*0780*/  ULDC UR22, c[0x0][0x240] ;  /* 0x0000900000167ab9 */ /* 0x000fe20000000800 */
[----:B------:R-:W-:Y:S01]  /*0790*/  MOV R5, UR39 ;  /* 0x0000002700057c02 */ /* 0x000fe20008000f00 */
[----:B------:R-:W-:Y:S01]  /*07a0*/  ULDC.64 UR14, c[0x0][0x218] ;  /* 0x00008600000e7ab9 */ /* 0x000fe20000000a00 */
[----:B------:R-:W1:Y:S01]  /*07b0*/  I2F.RP R10, R11 ;  /* 0x0000000b000a7306 */ /* 0x000e620000209400 */
[----:B------:R-:W-:Y:S01]  /*07c0*/  MOV R4, UR38 ;  /* 0x0000002600047c02 */ /* 0x000fe20008000f00 */
[----:B------:R-:W-:Y:S01]  /*07d0*/  ULDC.64 UR12, c[0x0][0x218] ;  /* 0x00008600000c7ab9 */ /* 0x000fe20000000a00 */
[----:B------:R-:W-:Y:S01]  /*07e0*/  STL [R1+0xa4], R5 ;  /* 0x0000a40501007387 */ /* 0x000fe20000100800 */
[----:B------:R-:W-:Y:S01]  /*07f0*/  ISETP.GE.AND P2, PT, R15, RZ, PT ;  /* 0x000000ff0f00720c */ /* 0x000fe20003f46270 */
[----:B------:R-:W-:Y:S01]  /*0800*/  ULDC.64 UR10, c[0x0][0x218] ;  /* 0x00008600000a7ab9 */ /* 0x000fe20000000a00 */
[----:B------:R-:W-:Y:S01]  /*0810*/  ULDC.64 UR16, c[0x0][0x218] ;  /* 0x0000860000107ab9 */ /* 0x000fe20000000a00 */
[----:B------:R2:W-:Y:S01]  /*0820*/  STL [R1+0xa0], R4 ;  /* 0x0000a00401007387 */ /* 0x0005e20000100800 */
[----:B------:R-:W-:Y:S01]  /*0830*/  ULDC.64 UR8, c[0x0][0x218] ;  /* 0x0000860000087ab9 */ /* 0x000fe20000000a00 */
[----:B------:R-:W-:Y:S01]  /*0840*/  ULDC.64 UR6, c[0x0][0x218] ;  /* 0x0000860000067ab9 */ /* 0x000fe20000000a00 */
[----:B------:R-:W-:Y:S01]  /*0850*/  ULDC.64 UR18, c[0x0][0x218] ;  /* 0x0000860000127ab9 */ /* 0x000fe20000000a00 */
[----:B------:R3:W-:Y:S01]  /*0860*/  STL [R1+0x3e0], R3 ;  /* 0x0003e00301007387 */ /* 0x0007e20000100800 */
[----:B------:R-:W-:Y:S01]  /*0870*/  ULDC UR21, c[0x0][0x234] ;  /* 0x00008d0000157ab9 */ /* 0x000fe20000000800 */
[----:B------:R-:W-:Y:S01]  /*0880*/  UIADD3 UR25, UR58, 0x10000, URZ ;  /* 0x000100003a197890 */ /* 0x000fe2000fffe03f */
[----:B-1----:R-:W1:Y:S01]  /*0890*/  MUFU.RCP R10, R10 ;  /* 0x0000000a000a7308 */ /* 0x002e620000001000 */
[----:B------:R-:W-:Y:S01]  /*08a0*/  ULDC UR23, c[0x0][0x238] ;  /* 0x00008e0000177ab9 */ /* 0x000fe20000000800 */
[----:B--2---:R-:W-:Y:S01]  /*08b0*/  IABS R4, R3 ;  /* 0x0000000300047213 */ /* 0x004fe20000000000 */
[----:B------:R-:W-:Y:S01]  /*08c0*/  ULDC UR24, c[0x0][0x238] ;  /* 0x00008e0000187ab9 */ /* 0x000fe20000000800 */
[----:B------:R-:W-:Y:S01]  /*08d0*/  USHF.R.S32.HI UR26, URZ, 0x1f, UR20 ;  /* 0x0000001f3f1a7899 */ /* 0x000fe20008011414 */
[----:B------:R-:W-:Y:S01]  /*08e0*/  ULDC UR60, c[0x0][0x238] ;  /* 0x00008e00003c7ab9 */ /* 0x000fe20000000800 */
[----:B------:R-:W-:-:S02]  /*08f0*/  ULDC UR27, c[0x0][0x238] ;  /* 0x00008e00001b7ab9 */ /* 0x000fc40000000800 */
[----:B------:R-:W2:Y:S01]  /*0900*/  I2F.RP R5, R4 ;  /* 0x0000000400057306 */ /* 0x000ea20000209400 */
[----:B------:R-:W-:Y:S01]  /*0910*/  ULDC UR61, c[0x0][0x23c] ;  /* 0x00008f00003d7ab9 */ /* 0x000fe20000000800 */
[----:B-1----:R-:W-:Y:S01]  /*0920*/  VIADD R8, R10, 0xffffffe ;  /* 0x0ffffffe0a087836 */ /* 0x002fe20000000000 */
[----:B------:R-:W-:-:S05]  /*0930*/  IABS R10, R15 ;  /* 0x0000000f000a7213 */ /* 0x000fca0000000000 */
[----:B------:R1:W4:Y:S08]  /*0940*/  F2I.FTZ.U32.TRUNC.NTZ R9, R8 ;  /* 0x0000000800097305 */ /* 0x000330000021f000 */
[----:B--2---:R-:W2:Y:S01]  /*0950*/  MUFU.RCP R5, R5 ;  /* 0x0000000500057308 */ /* 0x004ea20000001000 */
[----:B-1----:R-:W-:Y:S02]  /*0960*/  IMAD.MOV.U32 R8, RZ, RZ, RZ ;  /* 0x000000ffff087224 */ /* 0x002fe400078e00ff */
[----:B----4-:R-:W-:-:S04]  /*0970*/  IMAD.MOV R12, RZ, RZ, -R9 ;  /* 0x000000ffff0c7224 */ /* 0x010fc800078e0a09 */
[----:B------:R-:W-:-:S04]  /*0980*/  IMAD R13, R12, R11, RZ ;  /* 0x0000000b0c0d7224 */ /* 0x000fc800078e02ff */
[----:B------:R-:W-:Y:S01]  /*0990*/  IMAD.HI.U32 R9, R9, R13, R8 ;  /* 0x0000000d09097227 */ /* 0x000fe200078e0008 */
[----:B------:R-:W-:-:S03]  /*09a0*/  LEA.HI R8, R0, R14, RZ, 0x19 ;  /* 0x0000000e00087211 */ /* 0x000fc600078fc8ff */
[----:B--2---:R-:W-:Y:S01]  /*09b0*/  VIADD R6, R5, 0xffffffe ;  /* 0x0ffffffe05067836 */ /* 0x004fe20000000000 */
[----:B------:R-:W-:Y:S01]  /*09c0*/  IABS R13, R8 ;  /* 0x00000008000d7213 */ /* 0x000fe20000000000 */
[----:B------:R-:W-:Y:S02]  /*09d0*/  IMAD.HI.U32 R9, R9, R10, RZ ;  /* 0x0000000a09097227 */ /* 0x000fe400078e00ff */
[----:B------:R1:W2:Y:S02]  /*09e0*/  F2I.FTZ.U32.TRUNC.NTZ R7, R6 ;  /* 0x0000000600077305 */ /* 0x0002a4000021f000 */
[----:B------:R-:W-:Y:S02]  /*09f0*/  IMAD.MOV R0, RZ, RZ, -R9 ;  /* 0x000000ffff007224 */ /* 0x000fe400078e0a09 */
[----:B0-----:R-:W-:Y:S02]  /*0a00*/  VIADD R14, R8, 0x1f8 ;  /* 0x000001f8080e7836 */ /* 0x001fe40000000000 */
[----:B------:R-:W-:-:S02]  /*0a10*/  IMAD R10, R11, R0, R10 ;  /* 0x000000000b0a7224 */ /* 0x000fc400078e020a */
[----:B------:R-:W-:Y:S01]  /*0a20*/  VIADD R16, R8, 0x1f4 ;  /* 0x000001f408107836 */ /* 0x000fe20000000000 */
[----:B------:R-:W-:Y:S01]  /*0a30*/  ISETP.GE.AND P4, PT, R14, RZ, PT ;  /* 0x000000ff0e00720c */ /* 0x000fe20003f86270 */
[----:B-1----:R-:W-:Y:S01]  /*0a40*/  IMAD.MOV.U32 R6, RZ, RZ, RZ ;  /* 0x000000ffff067224 */ /* 0x002fe200078e00ff */
[----:B------:R-:W-:Y:S01]  /*0a50*/  ISETP.GT.U32.AND P0, PT, R11, R10, PT ;  /* 0x0000000a0b00720c */ /* 0x000fe20003f04070 */
[C---:B------:R-:W-:Y:S01]  /*0a60*/  VIADD R18, R8.reuse, 0x1e8 ;  /* 0x000001e808127836 */ /* 0x040fe20000000000 */
[----:B------:R-:W-:Y:S01]  /*0a70*/  IABS R12, R16 ;  /* 0x00000010000c7213 */ /* 0x000fe20000000000 */
[C---:B------:R-:W-:Y:S02]  /*0a80*/  VIADD R23, R8.reuse, 0x1d0 ;  /* 0x000001d008177836 */ /* 0x040fe40000000000 */
[----:B--2---:R-:W-:Y:S01]  /*0a90*/  IMAD.MOV R5, RZ, RZ, -R7 ;  /* 0x000000ffff057224 */ /* 0x004fe200078e0a07 */
[----:B------:R-:W-:Y:S01]  /*0aa0*/  IABS R17, R18 ;  /* 0x0000001200117213 */ /* 0x000fe20000000000 */
[----:B------:R-:W-:-:S02]  /*0ab0*/  VIADD R24, R8, 0x1cc ;  /* 0x000001cc08187836 */ /* 0x000fc40000000000 */
[----:B------:R-:W-:Y:S02]  /*0ac0*/  IMAD R9, R5, R4, RZ ;  /* 0x0000000405097224 */ /* 0x000fe400078e02ff */
[C---:B------:R-:W-:Y:S02]  /*0ad0*/  VIADD R26, R8.reuse, 0x1c4 ;  /* 0x000001c4081a7836 */ /* 0x040fe40000000000 */
[----:B------:R-:W-:Y:S01]  /*0ae0*/  IMAD.HI.U32 R9, R7, R9, R6 ;  /* 0x0000000907097227 */ /* 0x000fe200078e0006 */
[----:B------:R-:W-:Y:S02]  /*0af0*/  IABS R7, R14 ;  /* 0x0000000e00077213 */ /* 0x000fe40000000000 */
[----:B------:R-:W-:Y:S01]  /*0b00*/  IABS R20, R26 ;  /* 0x0000001a00147213 */ /* 0x000fe20000000000 */
[----:B------:R-:W-:Y:S02]  /*0b10*/  VIADD R6, R8, 0x1fc ;  /* 0x000001fc08067836 */ /* 0x000fe40000000000 */
[----:B------:R-:W-:-:S03]  /*0b20*/  IMAD.HI.U32 R0, R9, R13, RZ ;  /* 0x0000000d09007227 */ /* 0x000fc600078e00ff */
[----:B------:R-:W-:Y:S01]  /*0b30*/  IABS R5, R6 ;  /* 0x0000000600057213 */ /* 0x000fe20000000000 */
[----:B------:R-:W-:Y:S01]  /*0b40*/  IMAD.MOV R0, RZ, RZ, -R0 ;  /* 0x000000ffff007224 */ /* 0x000fe200078e0a00 */
[----:B------:R-:W-:Y:S01]  /*0b50*/  ISETP.GE.AND P5, PT, R6, RZ, PT ;  /* 0x000000ff0600720c */ /* 0x000fe20003fa6270 */
[----:B------:R-:W-:Y:S02]  /*0b60*/  @!P0 IMAD.IADD R10, R10, 0x1, -R11 ;  /* 0x000000010a0a8824 */ /* 0x000fe400078e0a0b */
[C---:B------:R-:W-:Y:S02]  /*0b70*/  IMAD R13, R4.reuse, R0, R13 ;  /* 0x00000000040d7224 */ /* 0x040fe400078e020d */
[----:B------:R-:W-:Y:S01]  /*0b80*/  IMAD.HI.U32 R0, R9, R5, RZ ;  /* 0x0000000509007227 */ /* 0x000fe200078e00ff */
[----:B------:R-:W-:Y:S02]  /*0b90*/  ISETP.GT.U32.AND P1, PT, R11, R10, PT ;  /* 0x0000000a0b00720c */ /* 0x000fe40003f24070 */
[----:B------:R-:W-:Y:S01]  /*0ba0*/  ISETP.GT.U32.AND P0, PT, R4, R13, PT ;  /* 0x0000000d0400720c */ /* 0x000fe20003f04070 */
[----:B------:R-:W-:-:S02]  /*0bb0*/  IMAD.MOV R0, RZ, RZ, -R0 ;  /* 0x000000ffff007224 */ /* 0x000fc400078e0a00 */
[----:B------:R-:W-:-:S04]  /*0bc0*/  IMAD.HI.U32 R6, R9, R12, RZ ;  /* 0x0000000c09067227 */ /* 0x000fc800078e00ff */
[----:B------:R-:W-:Y:S02]  /*0bd0*/  IMAD R5, R4, R0, R5 ;  /* 0x0000000004057224 */ /* 0x000fe400078e0205 */
[----:B------:R-:W-:-:S03]  /*0be0*/  IMAD.HI.U32 R0, R9, R7, RZ ;  /* 0x0000000709007227 */ /* 0x000fc600078e00ff */
[----:B------:R-:W-:Y:S01]  /*0bf0*/  ISETP.GT.U32.AND P3, PT, R4, R5, PT ;  /* 0x000000050400720c */ /* 0x000fe20003f64070 */
[----:B------:R-:W-:Y:S01]  /*0c00*/  @!P1 IMAD.IADD R10, R10, 0x1, -R11 ;  /* 0x000000010a0a9824 */ /* 0x000fe200078e0a0b */
[----:B------:R-:W-:Y:S01]  /*0c10*/  ISETP.NE.AND P1, PT, R2, RZ, PT ;  /* 0x000000ff0200720c */ /* 0x000fe20003f25270 */
[----:B------:R-:W-:Y:S02]  /*0c20*/  IMAD.MOV R11, RZ, RZ, -R0 ;  /* 0x000000ffff0b7224 */ /* 0x000fe400078e0a00 */
[----:B------:R-:W-:Y:S02]  /*0c30*/  IMAD.MOV R15, RZ, RZ, -R6 ;  /* 0x000000ffff0f7224 */ /* 0x000fe400078e0a06 */
[----:B------:R-:W-:Y:S02]  /*0c40*/  VIADD R14, R8, 0x1f0 ;  /* 0x000001f0080e7836 */ /* 0x000fe40000000000 */
[C---:B------:R-:W-:Y:S02]  /*0c50*/  IMAD R7, R4.reuse, R11, R7 ;  /* 0x0000000b04077224 */ /* 0x040fe400078e0207 */
[----:B------:R-:W-:Y:S01]  /*0c60*/  @!P0 IMAD.IADD R13, R13, 0x1, -R4 ;  /* 0x000000010d0d8824 */ /* 0x000fe200078e0a04 */
[----:B------:R-:W-:Y:S01]  /*0c70*/  IABS R6, R14 ;  /* 0x0000000e00067213 */ /* 0x000fe20000000000 */
[----:B------:R-:W-:-:S02]  /*0c80*/  IMAD R11, R4, R15, R12 ;  /* 0x0000000f040b7224 */ /* 0x000fc400078e020c */
[----:B------:R-:W-:Y:S01]  /*0c90*/  IMAD.MOV.U32 R0, RZ, RZ, R10 ;  /* 0x000000ffff007224 */ /* 0x000fe200078e000a */
[C---:B------:R-:W-:Y:S01]  /*0ca0*/  ISETP.GT.U32.AND P0, PT, R4.reuse, R13, PT ;  /* 0x0000000d0400720c */ /* 0x040fe20003f04070 */
[----:B------:R-:W-:Y:S01]  /*0cb0*/  @!P3 IMAD.IADD R5, R5, 0x1, -R4 ;  /* 0x000000010505b824 */ /* 0x000fe200078e0a04 */
[----:B------:R-:W-:Y:S01]  /*0cc0*/  ISETP.GT.U32.AND P6, PT, R4, R11, PT ;  /* 0x0000000b0400720c */ /* 0x000fe20003fc4070 */
[----:B------:R-:W-:Y:S01]  /*0cd0*/  @!P2 IMAD.MOV R0, RZ, RZ, -R0 ;  /* 0x000000ffff00a224 */ /* 0x000fe200078e0a00 */
[----:B------:R-:W-:Y:S01]  /*0ce0*/  ISETP.GE.AND P2, PT, R8, RZ, PT ;  /* 0x000000ff0800720c */ /* 0x000fe20003f46270 */
[----:B------:R-:W-:Y:S01]  /*0cf0*/  IMAD.MOV.U32 R15, RZ, RZ, R6 ;  /* 0x000000ffff0f7224 */ /* 0x000fe200078e0006 */
[----:B------:R-:W-:Y:S01]  /*0d00*/  ISETP.GT.U32.AND P3, PT, R4, R5, PT ;  /* 0x000000050400720c */ /* 0x000fe20003f64070 */
[----:B------:R-:W-:Y:S01]  /*0d10*/  VIADD R12, R8, 0x1ec ;  /* 0x000001ec080c7836 */ /* 0x000fe20000000000 */
[----:B------:R-:W-:Y:S01]  /*0d20*/  @!P1 LOP3.LUT R0, RZ, R2, RZ, 0x33, !PT ;  /* 0x00000002ff009212 */ /* 0x000fe200078e33ff */
[----:B------:R-:W-:Y:S01]  /*0d30*/  IMAD.HI.U32 R2, R9, R15, RZ ;  /* 0x0000000f09027227 */ /* 0x000fe200078e00ff */
[----:B------:R-:W-:-:S02]  /*0d40*/  ISETP.GT.U32.AND P1, PT, R4, R7, PT ;  /* 0x000000070400720c */ /* 0x000fc40003f24070 */
[----:B------:R-:W-:Y:S01]  /*0d50*/  IABS R10, R12 ;  /* 0x0000000c000a7213 */ /* 0x000fe20000000000 */
[----:B------:R-:W-:Y:S01]  /*0d60*/  IMAD.MOV R2, RZ, RZ, -R2 ;  /* 0x000000ffff027224 */ /* 0x000fe200078e0a02 */
[----:B------:R0:W-:Y:S01]  /*0d70*/  STL [R1+0x3c4], R0 ;  /* 0x0003c40001007387 */ /* 0x0001e20000100800 */
[--C-:B------:R-:W-:Y:S01]  /*0d80*/  @!P0 IMAD.IADD R13, R13, 0x1, -R4.reuse ;  /* 0x000000010d0d8824 */ /* 0x100fe200078e0a04 */
[----:B------:R-:W-:Y:S01]  /*0d90*/  ISETP.GE.AND P0, PT, R16, RZ, PT ;  /* 0x000000ff1000720c */ /* 0x000fe20003f06270 */
[--C-:B------:R-:W-:Y:S01]  /*0da0*/  @!P6 IMAD.IADD R11, R11, 0x1, -R4.reuse ;  /* 0x000000010b0be824 */ /* 0x100fe200078e0a04 */
[----:B------:R-:W-:Y:S01]  /*0db0*/  ISETP.GE.AND P6, PT, R14, RZ, PT ;  /* 0x000000ff0e00720c */ /* 0x000fe20003fc6270 */
[C---:B------:R-:W-:Y:S02]  /*0dc0*/  IMAD R15, R4.reuse, R2, R15 ;  /* 0x00000002040f7224 */ /* 0x040fe400078e020f */
[----:B------:R-:W-:Y:S01]  /*0dd0*/  @!P2 IMAD.MOV R13, RZ, RZ, -R13 ;  /* 0x000000ffff0da224 */ /* 0x000fe200078e0a0d */
[C---:B------:R-:W-:Y:S01]  /*0de0*/  ISETP.GT.U32.AND P2, PT, R4.reuse, R11, PT ;  /* 0x0000000b0400720c */ /* 0x040fe20003f44070 */
[----:B------:R-:W-:Y:S01]  /*0df0*/  @!P3 IMAD.IADD R5, R5, 0x1, -R4 ;  /* 0x000000010505b824 */ /* 0x000fe200078e0a04 */
[----:B------:R-:W-:Y:S01]  /*0e00*/  ISETP.GT.U32.AND P3, PT, R4, R15, PT ;  /* 0x0000000f0400720c */ /* 0x000fe20003f64070 */
[----:B------:R-:W-:Y:S01]  /*0e10*/  IMAD.HI.U32 R2, R9, R10, RZ ;  /* 0x0000000a09027227 */ /* 0x000fe200078e00ff */
[----:B------:R-:W-:Y:S03]  /*0e20*/  STL [R1+0x3e4], R13 ;  /* 0x0003e40d01007387 */ /* 0x000fe60000100800 */
[----:B---3--:R-:W-:-:S02]  /*0e30*/  IMAD.MOV.U32 R3, RZ, RZ, R5 ;  /* 0x000000ffff037224 */ /* 0x008fc400078e0005 */
[----:B------:R-:W-:Y:S02]  /*0e40*/  @!P1 IMAD.IADD R7, R7, 0x1, -R4 ;  /* 0x0000000107079824 */ /* 0x000fe400078e0a04 */
[----:B------:R-:W-:Y:S02]  /*0e50*/  IMAD.MOV R5, RZ, RZ, -R2 ;  /* 0x000000ffff057224 */ /* 0x000fe400078e0a02 */
[----:B------:R-:W-:Y:S01]  /*0e60*/  @!P2 IMAD.IADD R11, R11, 0x1, -R4 ;  /* 0x000000010b0ba824 */ /* 0x000fe200078e0a04 */
[C---:B------:R-:W-:Y:S01]  /*0e70*/  ISETP.GT.U32.AND P1, PT, R4.reuse, R7, PT ;  /* 0x000000070400720c */ /* 0x040fe20003f24070 */
[C---:B------:R-:W-:Y:S02]  /*0e80*/  IMAD R5, R4.reuse, R5, R10 ;  /* 0x0000000504057224 */ /* 0x040fe400078e020a */
[----:B------:R-:W-:Y:S02]  /*0e90*/  @!P3 IMAD.IADD R15, R15, 0x1, -R4 ;  /* 0x000000010f0fb824 */ /* 0x000fe400078e0a04 */
[----:B------:R-:W-:Y:S01]  /*0ea0*/  IMAD.HI.U32 R6, R9, R17, RZ ;  /* 0x0000001109067227 */ /* 0x000fe200078e00ff */
[----:B------:R-:W-:-:S02]  /*0eb0*/  ISETP.GT.U32.AND P2, PT, R4, R5, PT ;  /* 0x000000050400720c */ /* 0x000fc40003f44070 */
[----:B------:R-:W-:Y:S01]  /*0ec0*/  ISETP.GT.U32.AND P3, PT, R4, R15, PT ;  /* 0x0000000f0400720c */ /* 0x000fe20003f64070 */
[----:B------:R-:W-:Y:S01]  /*0ed0*/  @!P5 IMAD.MOV R3, RZ, RZ, -R3 ;  /* 0x000000ffff03d224 */ /* 0x000fe200078e0a03 */
[----:B------:R-:W-:Y:S01]  /*0ee0*/  ISETP.GE.AND P5, PT, R12, RZ, PT ;  /* 0x000000ff0c00720c */ /* 0x000fe20003fa6270 */
[----:B------:R-:W-:Y:S02]  /*0ef0*/  IMAD.MOV R6, RZ, RZ, -R6 ;  /* 0x000000ffff067224 */ /* 0x000fe400078e0a06 */
[--C-:B------:R-:W-:Y:S01]  /*0f00*/  @!P1 IMAD.IADD R7, R7, 0x1, -R4.reuse ;  /* 0x0000000107079824 */ /* 0x100fe200078e0a04 */
[----:B------:R1:W-:Y:S01]  /*0f10*/  STL [R1+0x14], R3 ;  /* 0x0000140301007387 */ /* 0x0003e20000100800 */
[----:B------:R-:W-:Y:S01]  /*0f20*/  VIADD R2, R8, 0x1e4 ;  /* 0x000001e408027836 */ /* 0x000fe20000000000 */
[----:B------:R-:W-:Y:S01]  /*0f30*/  ISETP.GE.AND P1, PT, R18, RZ, PT ;  /* 0x000000ff1200720c */ /* 0x000fe20003f26270 */
[----:B------:R-:W-:Y:S01]  /*0f40*/  IMAD R17, R4, R6, R17 ;  /* 0x0000000604117224 */ /* 0x000fe200078e0211 */
[----:B------:R-:W-:Y:S01]  /*0f50*/  IABS R18, R24 ;  /* 0x0000001800127213 */ /* 0x000fe20000000000 */
[----:B------:R-:W-:Y:S01]  /*0f60*/  VIADD R6, R8, 0x1e0 ;  /* 0x000001e008067836 */ /* 0x000fe20000000000 */
[----:B------:R-:W-:Y:S01]  /*0f70*/  IABS R125, R2 ;  /* 0x00000002007d7213 */ /* 0x000fe20000000000 */
[----:B------:R-:W-:-:S02]  /*0f80*/  @!P2 IMAD.IADD R5, R5, 0x1, -R4 ;  /* 0x000000010505a824 */ /* 0x000fc400078e0a04 */
[----:B0-----:R-:W-:Y:S01]  /*0f90*/  IMAD.MOV.U32 R0, RZ, RZ, R11 ;  /* 0x000000ffff007224 */ /* 0x001fe200078e000b */
[----:B------:R-:W-:Y:S01]  /*0fa0*/  IABS R124, R6 ;  /* 0x00000006007c7213 */ /* 0x000fe20000000000 */
[----:B-1----:R-:W-:Y:S01]  /*0fb0*/  IMAD.MOV.U32 R3, RZ, RZ, R7 ;  /* 0x000000ffff037224 */ /* 0x002fe200078e0007 */
[C---:B------:R-:W-:Y:S01]  /*0fc0*/  ISETP.GT.U32.AND P2, PT, R4.reuse, R5, PT ;  /* 0x000000050400720c */ /* 0x040fe20003f44070 */
[----:B------:R-:W-:Y:S01]  /*0fd0*/  @!P3 IMAD.IADD R15, R15, 0x1, -R4 ;  /* 0x000000010f0fb824 */ /* 0x000fe200078e0a04 */
[----:B------:R-:W-:Y:S01]  /*0fe0*/  ISETP.GT.U32.AND P3, PT, R4, R17, PT ;  /* 0x000000110400720c */ /* 0x000fe20003f64070 */
[----:B------:R-:W-:Y:S01]  /*0ff0*/  @!P4 IMAD.MOV R3, RZ, RZ, -R3 ;  /* 0x000000ffff03c224 */ /* 0x000fe200078e0a03 */
[----:B------:R-:W-:Y:S01]  /*1000*/  ISETP.GE.AND P4, PT, R2, RZ, PT ;  /* 0x000000ff0200720c */ /* 0x000fe20003f86270 */
[----:B------:R-:W-:-:S03]  /*1010*/  IMAD.HI.U32 R2, R9, R125, RZ ;  /* 0x0000007d09027227 */ /* 0x000fc600078e00ff */
[----:B------:R0:W-:Y:S01]  /*1020*/  STL [R1+0x10], R3 ;  /* 0x0000100301007387 */ /* 0x0001e20000100800 */
[----:B------:R-:W-:Y:S01]  /*1030*/  @!P0 IMAD.MOV R0, RZ, RZ, -R0 ;  /* 0x000000ffff008224 */ /* 0x000fe200078e0a00 */
[----:B------:R-:W-:Y:S01]  /*1040*/  ISETP.GE.AND P0, PT, R6, RZ, PT ;  /* 0x000000ff0600720c */ /* 0x000fe20003f06270 */
[----:B------:R-:W-:-:S03]  /*1050*/  IMAD.HI.U32 R6, R9, R124, RZ ;  /* 0x0000007c09067227 */ /* 0x000fc600078e00ff */
[----:B------:R1:W-:Y:S01]  /*1060*/  STL [R1+0xc], R0 ;  /* 0x00000c0001007387 */ /* 0x0003e20000100800 */
[----:B------:R-:W-:Y:S02]  /*1070*/  IMAD.MOV R2, RZ, RZ, -R2 ;  /* 0x000000ffff027224 */ /* 0x000fe400078e0a02 */
[----:B------:R-:W-:Y:S02]  /*1080*/  IMAD.MOV R7, RZ, RZ, -R6 ;  /* 0x000000ffff077224 */ /* 0x000fe400078e0a06 */
[C---:B------:R-:W-:Y:S02]  /*1090*/  IMAD R125, R4.reuse, R2, R125 ;  /* 0x00000002047d7224 */ /* 0x040fe400078e027d */
[C---:B------:R-:W-:Y:S02]  /*10a0*/  IMAD R124, R4.reuse, R7, R124 ;  /* 0x00000007047c7224 */ /* 0x040fe400078e027c */
[----:B------:R-:W-:Y:S01]  /*10b0*/  @!P2 IMAD.IADD R5, R5, 0x1, -R4 ;  /* 0x000000010505a824 */ /* 0x000fe200078e0a04 */
[----:B------:R-:W-:Y:S01]  /*10c0*/  ISETP.GT.U32.AND P2, PT, R4, R125, PT ;  /* 0x0000007d0400720c */ /* 0x000fe20003f44070 */
[----:B0-----:R-:W-:-:S02]  /*10d0*/  IMAD.MOV.U32 R3, RZ, RZ, R15 ;  /* 0x000000ffff037224 */ /* 0x001fc400078e000f */
[--C-:B------:R-:W-:Y:S02]  /*10e0*/  @!P3 IMAD.IADD R17, R17, 0x1, -R4.reuse ;  /* 0x000000011111b824 */ /* 0x100fe400078e0a04 */
[----:B------:R-:W-:Y:S01]  /*10f0*/  @!P6 IMAD.MOV R3, RZ, RZ, -R3 ;  /* 0x000000ffff03e224 */ /* 0x000fe200078e0a03 */
[----:B------:R-:W-:Y:S01]  /*1100*/  ISETP.GT.U32.AND P6, PT, R4, R124, PT ;  /* 0x0000007c0400720c */ /* 0x000fe20003fc4070 */
[----:B------:R-:W-:Y:S01]  /*1110*/  VIADD R11, R8, 0x1dc ;  /* 0x000001dc080b7836 */ /* 0x000fe20000000000 */
[----:B------:R-:W-:Y:S01]  /*1120*/  ISETP.GT.U32.AND P3, PT, R4, R17, PT ;  /* 0x000000110400720c */ /* 0x000fe20003f64070 */
[----:B------:R-:W-:Y:S01]  /*1130*/  VIADD R12, R8, 0x1d8 ;  /* 0x000001d8080c7836 */ /* 0x000fe20000000000 */
[----:B------:R-:W-:Y:S01]  /*1140*/  STL [R1+0x8], R3 ;  /* 0x0000080301007387 */ /* 0x000fe20000100800 */
[----:B-1----:R-:W-:Y:S01]  /*1150*/  IMAD.MOV.U32 R0, RZ, RZ, R5 ;  /* 0x000000ffff007224 */ /* 0x002fe200078e0005 */
[----:B------:R-:W-:Y:S01]  /*1160*/  IABS R14, R11 ;  /* 0x0000000b000e7213 */ /* 0x000fe20000000000 */
[----:B------:R-:W-:Y:S01]  /*1170*/  @!P2 IMAD.IADD R125, R125, 0x1, -R4 ;  /* 0x000000017d7da824 */ /* 0x000fe200078e0a04 */
[----:B------:R-:W-:Y:S01]  /*1180*/  IABS R10, R12 ;  /* 0x0000000c000a7213 */ /* 0x000fe20000000000 */
[----:B------:R-:W-:-:S03]  /*1190*/  IMAD.HI.U32 R5, R9, R18, RZ ;  /* 0x0000001209057227 */ /* 0x000fc600078e00ff */
[----:B------:R-:W-:Y:S01]  /*11a0*/  ISETP.GT.U32.AND P2, PT, R4, R125, PT ;  /* 0x0000007d0400720c */ /* 0x000fe20003f44070 */
[----:B------:R-:W-:Y:S02]  /*11b0*/  @!P6 IMAD.IADD R124, R124, 0x1, -R4 ;  /* 0x000000017c7ce824 */ /* 0x000fe400078e0a04 */
[----:B------:R-:W-:-:S03]  /*11c0*/  IMAD.HI.U32 R2, R9, R14, RZ ;  /* 0x0000000e09027227 */ /* 0x000fc600078e00ff */
[----:B------:R-:W-:Y:S01]  /*11d0*/  ISETP.GT.U32.AND P6, PT, R4, R124, PT ;  /* 0x0000007c0400720c */ /* 0x000fe20003fc4070 */
[----:B------:R-:W-:Y:S01]  /*11e0*/  @!P3 IMAD.IADD R17, R17, 0x1, -R4 ;  /* 0x000000011111b824 */ /* 0x000fe200078e0a04 */
[----:B------:R-:W-:Y:S01]  /*11f0*/  ISETP.GE.AND P3, PT, R12, RZ, PT ;  /* 0x000000ff0c00720c */ /* 0x000fe20003f66270 */
[----:B------:R-:W-:Y:S02]  /*1200*/  VIADD R12, R8, 0x1d4 ;  /* 0x000001d4080c7836 */ /* 0x000fe40000000000 */
[----:B------:R-:W-:-:S03]  /*1210*/  IMAD.HI.U32 R6, R9, R10, RZ ;  /* 0x0000000a09067227 */ /* 0x000fc600078e00ff */
[----:B------:R-:W-:Y:S01]  /*1220*/  IABS R16, R12 ;  /* 0x0000000c00107213 */ /* 0x000fe20000000000 */
[----:B------:R-:W-:Y:S02]  /*1230*/  IMAD.MOV R7, RZ, RZ, -R2 ;  /* 0x000000ffff077224 */ /* 0x000fe400078e0a02 */
[----:B------:R-:W-:Y:S02]  /*1240*/  IMAD.MOV R15, RZ, RZ, -R6 ;  /* 0x000000ffff0f7224 */ /* 0x000fe400078e0a06 */
[C---:B------:R-:W-:Y:S02]  /*1250*/  IMAD R14, R4.reuse, R7, R14 ;  /* 0x00000007040e7224 */ /* 0x040fe400078e020e */
[C---:B------:R-:W-:Y:S01]  /*1260*/  IMAD R15, R4.reuse, R15, R10 ;  /* 0x0000000f040f7224 */ /* 0x040fe200078e020a */
[----:B------:R-:W-:Y:S01]  /*1270*/  IABS R10, R23 ;  /* 0x00000017000a7213 */ /* 0x000fe20000000000 */
[----:B------:R-:W-:Y:S01]  /*1280*/  @!P2 IMAD.IADD R125, R125, 0x1, -R4 ;  /* 0x000000017d7da824 */ /* 0x000fe200078e0a04 */
[----:B------:R-:W-:Y:S01]  /*1290*/  ISETP.GT.U32.AND P2, PT, R4, R14, PT ;  /* 0x0000000e0400720c */ /* 0x000fe20003f44070 */
[----:B------:R-:W-:-:S04]  /*12a0*/  IMAD.HI.U32 R2, R9, R16, RZ ;  /* 0x0000001009027227 */ /* 0x000fc800078e00ff */
[----:B------:R-:W-:Y:S01]  /*12b0*/  @!P6 IMAD.IADD R124, R124, 0x1, -R4 ;  /* 0x000000017c7ce824 */ /* 0x000fe200078e0a04 */
[----:B------:R-:W-:Y:S01]  /*12c0*/  ISETP.GT.U32.AND P6, PT, R4, R15, PT ;  /* 0x0000000f0400720c */ /* 0x000fe20003fc4070 */
[----:B------:R-:W-:Y:S02]  /*12d0*/  IMAD.MOV R7, RZ, RZ, -R2 ;  /* 0x000000ffff077224 */ /* 0x000fe400078e0a02 */
[----:B------:R-:W-:-:S04]  /*12e0*/  IMAD.HI.U32 R2, R9, R10, RZ ;  /* 0x0000000a09027227 */ /* 0x000fc800078e00ff */
[----:B------:R-:W-:Y:S02]  /*12f0*/  IMAD R16, R4, R7, R16 ;  /* 0x0000000704107224 */ /* 0x000fe400078e0210 */
[----:B------:R-:W-:Y:S02]  /*1300*/  IMAD.MOV R7, RZ, RZ, -R2 ;  /* 0x000000ffff077224 */ /* 0x000fe400078e0a02 */
[----:B------:R-:W-:Y:S01]  /*1310*/  @!P5 IMAD.MOV R0, RZ, RZ, -R0 ;  /* 0x000000ffff00d224 */ /* 0x000fe200078e0a00 */
[----:B------:R-:W-:Y:S01]  /*1320*/  ISETP.GE.AND P5, PT, R11, RZ, PT ;  /* 0x000000ff0b00720c */ /* 0x000fe20003fa6270 */
[----:B------:R-:W-:Y:S02]  /*1330*/  IMAD.MOV R11, RZ, RZ, -R5 ;  /* 0x000000ffff0b7224 */ /* 0x000fe400078e0a05 */
[----:B------:R-:W-:Y:S01]  /*1340*/  @!P2 IMAD.IADD R14, R14, 0x1, -R4 ;  /* 0x000000010e0ea824 */ /* 0x000fe200078e0a04 */
[C---:B------:R-:W-:Y:S01]  /*1350*/  ISETP.GT.U32.AND P2, PT, R4.reuse, R16, PT ;  /* 0x000000100400720c */ /* 0x040fe20003f44070 */
[----:B------:R-:W-:Y:S01]  /*1360*/  IMAD R5, R4, R7, R10 ;  /* 0x0000000704057224 */ /* 0x000fe200078e020a */
[----:B------:R0:W-:Y:S01]  /*1370*/  STL [R1+0x4], R0 ;  /* 0x0000040001007387 */ /* 0x0001e20000100800 */
[----:B------:R-:W-:-:S02]  /*1380*/  @!P6 IMAD.IADD R15, R15, 0x1, -R4 ;  /* 0x000000010f0fe824 */ /* 0x000fc400078e0a04 */
[----:B------:R-:W-:Y:S01]  /*1390*/  IMAD.HI.U32 R2, R9, R20, RZ ;  /* 0x0000001409027227 */ /* 0x000fe200078e00ff */
[----:B------:R-:W-:-:S03]  /*13a0*/  ISETP.GT.U32.AND P6, PT, R4, R5, PT ;  /* 0x000000050400720c */ /* 0x000fc60003fc4070 */
[----:B------:R-:W-:Y:S02]  /*13b0*/  VIADD R25, R8, 0x1c8 ;  /* 0x000001c808197836 */ /* 0x000fe40000000000 */
[----:B------:R-:W-:Y:S02]  /*13c0*/  IMAD.MOV R7, RZ, RZ, -R2 ;  /* 0x000000ffff077224 */ /* 0x000fe400078e0a02 */
[--C-:B------:R-:W-:Y:S01]  /*13d0*/  @!P2 IMAD.IADD R16, R16, 0x1, -R4.reuse ;  /* 0x000000011010a824 */ /* 0x100fe200078e0a04 */
[----:B------:R-:W-:Y:S01]  /*13e0*/  IABS R19, R25 ;  /* 0x0000001900137213 */ /* 0x000fe20000000000 */
[----:B0-----:R-:W-:Y:S01]  /*13f0*/  IMAD.MOV.U32 R0, RZ, RZ, R17 ;  /* 0x000000ffff007224 */ /* 0x001fe200078e0011 */
[C---:B------:R-:W-:Y:S01]  /*1400*/  ISETP.GT.U32.AND P2, PT, R4.reuse, R14, PT ;  /* 0x0000000e0400720c */ /* 0x040fe20003f44070 */
[----:B------:R-:W-:Y:S02]  /*1410*/  @!P4 IMAD.MOV R125, RZ, RZ, -R125 ;  /* 0x000000ffff7dc224 */ /* 0x000fe400078e0a7d */
[----:B------:R-:W-:Y:S01]  /*1420*/  @!P6 IMAD.IADD R5, R5, 0x1, -R4 ;  /* 0x000000010505e824 */ /* 0x000fe200078e0a04 */
[C---:B------:R-:W-:Y:S01]  /*1430*/  ISETP.GT.U32.AND P6, PT, R4.reuse, R16, PT ;  /* 0x000000100400720c */ /* 0x040fe20003fc4070 */
[----:B------:R-:W-:Y:S01]  /*1440*/  @!P1 IMAD.MOV R0, RZ, RZ, -R0 ;  /* 0x000000ffff009224 */ /* 0x000fe200078e0a00 */
[C---:B------:R-:W-:Y:S01]  /*1450*/  ISETP.GT.U32.AND P1, PT, R4.reuse, R15, PT ;  /* 0x0000000f0400720c */ /* 0x040fe20003f24070 */
[C---:B------:R-:W-:Y:S01]  /*1460*/  IMAD R20, R4.reuse, R7, R20 ;  /* 0x0000000704147224 */ /* 0x040fe200078e0214 */
[C---:B------:R-:W-:Y:S01]  /*1470*/  ISETP.GT.U32.AND P4, PT, R4.reuse, R5, PT ;  /* 0x000000050400720c */ /* 0x040fe20003f84070 */
[----:B------:R-:W-:Y:S01]  /*1480*/  IMAD R18, R4, R11, R18 ;  /* 0x0000000b04127224 */ /* 0x000fe200078e0212 */
[----:B------:R-:W-:Y:S01]  /*1490*/  STL [R1+0x3d0], R0 ;  /* 0x0003d00001007387 */ /* 0x000fe20000100800 */
[----:B------:R-:W-:-:S02]  /*14a0*/  VIADD R11, R8, 0x1bc ;  /* 0x000001bc080b7836 */ /* 0x000fc40000000000 */
[----:B------:R-:W-:Y:S01]  /*14b0*/  IMAD.HI.U32 R6, R9, R19, RZ ;  /* 0x0000001309067227 */ /* 0x000fe200078e00ff */
[----:B------:R-:W-:Y:S02]  /*14c0*/  STL [R1+0x3d4], R125 ;  /* 0x0003d47d01007387 */ /* 0x000fe40000100800 */
[----:B------:R-:W-:Y:S01]  /*14d0*/  IABS R22, R11 ;  /* 0x0000000b00167213 */ /* 0x000fe20000000000 */
[----:B------:R-:W-:Y:S02]  /*14e0*/  VIADD R10, R8, 0x1c0 ;  /* 0x000001c0080a7836 */ /* 0x000fe40000000000 */
[----:B------:R-:W-:Y:S01]  /*14f0*/  @!P6 IMAD.IADD R16, R16, 0x1, -R4 ;  /* 0x000000011010e824 */ /* 0x000fe200078e0a04 */
[C---:B------:R-:W-:Y:S01]  /*1500*/  ISETP.GT.U32.AND P6, PT, R4.reuse, R20, PT ;  /* 0x000000140400720c */ /* 0x040fe20003fc4070 */
[----:B------:R-:W-:Y:S01]  /*1510*/  @!P0 IMAD.MOV R124, RZ, RZ, -R124 ;  /* 0x000000ffff7c8224 */ /* 0x000fe200078e0a7c */
[----:B------:R-:W-:Y:S01]  /*1520*/  ISETP.GT.U32.AND P0, PT, R4, R18, PT ;  /* 0x000000120400720c */ /* 0x000fe20003f04070 */
[----:B------:R-:W-:Y:S01]  /*1530*/  IMAD.MOV R6, RZ, RZ, -R6 ;  /* 0x000000ffff067224 */ /* 0x000fe200078e0a06 */
[----:B------:R-:W-:Y:S01]  /*1540*/  IABS R21, R10 ;  /* 0x0000000a00157213 */ /* 0x000fe20000000000 */
[--C-:B------:R-:W-:Y:S01]  /*1550*/  @!P1 IMAD.IADD R15, R15, 0x1, -R4.reuse ;  /* 0x000000010f0f9824 */ /* 0x100fe200078e0a04 */
[----:B------:R-:W-:Y:S01]  /*1560*/  ISETP.GE.AND P1, PT, R12, RZ, PT ;  /* 0x000000ff0c00720c */ /* 0x000fe20003f26270 */
[----:B------:R-:W-:Y:S01]  /*1570*/  IMAD R19, R4, R6, R19 ;  /* 0x0000000604137224 */ /* 0x000fe200078e0213 */
[----:B------:R-:W-:Y:S01]  /*1580*/  STL [R1+0x3d8], R124 ;  /* 0x0003d87c01007387 */ /* 0x000fe20000100800 */
[----:B------:R-:W-:Y:S01]  /*1590*/  @!P4 IMAD.IADD R5, R5, 0x1, -R4 ;  /* 0x000000010505c824 */ /* 0x000fe200078e0a04 */
[----:B------:R-:W-:Y:S01]  /*15a0*/  ISETP.GE.AND P4, PT, R23, RZ, PT ;  /* 0x000000ff1700720c */ /* 0x000fe20003f86270 */
[----:B------:R-:W-:-:S04]  /*15b0*/  IMAD.HI.U32 R6, R9, R22, RZ ;  /* 0x0000001609067227 */ /* 0x000fc800078e00ff */
[----:B------:R-:W-:-:S04]  /*15c0*/  IMAD.HI.U32 R2, R9, R21, RZ ;  /* 0x0000001509027227 */ /* 0x000fc800078e00ff */
[----:B------:R-:W-:Y:S01]  /*15d0*/  @!P2 IMAD.IADD R14, R14, 0x1, -R4 ;  /* 0x000000010e0ea824 */ /* 0x000fe200078e0a04 */
[----:B------:R-:W-:Y:S01]  /*15e0*/  ISETP.GT.U32.AND P2, PT, R4, R19, PT ;  /* 0x000000130400720c */ /* 0x000fe20003f44070 */
[----:B------:R-:W-:Y:S02]  /*15f0*/  IMAD.MOV R7, RZ, RZ, -R6 ;  /* 0x000000ffff077224 */ /* 0x000fe400078e0a06 */
[----:B------:R-:W-:Y:S02]  /*1600*/  IMAD.MOV R2, RZ, RZ, -R2 ;  /* 0x000000ffff027224 */ /* 0x000fe400078e0a02 */
[----:B------:R-:W-:Y:S02]  /*1610*/  VIADD R6, R8, 0x1b8 ;  /* 0x000001b808067836 */ /* 0x000fe40000000000 */
[--C-:B------:R-:W-:Y:S02]  /*1620*/  @!P6 IMAD.IADD R20, R20, 0x1, -R4.reuse ;  /* 0x000000011414e824 */ /* 0x100fe400078e0a04 */
[----:B------:R-:W-:Y:S01]  /*1630*/  @!P0 IMAD.IADD R18, R18, 0x1, -R4 ;  /* 0x0000000112128824 */ /* 0x000fe200078e0a04 */
[----:B------:R-:W-:Y:S01]  /*1640*/  IABS R23, R6 ;  /* 0x0000000600177213 */ /* 0x000fe20000000000 */
[C---:B------:R-:W-:Y:S01]  /*1650*/  IMAD R21, R4.reuse, R2, R21 ;  /* 0x0000000204157224 */ /* 0x040fe200078e0215 */
[----:B------:R-:W-:Y:S01]  /*1660*/  ISETP.GT.U32.AND P6, PT, R4, R20, PT ;  /* 0x000000140400720c */ /* 0x000fe20003fc4070 */
[----:B------:R-:W-:Y:S01]  /*1670*/  IMAD.MOV.U32 R17, RZ, RZ, R5 ;  /* 0x000000ffff117224 */ /* 0x000fe200078e0005 */
[----:B------:R-:W-:Y:S01]  /*1680*/  ISETP.GE.AND P0, PT, R24, RZ, PT ;  /* 0x000000ff1800720c */ /* 0x000fe20003f06270 */
[----:B------:R-:W-:Y:S01]  /*1690*/  @!P5 IMAD.MOV R14, RZ, RZ, -R14 ;  /* 0x000000ffff0ed224 */ /* 0x000fe200078e0a0e */
[C---:B------:R-:W-:Y:S01]  /*16a0*/  ISETP.GT.U32.AND P5, PT, R4.reuse, R18, PT ;  /* 0x000000120400720c */ /* 0x040fe20003fa4070 */
[----:B------:R-:W-:Y:S01]  /*16b0*/  @!P1 IMAD.MOV R16, RZ, RZ, -R16 ;  /* 0x000000ffff109224 */ /* 0x000fe200078e0a10 */
[----:B------:R-:W-:Y:S01]  /*16c0*/  ISETP.GT.U32.AND P1, PT, R4, R21, PT ;  /* 0x000000150400720c */ /* 0x000fe20003f24070 */
[----:B------:R-:W-:Y:S01]  /*16d0*/  @!P4 IMAD.MOV R17, RZ, RZ, -R17 ;  /* 0x000000ffff11c224 */ /* 0x000fe200078e0a11 */
[----:B------:R-:W-:Y:S01]  /*16e0*/  ISETP.GE.AND P4, PT, R26, RZ, PT ;  /* 0x000000ff1a00720c */ /* 0x000fe20003f86270 */
[----:B------:R-:W-:Y:S01]  /*16f0*/  IMAD.HI.U32 R2, R9, R23, RZ ;  /* 0x0000001709027227 */ /* 0x000fe200078e00ff */
[----:B------:R-:W-:Y:S03]  /*1700*/  STL [R1+0x3dc], R14 ;  /* 0x0003dc0e01007387 */ /* 0x000fe60000100800 */
[----:B------:R-:W-:Y:S01]  /*1710*/  @!P2 IMAD.IADD R19, R19, 0x1, -R4 ;  /* 0x000000011313a824 */ /* 0x000fe200078e0a04 */
[----:B------:R-:W-:Y:S01]  /*1720*/  ISETP.GE.AND P2, PT, R25, RZ, PT ;  /* 0x000000ff1900720c */ /* 0x000fe20003f46270 */
[----:B------:R-:W-:-:S02]  /*1730*/  IMAD.MOV R2, RZ, RZ, -R2 ;  /* 0x000000ffff027224 */ /* 0x000fc400078e0a02 */
[----:B------:R-:W-:Y:S01]  /*1740*/  @!P3 IMAD.MOV R15, RZ, RZ, -R15 ;  /* 0x000000ffff0fb224 */ /* 0x000fe200078e0a0f */
[C---:B------:R-:W-:Y:S01]  /*1750*/  ISETP.GT.U32.AND P3, PT, R4.reuse, R19, PT ;  /* 0x000000130400720c */ /* 0x040fe20003f64070 */
[----:B------:R-:W-:Y:S02]  /*1760*/  IMAD R22, R4, R7, R22 ;  /* 0x0000000704167224 */ /* 0x000fe400078e0216 */
[--C-:B------:R-:W-:Y:S01]  /*1770*/  @!P6 IMAD.IADD R20, R20, 0x1, -R4.reuse ;  /* 0x000000011414e824 */ /* 0x100fe200078e0a04 */
[----:B------:R-:W-:Y:S01]  /*1780*/  ISETP.GE.AND P6, PT, R11, RZ, PT ;  /* 0x000000ff0b00720c */ /* 0x000fe20003fc6270 */
[----:B------:R-:W-:Y:S01]  /*1790*/  IMAD R23, R4, R2, R23 ;  /* 0x0000000204177224 */ /* 0x000fe200078e0217 */
[----:B------:R-:W-:Y:S01]  /*17a0*/  STL [R1+0x3e8], R15 ;  /* 0x0003e80f01007387 */ /* 0x000fe20000100800 */
[--C-:B------:R-:W-:Y:S01]  /*17b0*/  @!P5 IMAD.IADD R18, R18, 0x1, -R4.reuse ;  /* 0x000000011212d824 */ /* 0x100fe200078e0a04 */
[----:B------:R-:W-:Y:S01]  /*17c0*/  ISETP.GT.U32.AND P5, PT, R4, R22, PT ;  /* 0x000000160400720c */ /* 0x000fe20003fa4070 */
[----:B------:R-:W-:Y:S01]  /*17d0*/  @!P1 IMAD.IADD R21, R21, 0x1, -R4 ;  /* 0x0000000115159824 */ /* 0x000fe200078e0a04 */
[----:B------:R-:W-:Y:S01]  /*17e0*/  ISETP.GE.AND P1, PT, R6, RZ, PT ;  /* 0x000000ff0600720c */ /* 0x000fe20003f26270 */
[----:B------:R-:W-:Y:S01]  /*17f0*/  @!P4 IMAD.MOV R20, RZ, RZ, -R20 ;  /* 0x000000ffff14c224 */ /* 0x000fe200078e0a14 */
[C---:B------:R-:W-:Y:S01]  /*1800*/  ISETP.GT.U32.AND P4, PT, R4.reuse, R23, PT ;  /* 0x000000170400720c */ /* 0x040fe20003f84070 */
[----:B------:R-:W-:Y:S01]  /*1810*/  @!P0 IMAD.MOV R18, RZ, RZ, -R18 ;  /* 0x000000ffff128224 */ /* 0x000fe200078e0a12 */
[----:B------:R-:W-:Y:S01]  /*1820*/  ISETP.GT.U32.AND P0, PT, R4, R21, PT ;  /* 0x000000150400720c */ /* 0x000fe20003f04070 */
[----:B------:R-:W-:Y:S01]  /*1830*/  VIADD R7, R8, 0x1b4 ;  /* 0x000001b408077836 */ /* 0x000fe20000000000 */
[----:B------:R-:W-:Y:S01]  /*1840*/  STL [R1+0x3ec], R16 ;  /* 0x0003ec1001007387 */ /* 0x000fe20000100800 */
[--C-:B------:R-:W-:Y:S01]  /*1850*/  @!P3 IMAD.IADD R19, R19, 0x1, -R4.reuse ;  /* 0x000000011313b824 */ /* 0x100fe200078e0a04 */
[----:B------:R-:W-:Y:S01]  /*1860*/  ISETP.GE.AND P3, PT, R10, RZ, PT ;  /* 0x000000ff0a00720c */ /* 0x000fe20003f66270 */
[----:B------:R-:W-:Y:S01]  /*1870*/  VIADD R2, R8, 0x1b0 ;  /* 0x000001b008027836 */ /* 0x000fe20000000000 */
[----:B------:R-:W-:Y:S01]  /*1880*/  IABS R24, R7 ;  /* 0x0000000700187213 */ /* 0x000fe20000000000 */
[----:B------:R-:W-:Y:S01]  /*1890*/  @!P2 IMAD.MOV R19, RZ, RZ, -R19 ;  /* 0x000000ffff13a224 */ /* 0x000fe200078e0a13 */
[----:B------:R-:W-:Y:S01]  /*18a0*/  ISETP.GE.AND P2, PT, R7, RZ, PT ;  /* 0x000000ff0700720c */ /* 0x000fe20003f46270 */
[--C-:B------:R-:W-:Y:S01]  /*18b0*/  @!P5 IMAD.IADD R22, R22, 0x1, -R4.reuse ;  /* 0x000000011616d824 */ /* 0x100fe200078e0a04 */
[----:B------:R-:W-:Y:S01]  /*18c0*/  IABS R25, R2 ;  /* 0x0000000200197213 */ /* 0x000fe20000000000 */
[----:B------:R-:W-:Y:S01]  /*18d0*/  VIADD R7, R8, 0x1a8 ;  /* 0x000001a808077836 */ /* 0x000fe20000000000 */
[----:B------:R-:W-:Y:S01]  /*18e0*/  STL [R1+0x3f0], R17 ;  /* 0x0003f01101007387 */ /* 0x000fe20000100800 */
[--C-:B------:R-:W-:Y:S01]  /*18f0*/  @!P4 IMAD.IADD R23, R23, 0x1, -R4.reuse ;  /* 0x000000011717c824 */ /* 0x100fe200078e0a04 */
[----:B------:R-:W-:Y:S01]  /*1900*/  ISETP.GT.U32.AND P5, PT, R4, R22, PT ;  /* 0x000000160400720c */ /* 0x000fe20003fa4070 */
[----:B------:R-:W-:Y:S01]  /*1910*/  @!P0 IMAD.IADD R21, R21, 0x1, -R4 ;  /* 0x0000000115158824 */ /* 0x000fe200078e0a04 */
[----:B------:R-:W-:Y:S01]  /*1920*/  ISETP.GE.AND P0, PT, R2, RZ, PT ;  /* 0x000000ff0200720c */ /* 0x000fe20003f06270 */
[C---:B------:R-:W-:Y:S01]  /*1930*/  IMAD.HI.U32 R2, R9.reuse, R25, RZ ;  /* 0x0000001909027227 */ /* 0x040fe200078e00ff */
[----:B------:R-:W-:Y:S01]  /*1940*/  IABS R27, R7 ;  /* 0x00000007001b7213 */ /* 0x000fe20000000000 */
[----:B------:R-:W-:Y:S01]  /*1950*/  STL [R1+0x3f4], R18 ;  /* 0x0003f41201007387 */ /* 0x000fe20000100800 */
[----:B------:R-:W-:Y:S01]  /*1960*/  ISETP.GT.U32.AND P4, PT, R4, R23, PT ;  /* 0x000000170400720c */ /* 0x000fe20003f84070 */
[----:B------:R-:W-:-:S02]  /*1970*/  IMAD.HI.U32 R5, R9, R24, RZ ;  /* 0x0000001809057227 */ /* 0x000fc400078e00ff */
[----:B------:R-:W-:Y:S02]  /*1980*/  STL [R1+0x3f8], R19 ;  /* 0x0003f81301007387 */ /* 0x000fe40000100800 */
[----:B------:R-:W-:Y:S02]  /*1990*/  IMAD.HI.U32 R6, R9, R27, RZ ;  /* 0x0000001b09067227 */ /* 0x000fe400078e00ff */
[----:B------:R0:W-:Y:S02]  /*19a0*/  STL [R1+0x3fc], R20 ;  /* 0x0003fc1401007387 */ /* 0x0001e40000100800 */
[----:B------:R-:W-:Y:S02]  /*19b0*/  IMAD.MOV R2, RZ, RZ, -R2 ;  /* 0x000000ffff027224 */ /* 0x000fe400078e0a02 */
[----:B------:R-:W-:Y:S02]  /*19c0*/  IMAD.MOV R5, RZ, RZ, -R5 ;  /* 0x000000ffff057224 */ /* 0x000fe400078e0a05 */
[----:B------:R-:W-:-:S02]  /*19d0*/  IMAD R25, R4, R2, R25 ;  /* 0x0000000204197224 */ /* 0x000fc400078e0219 */
[----:B------:R-:W-:Y:S02]  /*19e0*/  IMAD.MOV R6, RZ, RZ, -R6 ;  /* 0x000000ffff067224 */ /* 0x000fe400078e0a06 */
[----:B------:R-:W-:Y:S02]  /*19f0*/  IMAD R24, R4, R5, R24 ;  /* 0x0000000504187224 */ /* 0x000fe400078e0218 */
[--C-:B------:R-:W-:Y:S02]  /*1a00*/  @!P5 IMAD.IADD R22, R22, 0x1, -R4.reuse ;  /* 0x000000011616d824 */ /* 0x100fe400078e0a04 */
[----:B------:R-:W-:Y:S01]  /*1a10*/  VIADD R5, R8, 0x1ac ;  /* 0x000001ac08057836 */ /* 0x000fe20000000000 */
[C---:B------:R-:W-:Y:S01]  /*1a20*/  ISETP.GT.U32.AND P5, PT, R4.reuse, R24, PT ;  /* 0x000000180400720c */ /* 0x040fe20003fa4070 */
[----:B------:R-:W-:Y:S01]  /*1a30*/  @!P4 IMAD.IADD R23, R23, 0x1, -R4 ;  /* 0x000000011717c824 */ /* 0x000fe200078e0a04 */
[C---:B------:R-:W-:Y:S01]  /*1a40*/  ISETP.GT.U32.AND P4, PT, R4.reuse, R25, PT ;  /* 0x000000190400720c */ /* 0x040fe20003f84070 */
[C---:B------:R-:W-:Y:S01]  /*1a50*/  IMAD R27, R4.reuse, R6, R27 ;  /* 0x00000006041b7224 */ /* 0x040fe200078e021b */
[----:B------:R-:W-:Y:S01]  /*1a60*/  IABS R26, R5 ;  /* 0x00000005001a7213 */ /* 0x000fe20000000000 */
[----:B------:R-:W-:Y:S01]  /*1a70*/  @!P6 IMAD.MOV R22, RZ, RZ, -R22 ;  /* 0x000000ffff16e224 */ /* 0x000fe200078e0a16 */
[----:B------:R-:W-:Y:S01]  /*1a80*/  ISETP.GE.AND P6, PT, R7, RZ, PT ;  /* 0x000000ff0700720c */ /* 0x000fe20003fc6270 */
[----:B------:R-:W-:Y:S01]  /*1a90*/  @!P1 IMAD.MOV R23, RZ, RZ, -R23 ;  /* 0x000000ffff179224 */ /* 0x000fe200078e0a17 */
[----:B------:R-:W-:Y:S01]  /*1aa0*/  ISETP.GT.U32.AND P1, PT, R4, R27, PT ;  /* 0x0000001b0400720c */ /* 0x000fe20003f24070 */
[----:B------:R-:W-:-:S02]  /*1ab0*/  VIADD R7, R8, 0x1a4 ;  /* 0x000001a408077836 */ /* 0x000fc40000000000 */
[----:B------:R-:W-:Y:S01]  /*1ac0*/  @!P3 IMAD.MOV R21, RZ, RZ, -R21 ;  /* 0x000000ffff15b224 */ /* 0x000fe200078e0a15 */
[----:B------:R-:W-:Y:S01]  /*1ad0*/  ISETP.GE.AND P3, PT, R5, RZ, PT ;  /* 0x000000ff0500720c */ /* 0x000fe20003f66270 */
[----:B------:R-:W-:Y:S01]  /*1ae0*/  IMAD.HI.U32 R5, R9, R26, RZ ;  /* 0x0000001a09057227 */ /* 0x000fe200078e00ff */
[----:B------:R-:W-:Y:S02]  /*1af0*/  IABS R28, R7 ;  /* 0x00000007001c7213 */ /* 0x000fe40000000000 */
[----:B------:R1:W-:Y:S01]  /*1b00*/  STL [R1+0x400], R21 ;  /* 0x0004001501007387 */ /* 0x0003e20000100800 */
[----:B------:R-:W-:Y:S02]  /*1b10*/  IMAD.MOV R5, RZ, RZ, -R5 ;  /* 0x000000ffff057224 */ /* 0x000fe400078e0a05 */
[C---:B------:R-:W-:Y:S01]  /*1b20*/  VIADD R10, R8.reuse, 0x1a0 ;  /* 0x000001a0080a7836 */ /* 0x040fe20000000000 */
[----:B------:R2:W-:Y:S01]  /*1b30*/  STL [R1+0x404], R22 ;  /* 0x0004041601007387 */ /* 0x0005e20000100800 */
[----:B------:R-:W-:-:S02]  /*1b40*/  VIADD R11, R8, 0x19c ;  /* 0x0000019c080b7836 */ /* 0x000fc40000000000 */
[----:B------:R-:W-:Y:S01]  /*1b50*/  @!P4 IMAD.IADD R25, R25, 0x1, -R4 ;  /* 0x000000011919c824 */ /* 0x000fe200078e0a04 */
[----:B------:R-:W-:Y:S01]  /*1b60*/  IABS R29, R10 ;  /* 0x0000000a001d7213 */ /* 0x000fe20000000000 */
[----:B------:R-:W-:Y:S01]  /*1b70*/  IMAD.HI.U32 R2, R9, R28, RZ ;  /* 0x0000001c09027227 */ /* 0x000fe200078e00ff */
[----:B------:R-:W-:Y:S01]  /*1b80*/  IABS R30, R11 ;  /* 0x0000000b001e7213 */ /* 0x000fe20000000000 */
[----:B------:R-:W-:Y:S01]  /*1b90*/  STL [R1+0x408], R23 ;  /* 0x0004081701007387 */ /* 0x000fe20000100800 */
[C---:B------:R-:W-:Y:S01]  /*1ba0*/  ISETP.GT.U32.AND P4, PT, R4.reuse, R25, PT ;  /* 0x000000190400720c */ /* 0x040fe20003f84070 */
[----:B------:R-:W-:Y:S02]  /*1bb0*/  IMAD R26, R4, R5, R26 ;  /* 0x00000005041a7224 */ /* 0x000fe400078e021a */
[----:B------:R-:W-:Y:S02]  /*1bc0*/  VIADD R12, R8, 0x198 ;  /* 0x00000198080c7836 */ /* 0x000fe40000000000 */
[----:B------:R-:W-:-:S02]  /*1bd0*/  @!P1 IMAD.IADD R27, R27, 0x1, -R4 ;  /* 0x000000011b1b9824 */ /* 0x000fc400078e0a04 */
[----:B------:R-:W-:Y:S01]  /*1be0*/  IMAD.MOV R5, RZ, RZ, -R2 ;  /* 0x000000ffff057224 */ /* 0x000fe200078e0a02 */
[----:B------:R-:W-:Y:S01]  /*1bf0*/  IABS R31, R12 ;  /* 0x0000000c001f7213 */ /* 0x000fe20000000000 */
[----:B------:R-:W-:Y:S01]  /*1c00*/  @!P5 IMAD.IADD R24, R24, 0x1, -R4 ;  /* 0x000000011818d824 */ /* 0x000fe200078e0a04 */
[C---:B------:R-:W-:Y:S01]  /*1c10*/  ISETP.GT.U32.AND P1, PT, R4.reuse, R27, PT ;  /* 0x0000001b0400720c */ /* 0x040fe20003f24070 */
[C---:B------:R-:W-:Y:S02]  /*1c20*/  IMAD R28, R4.reuse, R5, R28 ;  /* 0x00000005041c7224 */ /* 0x040fe400078e021c */
[----:B------:R-:W-:Y:S01]  /*1c30*/  IMAD.HI.U32 R2, R9, R29, RZ ;  /* 0x0000001d09027227 */ /* 0x000fe200078e00ff */
[----:B------:R-:W-:-:S03]  /*1c40*/  ISETP.GT.U32.AND P5, PT, R4, R24, PT ;  /* 0x000000180400720c */ /* 0x000fc60003fa4070 */
[----:B------:R-:W-:-:S04]  /*1c50*/  IMAD.HI.U32 R5, R9, R30, RZ ;  /* 0x0000001e09057227 */ /* 0x000fc800078e00ff */
[----:B------:R-:W-:-:S04]  /*1c60*/  IMAD.HI.U32 R6, R9, R31, RZ ;  /* 0x0000001f09067227 */ /* 0x000fc800078e00ff */
[----:B------:R-:W-:Y:S02]  /*1c70*/  IMAD.MOV R2, RZ, RZ, -R2 ;  /* 0x000000ffff027224 */ /* 0x000fe400078e0a02 */
[----:B------:R-:W-:Y:S02]  /*1c80*/  IMAD.MOV R5, RZ, RZ, -R5 ;  /* 0x000000ffff057224 */ /* 0x000fe400078e0a05 */
[----:B------:R-:W-:Y:S01]  /*1c90*/  @!P4 IMAD.IADD R25, R25, 0x1, -R4 ;  /* 0x000000011919c824 */ /* 0x000fe200078e0a04 */
[C---:B------:R-:W-:Y:S01]  /*1ca0*/  ISETP.GT.U32.AND P4, PT, R4.reuse, R28, PT ;  /* 0x0000001c0400720c */ /* 0x040fe20003f84070 */
[C---:B------:R-:W-:Y:S02]  /*1cb0*/  IMAD R29, R4.reuse, R2, R29 ;  /* 0x00000002041d7224 */ /* 0x040fe400078e021d */
[----:B------:R-:W-:Y:S02]  /*1cc0*/  IMAD.MOV R6, RZ, RZ, -R6 ;  /* 0x000000ffff067224 */ /* 0x000fe400078e0a06 */
[----:B------:R-:W-:-:S02]  /*1cd0*/  IMAD R30, R4, R5, R30 ;  /* 0x00000005041e7224 */ /* 0x000fc400078e021e */
[C---:B------:R-:W-:Y:S02]  /*1ce0*/  IMAD R31, R4.reuse, R6, R31 ;  /* 0x00000006041f7224 */ /* 0x040fe400078e021f */
[----:B------:R-:W-:Y:S01]  /*1cf0*/  @!P0 IMAD.MOV R25, RZ, RZ, -R25 ;  /* 0x000000ffff198224 */ /* 0x000fe200078e0a19 */
[C---:B------:R-:W-:Y:S01]  /*1d00*/  ISETP.GT.U32.AND P0, PT, R4.reuse, R29, PT ;  /* 0x0000001d0400720c */ /* 0x040fe20003f04070 */
[--C-:B------:R-:W-:Y:S01]  /*1d10*/  @!P1 IMAD.IADD R27, R27, 0x1, -R4.reuse ;  /* 0x000000011b1b9824 */ /* 0x100fe200078e0a04 */
[----:B------:R-:W-:Y:S01]  /*1d20*/  ISETP.GT.U32.AND P1, PT, R4, R30, PT ;  /* 0x0000001e0400720c */ /* 0x000fe20003f24070 */
[----:B------:R-:W-:Y:S01]  /*1d30*/  @!P5 IMAD.IADD R24, R24, 0x1, -R4 ;  /* 0x000000011818d824 */ /* 0x000fe200078e0a04 */
[C---:B------:R-:W-:Y:S01]  /*1d40*/  ISETP.GT.U32.AND P5, PT, R4.reuse, R26, PT ;  /* 0x0000001a0400720c */ /* 0x040fe20003fa4070 */
[----:B------:R-:W-:Y:S01]  /*1d50*/  @!P6 IMAD.MOV R27, RZ, RZ, -R27 ;  /* 0x000000ffff1be224 */ /* 0x000fe200078e0a1b */
[----:B------:R-:W-:Y:S01]  /*1d60*/  ISETP.GT.U32.AND P6, PT, R4, R31, PT ;  /* 0x0000001f0400720c */ /* 0x000fe20003fc4070 */
[----:B------:R-:W-:-:S02]  /*1d70*/  VIADD R5, R8, 0x194 ;  /* 0x0000019408057836 */ /* 0x000fc40000000000 */
[----:B------:R-:W-:Y:S02]  /*1d80*/  VIADD R6, R8, 0x190 ;  /* 0x0000019008067836 */ /* 0x000fe40000000000 */
[--C-:B------:R-:W-:Y:S01]  /*1d90*/  @!P4 IMAD.IADD R28, R28, 0x1, -R4.reuse ;  /* 0x000000011c1cc824 */ /* 0x100fe200078e0a04 */
[----:B------:R-:W-:Y:S01]  /*1da0*/  IABS R32, R5 ;  /* 0x0000000500207213 */ /* 0x000fe20000000000 */
[--C-:B------:R-:W-:Y:S01]  /*1db0*/  @!P0 IMAD.IADD R29, R29, 0x1, -R4.reuse ;  /* 0x000000011d1d8824 */ /* 0x100fe200078e0a04 */
[----:B------:R-:W-:Y:S01]  /*1dc0*/  IABS R33, R6 ;  /* 0x0000000600217213 */ /* 0x000fe20000000000 */
[--C-:B------:R-:W-:Y:S01]  /*1dd0*/  @!P1 IMAD.IADD R30, R30, 0x1, -R4.reuse ;  /* 0x000000011e1e9824 */ /* 0x100fe200078e0a04 */
[----:B------:R-:W-:Y:S01]  /*1de0*/  ISETP.GE.AND P0, PT, R5, RZ, PT ;  /* 0x000000ff0500720c */ /* 0x000fe20003f06270 */
[----:B------:R-:W-:Y:S01]  /*1df0*/  IMAD.HI.U32 R2, R9, R32, RZ ;  /* 0x0000002009027227 */ /* 0x000fe200078e00ff */
[C---:B------:R-:W-:Y:S02]  /*1e00*/  ISETP.GT.U32.AND P4, PT, R4.reuse, R28, PT ;  /* 0x0000001c0400720c */ /* 0x040fe40003f84070 */
[----:B------:R-:W-:Y:S01]  /*1e10*/  ISETP.GT.U32.AND P1, PT, R4, R29, PT ;  /* 0x0000001d0400720c */ /* 0x000fe20003f24070 */
[----:B------:R-:W-:-:S02]  /*1e20*/  @!P5 IMAD.IADD R26, R26, 0x1, -R4 ;  /* 0x000000011a1ad824 */ /* 0x000fc400078e0a04 */
[----:B------:R-:W-:Y:S01]  /*1e30*/  @!P6 IMAD.IADD R31, R31, 0x1, -R4 ;  /* 0x000000011f1fe824 */ /* 0x000fe200078e0a04 */
[C---:B------:R-:W-:Y:S01]  /*1e40*/  ISETP.GT.U32.AND P6, PT, R4.reuse, R30, PT ;  /* 0x0000001e0400720c */ /* 0x040fe20003fc4070 */
[----:B------:R-:W-:Y:S01]  /*1e50*/  IMAD.MOV R5, RZ, RZ, -R2 ;  /* 0x000000ffff057224 */ /* 0x000fe200078e0a02 */
[----:B------:R-:W-:Y:S01]  /*1e60*/  ISETP.GT.U32.AND P5, PT, R4, R26, PT ;  /* 0x0000001a0400720c */ /* 0x000fe20003fa4070 */
[----:B------:R-:W-:-:S04]  /*1e70*/  IMAD.HI.U32 R2, R9, R33, RZ ;  /* 0x0000002109027227 */ /* 0x000fc800078e00ff */
[----:B------:R-:W-:Y:S01]  /*1e80*/  @!P2 IMAD.MOV R24, RZ, RZ, -R24 ;  /* 0x000000ffff18a224 */ /* 0x000fe200078e0a18 */
[----:B------:R-:W-:Y:S01]  /*1e90*/  ISETP.GE.AND P2, PT, R7, RZ, PT ;  /* 0x000000ff0700720c */ /* 0x000fe20003f46270 */
[----:B------:R-:W-:Y:S02]  /*1ea0*/  IMAD.MOV R2, RZ, RZ, -R2 ;  /* 0x000000ffff027224 */ /* 0x000fe400078e0a02 */
[C---:B------:R-:W-:Y:S02]  /*1eb0*/  IMAD R32, R4.reuse, R5, R32 ;  /* 0x0000000504207224 */ /* 0x040fe400078e0220 */
[----:B------:R-:W-:Y:S02]  /*1ec0*/  IMAD R33, R4, R2, R33 ;  /* 0x0000000204217224 */ /* 0x000fe400078e0221 */
[--C-:B------:R-:W-:Y:S01]  /*1ed0*/  @!P4 IMAD.IADD R28, R28, 0x1, -R4.reuse ;  /* 0x000000011c1cc824 */ /* 0x100fe200078e0a04 */
[----:B------:R-:W-:Y:S01]  /*1ee0*/  ISETP.GE.AND P4, PT, R12, RZ, PT ;  /* 0x000000ff0c00720c */ /* 0x000fe20003f86270 */
[--C-:B------:R-:W-:Y:S01]  /*1ef0*/  @!P1 IMAD.IADD R29, R29, 0x1, -R4.reuse ;  /* 0x000000011d1d9824 */ /* 0x100fe200078e0a04 */
[----:B------:R-:W-:Y:S01]  /*1f00*/  ISETP.GT.U32.AND P1, PT, R4, R32, PT ;  /* 0x000000200400720c */ /* 0x000fe20003f24070 */
[----:B------:R-:W-:Y:S01]  /*1f10*/  @!P6 IMAD.IADD R30, R30, 0x1, -R4 ;  /* 0x000000011e1ee824 */ /* 0x000fe200078e0a04 */
[----:B------:R-:W-:Y:S01]  /*1f20*/  ISETP.GT.U32.AND P6, PT, R4, R33, PT ;  /* 0x000000210400720c */ /* 0x000fe20003fc4070 */
[----:B------:R-:W-:-:S02]  /*1f30*/  VIADD R7, R8, 0x18c ;  /* 0x0000018c08077836 */ /* 0x000fc40000000000 */
[----:B------:R-:W-:Y:S01]  /*1f40*/  @!P5 IMAD.IADD R26, R26, 0x1, -R4 ;  /* 0x000000011a1ad824 */ /* 0x000fe200078e0a04 */
[----:B------:R-:W-:Y:S01]  /*1f50*/  ISETP.GE.AND P5, PT, R10, RZ, PT ;  /* 0x000000ff0a00720c */ /* 0x000fe20003fa6270 */
[----:B------:R-:W-:Y:S01]  /*1f60*/  @!P2 IMAD.MOV R28, RZ, RZ, -R28 ;  /* 0x000000ffff1ca224 */ /* 0x000fe200078e0a1c */
[----:B------:R-:W-:Y:S01]  /*1f70*/  ISETP.GT.U32.AND P2, PT, R4, R31, PT ;  /* 0x0000001f0400720c */ /* 0x000fe20003f44070 */
[C---:B------:R-:W-:Y:S01]  /*1f80*/  VIADD R10, R8.reuse, 0x188 ;  /* 0x00000188080a7836 */ /* 0x040fe20000000000 */
[----:B------:R-:W-:Y:S01]  /*1f90*/  IABS R34, R7 ;  /* 0x0000000700227213 */ /* 0x000fe20000000000 */
[----:B------:R-:W-:Y:S01]  /*1fa0*/  @!P3 IMAD.MOV R26, RZ, RZ, -R26 ;  /* 0x000000ffff1ab224 */ /* 0x000fe200078e0a1a */
[----:B------:R-:W-:Y:S01]  /*1fb0*/  ISETP.GE.AND P3, PT, R11, RZ, PT ;  /* 0x000000ff0b00720c */ /* 0x000fe20003f66270 */
[----:B------:R-:W-:Y:S01]  /*1fc0*/  VIADD R11, R8, 0x184 ;  /* 0x00000184080b7836 */ /* 0x000fe20000000000 */
[----:B------:R-:W-:Y:S01]  /*1fd0*/  IABS R35, R10 ;  /* 0x0000000a00237213 */ /* 0x000fe20000000000 */
[----:B------:R-:W-:-:S03]  /*1fe0*/  IMAD.HI.U32 R2, R9, R34, RZ ;  /* 0x0000002209027227 */ /* 0x000fc600078e00ff */
[----:B------:R-:W-:Y:S01]  /*1ff0*/  IABS R36, R11 ;  /* 0x0000000b00247213 */ /* 0x000fe20000000000 */
[--C-:B------:R-:W-:Y:S01]  /*2000*/  @!P1 IMAD.IADD R32, R32, 0x1, -R4.reuse ;  /* 0x0000000120209824 */ /* 0x100fe200078e0a04 */
[----:B------:R-:W-:Y:S01]  /*2010*/  ISETP.GE.AND P1, PT, R7, RZ, PT ;  /* 0x000000ff0700720c */ /* 0x000fe20003f26270 */
[----:B------:R-:W-:Y:S02]  /*2020*/  @!P6 IMAD.IADD R33, R33, 0x1, -R4 ;  /* 0x000000012121e824 */ /* 0x000fe400078e0a04 */
[----:B------:R-:W-:-:S03]  /*2030*/  IMAD.HI.U32 R5, R9, R35, RZ ;  /* 0x0000002309057227 */ /* 0x000fc600078e00ff */
[----:B------:R-:W-:Y:S01]  /*2040*/  ISETP.GT.U32.AND P6, PT, R4, R33, PT ;  /* 0x000000210400720c */ /* 0x000fe20003fc4070 */
[----:B------:R-:W-:Y:S02]  /*2050*/  IMAD.MOV R7, RZ, RZ, -R2 ;  /* 0x000000ffff077224 */ /* 0x000fe400078e0a02 */
[----:B------:R-:W-:Y:S01]  /*2060*/  @!P2 IMAD.IADD R31, R31, 0x1, -R4 ;  /* 0x000000011f1fa824 */ /* 0x000fe200078e0a04 */
[----:B------:R-:W-:Y:S01]  /*2070*/  ISETP.GE.AND P2, PT, R6, RZ, PT ;  /* 0x000000ff0600720c */ /* 0x000fe20003f46270 */
[----:B------:R-:W-:-:S04]  /*2080*/  IMAD.HI.U32 R6, R9, R36, RZ ;  /* 0x0000002409067227 */ /* 0x000fc800078e00ff */
[----:B------:R-:W-:Y:S02]  /*2090*/  IMAD.MOV R5, RZ, RZ, -R5 ;  /* 0x000000ffff057224 */ /* 0x000fe400078e0a05 */
[C---:B------:R-:W-:Y:S02]  /*20a0*/  IMAD R34, R4.reuse, R7, R34 ;  /* 0x0000000704227224 */ /* 0x040fe400078e0222 */
[----:B------:R-:W-:Y:S02]  /*20b0*/  IMAD.MOV R7, RZ, RZ, -R6 ;  /* 0x000000ffff077224 */ /* 0x000fe400078e0a06 */
[C---:B------:R-:W-:Y:S02]  /*20c0*/  IMAD R35, R4.reuse, R5, R35 ;  /* 0x0000000504237224 */ /* 0x040fe400078e0223 */
[----:B------:R-:W-:Y:S01]  /*20d0*/  @!P3 IMAD.MOV R30, RZ, RZ, -R30 ;  /* 0x000000ffff1eb224 */ /* 0x000fe200078e0a1e */
[C---:B------:R-:W-:Y:S01]  /*20e0*/  ISETP.GT.U32.AND P3, PT, R4.reuse, R34, PT ;  /* 0x000000220400720c */ /* 0x040fe20003f64070 */
[----:B------:R-:W-:-:S02]  /*20f0*/  IMAD R36, R4, R7, R36 ;  /* 0x0000000704247224 */ /* 0x000fc400078e0224 */
[----:B------:R-:W-:Y:S01]  /*2100*/  @!P4 IMAD.MOV R31, RZ, RZ, -R31 ;  /* 0x000000ffff1fc224 */ /* 0x000fe200078e0a1f */
[C---:B------:R-:W-:Y:S01]  /*2110*/  ISETP.GT.U32.AND P4, PT, R4.reuse, R35, PT ;  /* 0x000000230400720c */ /* 0x040fe20003f84070 */
[--C-:B------:R-:W-:Y:S01]  /*2120*/  @!P6 IMAD.IADD R33, R33, 0x1, -R4.reuse ;  /* 0x000000012121e824 */ /* 0x100fe200078e0a04 */
[----:B------:R-:W-:Y:S01]  /*2130*/  ISETP.GT.U32.AND P6, PT, R4, R36, PT ;  /* 0x000000240400720c */ /* 0x000fe20003fc4070 */
[C---:B------:R-:W-:Y:S02]  /*2140*/  VIADD R6, R8.reuse, 0x180 ;  /* 0x0000018008067836 */ /* 0x040fe40000000000 */
[----:B------:R-:W-:Y:S02]  /*2150*/  VIADD R7, R8, 0x17c ;  /* 0x0000017c08077836 */ /* 0x000fe40000000000 */
[----:B------:R-:W-:Y:S01]  /*2160*/  @!P5 IMAD.MOV R29, RZ, RZ, -R29 ;  /* 0x000000ffff1dd224 */ /* 0x000fe200078e0a1d */
[----:B------:R-:W-:Y:S01]  /*2170*/  IABS R37, R6 ;  /* 0x0000000600257213 */ /* 0x000fe20000000000 */
[--C-:B------:R-:W-:Y:S01]  /*2180*/  @!P3 IMAD.IADD R34, R34, 0x1, -R4.reuse ;  /* 0x000000012222b824 */ /* 0x100fe200078e0a04 */
[----:B------:R-:W-:Y:S01]  /*2190*/  IABS R38, R7 ;  /* 0x0000000700267213 */ /* 0x000fe20000000000 */
[----:B------:R-:W-:Y:S01]  /*21a0*/  VIADD R12, R8, 0x170 ;  /* 0x00000170080c7836 */ /* 0x000fe20000000000 */
[C---:B------:R-:W-:Y:S01]  /*21b0*/  ISETP.GT.U32.AND P5, PT, R4.reuse, R32, PT ;  /* 0x000000200400720c */ /* 0x040fe20003fa4070 */
[----:B------:R-:W-:Y:S01]  /*21c0*/  @!P4 IMAD.IADD R35, R35, 0x1, -R4 ;  /* 0x000000012323c824 */ /* 0x000fe200078e0a04 */
[----:B------:R-:W-:Y:S01]  /*21d0*/  ISETP.GT.U32.AND P4, PT, R4, R34, PT ;  /* 0x000000220400720c */ /* 0x000fe20003f84070 */
[----:B------:R-:W-:Y:S01]  /*21e0*/  IMAD.HI.U32 R2, R9, R37, RZ ;  /* 0x0000002509027227 */ /* 0x000fe200078e00ff */
[----:B------:R-:W-:-:S02]  /*21f0*/  ISETP.GE.AND P3, PT, R11, RZ, PT ;  /* 0x000000ff0b00720c */ /* 0x000fc40003f66270 */
[----:B------:R-:W-:Y:S01]  /*2200*/  IABS R41, R12 ;  /* 0x0000000c00297213 */ /* 0x000fe20000000000 */
[----:B------:R-:W-:Y:S01]  /*2210*/  @!P6 IMAD.IADD R36, R36, 0x1, -R4 ;  /* 0x000000012424e824 */ /* 0x000fe200078e0a04 */
[----:B------:R-:W-:Y:S01]  /*2220*/  ISETP.GT.U32.AND P6, PT, R4, R35, PT ;  /* 0x000000230400720c */ /* 0x000fe20003fc4070 */
[----:B------:R-:W-:Y:S02]  /*2230*/  IMAD.MOV R5, RZ, RZ, -R2 ;  /* 0x000000ffff057224 */ /* 0x000fe400078e0a02 */
[----:B------:R-:W-:-:S04]  /*2240*/  IMAD.HI.U32 R2, R9, R38, RZ ;  /* 0x0000002609027227 */ /* 0x000fc800078e00ff */
[----:B------:R-:W-:Y:S02]  /*2250*/  IMAD R37, R4, R5, R37 ;  /* 0x0000000504257224 */ /* 0x000fe400078e0225 */
[----:B------:R-:W-:Y:S02]  /*2260*/  IMAD.MOV R5, RZ, RZ, -R2 ;  /* 0x000000ffff057224 */ /* 0x000fe400078e0a02 */
[----:B------:R-:W-:Y:S01]  /*2270*/  @!P4 IMAD.IADD R34, R34, 0x1, -R4 ;  /* 0x000000012222c824 */ /* 0x000fe200078e0a04 */
[C---:B------:R-:W-:Y:S01]  /*2280*/  ISETP.GT.U32.AND P4, PT, R4.reuse, R37, PT ;  /* 0x000000250400720c */ /* 0x040fe20003f84070 */
[----:B------:R-:W-:Y:S02]  /*2290*/  IMAD R38, R4, R5, R38 ;  /* 0x0000000504267224 */ /* 0x000fe400078e0226 */
[--C-:B------:R-:W-:Y:S01]  /*22a0*/  @!P5 IMAD.IADD R32, R32, 0x1, -R4.reuse ;  /* 0x000000012020d824 */ /* 0x100fe200078e0a04 */
[----:B------:R-:W-:Y:S01]  /*22b0*/  ISETP.GE.AND P5, PT, R10, RZ, PT ;  /* 0x000000ff0a00720c */ /* 0x000fe20003fa6270 */
[----:B------:R-:W-:Y:S01]  /*22c0*/  @!P6 IMAD.IADD R35, R35, 0x1, -R4 ;  /* 0x000000012323e824 */ /* 0x000fe200078e0a04 */
[----:B------:R-:W-:Y:S01]  /*22d0*/  ISETP.GT.U32.AND P6, PT, R4, R38, PT ;  /* 0x000000260400720c */ /* 0x000fe20003fc4070 */
[----:B------:R-:W-:-:S02]  /*22e0*/  VIADD R10, R8, 0x178 ;  /* 0x00000178080a7836 */ /* 0x000fc40000000000 */
[----:B------:R-:W-:Y:S02]  /*22f0*/  VIADD R11, R8, 0x174 ;  /* 0x00000174080b7836 */ /* 0x000fe40000000000 */
[----:B------:R-:W-:Y:S01]  /*2300*/  @!P1 IMAD.MOV R34, RZ, RZ, -R34 ;  /* 0x000000ffff229224 */ /* 0x000fe200078e0a22 */
[----:B------:R-:W-:Y:S01]  /*2310*/  IABS R39, R10 ;  /* 0x0000000a00277213 */ /* 0x000fe20000000000 */
[----:B------:R-:W-:Y:S01]  /*2320*/  @!P4 IMAD.IADD R37, R37, 0x1, -R4 ;  /* 0x000000012525c824 */ /* 0x000fe200078e0a04 */
[----:B------:R-:W-:Y:S01]  /*2330*/  IABS R40, R11 ;  /* 0x0000000b00287213 */ /* 0x000fe20000000000 */
[----:B------:R-:W-:Y:S01]  /*2340*/  @!P0 IMAD.MOV R32, RZ, RZ, -R32 ;  /* 0x000000ffff208224 */ /* 0x000fe200078e0a20 */
[----:B------:R-:W-:Y:S01]  /*2350*/  ISETP.GT.U32.AND P0, PT, R4, R36, PT ;  /* 0x000000240400720c */ /* 0x000fe20003f04070 */
[----:B------:R-:W-:Y:S01]  /*2360*/  IMAD.HI.U32 R2, R9, R39, RZ ;  /* 0x0000002709027227 */ /* 0x000fe200078e00ff */
[----:B------:R-:W-:-:S03]  /*2370*/  ISETP.GE.AND P4, PT, R7, RZ, PT ;  /* 0x000000ff0700720c */ /* 0x000fc60003f86270 */
[----:B------:R-:W-:Y:S01]  /*2380*/  @!P6 IMAD.IADD R38, R38, 0x1, -R4 ;  /* 0x000000012626e824 */ /* 0x000fe200078e0a04 */
[----:B------:R-:W-:Y:S01]  /*2390*/  ISETP.GT.U32.AND P6, PT, R4, R37, PT ;  /* 0x000000250400720c */ /* 0x000fe20003fc4070 */
[----:B------:R-:W-:Y:S02]  /*23a0*/  IMAD.MOV R5, RZ, RZ, -R2 ;  /* 0x000000ffff057224 */ /* 0x000fe400078e0a02 */
[----:B------:R-:W-:-:S04]  /*23b0*/  IMAD.HI.U32 R2, R9, R40, RZ ;  /* 0x0000002809027227 */ /* 0x000fc800078e00ff */
[C---:B------:R-:W-:Y:S02]  /*23c0*/  IMAD R39, R4.reuse, R5, R39 ;  /* 0x0000000504277224 */ /* 0x040fe400078e0227 */
[----:B------:R-:W-:Y:S02]  /*23d0*/  IMAD.MOV R5, RZ, RZ, -R2 ;  /* 0x000000ffff057224 */ /* 0x000fe400078e0a02 */
[----:B------:R-:W-:Y:S01]  /*23e0*/  @!P2 IMAD.MOV R33, RZ, RZ, -R33 ;  /* 0x000000ffff21a224 */ /* 0x000fe200078e0a21 */
[C---:B------:R-:W-:Y:S01]  /*23f0*/  ISETP.GT.U32.AND P1, PT, R4.reuse, R39, PT ;  /* 0x000000270400720c */ /* 0x040fe20003f24070 */
[C---:B------:R-:W-:Y:S01]  /*2400*/  IMAD R40, R4.reuse, R5, R40 ;  /* 0x0000000504287224 */ /* 0x040fe200078e0228 */
[----:B------:R-:W-:Y:S01]  /*2410*/  ISETP.GT.U32.AND P2, PT, R4, R38, PT ;  /* 0x000000260400720c */ /* 0x000fe20003f44070 */
[----:B------:R-:W-:Y:S02]  /*2420*/  @!P6 IMAD.IADD R37, R37, 0x1, -R4 ;  /* 0x000000012525e824 */ /* 0x000fe400078e0a04 */
[----:B------:R-:W-:Y:S01]  /*2430*/  VIADD R5, R8, 0x16c ;  /* 0x0000016c08057836 */ /* 0x000fe20000000000 */
[----:B------:R-:W-:Y:S01]  /*2440*/  ISETP.GT.U32.AND P6, PT, R4, R40, PT ;  /* 0x000000280400720c */ /* 0x000fe20003fc4070 */
[----:B------:R-:W-:-:S03]  /*2450*/  IMAD.HI.U32 R2, R9, R41, RZ ;  /* 0x0000002909027227 */ /* 0x000fc600078e00ff */
[----:B------:R-:W-:Y:S01]  /*2460*/  IABS R42, R5 ;  /* 0x00000005002a7213 */ /* 0x000fe20000000000 */
[----:B------:R-:W-:Y:S02]  /*2470*/  IMAD.MOV R2, RZ, RZ, -R2 ;  /* 0x000000ffff027224 */ /* 0x000fe400078e0a02 */
[--C-:B------:R-:W-:Y:S01]  /*2480*/  @!P1 IMAD.IADD R39, R39, 0x1, -R4.reuse ;  /* 0x0000000127279824 */ /* 0x100fe200078e0a04 */
[----:B------:R-:W-:Y:S01]  /*2490*/  ISETP.GE.AND P1, PT, R5, RZ, PT ;  /* 0x000000ff0500720c */ /* 0x000fe20003f26270 */
[--C-:B------:R-:W-:Y:S01]  /*24a0*/  @!P0 IMAD.IADD R36, R36, 0x1, -R4.reuse ;  /* 0x0000000124248824 */ /* 0x100fe200078e0a04 */
[----:B------:R-:W-:Y:S01]  /*24b0*/  ISETP.GE.AND P0, PT, R6, RZ, PT ;  /* 0x000000ff0600720c */ /* 0x000fe20003f06270 */
[----:B------:R-:W-:Y:S02]  /*24c0*/  IMAD R41, R4, R2, R41 ;  /* 0x0000000204297224 */ /* 0x000fe400078e0229 */
[----:B------:R-:W-:Y:S01]  /*24d0*/  @!P6 IMAD.IADD R40, R40, 0x1, -R4 ;  /* 0x000000012828e824 */ /* 0x000fe200078e0a04 */
[----:B------:R-:W-:Y:S01]  /*24e0*/  ISETP.GT.U32.AND P6, PT, R4, R39, PT ;  /* 0x000000270400720c */ /* 0x000fe20003fc4070 */
[----:B------:R-:W-:-:S04]  /*24f0*/  IMAD.HI.U32 R2, R9, R42, RZ ;  /* 0x0000002a09027227 */ /* 0x000fc800078e00ff */
[----:B------:R-:W-:Y:S01]  /*2500*/  @!P2 IMAD.IADD R38, R38, 0x1, -R4 ;  /* 0x000000012626a824 */ /* 0x000fe200078e0a04 */
[----:B------:R-:W-:Y:S01]  /*2510*/  ISETP.GE.AND P2, PT, R12, RZ, PT ;  /* 0x000000ff0c00720c */ /* 0x000fe20003f46270 */
[----:B------:R-:W-:Y:S02]  /*2520*/  IMAD.MOV R5, RZ, RZ, -R2 ;  /* 0x000000ffff057224 */ /* 0x000fe400078e0a02 */
[----:B------:R-:W-:Y:S01]  /*2530*/  @!P4 IMAD.MOV R38, RZ, RZ, -R38 ;  /* 0x000000ffff26c224 */ /* 0x000fe200078e0a26 */
[C---:B------:R-:W-:Y:S01]  /*2540*/  ISETP.GT.U32.AND P4, PT, R4.reuse, R41, PT ;  /* 0x000000290400720c */ /* 0x040fe20003f84070 */
[C---:B------:R-:W-:Y:S02]  /*2550*/  IMAD R42, R4.reuse, R5, R42 ;  /* 0x00000005042a7224 */ /* 0x040fe400078e022a */
[----:B------:R-:W-:Y:S01]  /*2560*/  @!P0 IMAD.MOV R37, RZ, RZ, -R37 ;  /* 0x000000ffff258224 */ /* 0x000fe200078e0a25 */
[C---:B------:R-:W-:Y:S01]  /*2570*/  ISETP.GT.U32.AND P0, PT, R4.reuse, R40, PT ;  /* 0x000000280400720c */ /* 0x040fe20003f04070 */
[----:B------:R-:W-:Y:S01]  /*2580*/  @!P6 IMAD.IADD R39, R39, 0x1, -R4 ;  /* 0x000000012727e824 */ /* 0x000fe200078e0a04 */
[----:B------:R-:W-:Y:S01]  /*2590*/  ISETP.GT.U32.AND P6, PT, R4, R42, PT ;  /* 0x0000002a0400720c */ /* 0x000fe20003fc4070 */
[----:B------:R-:W-:-:S02]  /*25a0*/  VIADD R6, R8, 0x168 ;  /* 0x0000016808067836 */ /* 0x000fc40000000000 */
[----:B------:R-:W-:Y:S02]  /*25b0*/  VIADD R7, R8, 0x164 ;  /* 0x0000016408077836 */ /* 0x000fe40000000000 */
[----:B------:R-:W-:Y:S01]  /*25c0*/  @!P5 IMAD.MOV R35, RZ, RZ, -R35 ;  /* 0x000000ffff23d224 */ /* 0x000fe200078e0a23 */
[----:B------:R-:W-:Y:S01]  /*25d0*/  IABS R43, R6 ;  /* 0x00000006002b7213 */ /* 0x000fe20000000000 */
[----:B------:R-:W-:Y:S01]  /*25e0*/  @!P3 IMAD.MOV R36, RZ, RZ, -R36 ;  /* 0x000000ffff24b224 */ /* 0x000fe200078e0a24 */
[----:B------:R-:W-:Y:S01]  /*25f0*/  ISETP.GE.AND P5, PT, R10, RZ, PT ;  /* 0x000000ff0a00720c */ /* 0x000fe20003fa6270 */
[----:B------:R-:W-:Y:S01]  /*2600*/  @!P4 IMAD.IADD R41, R41, 0x1, -R4 ;  /* 0x000000012929c824 */ /* 0x000fe200078e0a04 */
[----:B------:R-:W-:Y:S01]  /*2610*/  ISETP.GE.AND P3, PT, R11, RZ, PT ;  /* 0x000000ff0b00720c */ /* 0x000fe20003f66270 */
[----:B------:R-:W-:Y:S01]  /*2620*/  IMAD.HI.U32 R2, R9, R43, RZ ;  /* 0x0000002b09027227 */ /* 0x000fe200078e00ff */
[----:B------:R-:W-:Y:S02]  /*2630*/  IABS R44, R7 ;  /* 0x00000007002c7213 */ /* 0x000fe40000000000 */
[----:B------:R-:W-:Y:S01]  /*2640*/  ISETP.GE.AND P4, PT, R7, RZ, PT ;  /* 0x000000ff0700720c */ /* 0x000fe20003f86270 */
[----:B------:R-:W-:-:S02]  /*2650*/  VIADD R10, R8, 0x160 ;  /* 0x00000160080a7836 */ /* 0x000fc40000000000 */
[--C-:B------:R-:W-:Y:S01]  /*2660*/  @!P0 IMAD.IADD R40, R40, 0x1, -R4.reuse ;  /* 0x0000000128288824 */ /* 0x100fe200078e0a04 */
[----:B------:R-:W-:Y:S01]  /*2670*/  ISETP.GE.AND P0, PT, R6, RZ, PT ;  /* 0x000000ff0600720c */ /* 0x000fe20003f06270 */
[----:B------:R-:W-:Y:S01]  /*2680*/  @!P6 IMAD.IADD R42, R42, 0x1, -R4 ;  /* 0x000000012a2ae824 */ /* 0x000fe200078e0a04 */
[----:B------:R-:W-:Y:S01]  /*2690*/  ISETP.GT.U32.AND P6, PT, R4, R41, PT ;  /* 0x000000290400720c */ /* 0x000fe20003fc4070 */
[----:B------:R-:W-:Y:S01]  /*26a0*/  IMAD.HI.U32 R5, R9, R44, RZ ;  /* 0x0000002c09057227 */ /* 0x000fe200078e00ff */
[----:B------:R-:W-:-:S03]  /*26b0*/  IABS R45, R10 ;  /* 0x0000000a002d7213 */ /* 0x000fc60000000000 */
[----:B------:R-:W-:Y:S02]  /*26c0*/  IMAD.MOV R6, RZ, RZ, -R2 ;  /* 0x000000ffff067224 */ /* 0x000fe400078e0a02 */
[----:B------:R-:W-:Y:S02]  /*26d0*/  IMAD.MOV R5, RZ, RZ, -R5 ;  /* 0x000000ffff057224 */ /* 0x000fe400078e0a05 */
[C---:B------:R-:W-:Y:S02]  /*26e0*/  IMAD R43, R4.reuse, R6, R43 ;  /* 0x00000006042b7224 */ /* 0x040fe400078e022b */
[----:B------:R-:W-:Y:S01]  /*26f0*/  @!P5 IMAD.MOV R39, RZ, RZ, -R39 ;  /* 0x000000ffff27d224 */ /* 0x000fe200078e0a27 */
[----:B------:R-:W-:Y:S01]  /*2700*/  ISETP.GT.U32.AND P5, PT, R4, R42, PT ;  /* 0x0000002a0400720c */ /* 0x000fe20003fa4070 */
[----:B------:R-:W-:-:S04]  /*2710*/  IMAD.HI.U32 R2, R9, R45, RZ ;  /* 0x0000002d09027227 */ /* 0x000fc800078e00ff */
[C---:B------:R-:W-:Y:S02]  /*2720*/  IMAD R44, R4.reuse, R5, R44 ;  /* 0x00000005042c7224 */ /* 0x040fe400078e022c */
[----:B------:R-:W-:Y:S01]  /*2730*/  @!P3 IMAD.MOV R40, RZ, RZ, -R40 ;  /* 0x000000ffff28b224 */ /* 0x000fe200078e0a28 */
[C---:B------:R-:W-:Y:S01]  /*2740*/  ISETP.GT.U32.AND P3, PT, R4.reuse, R43, PT ;  /* 0x0000002b0400720c */ /* 0x040fe20003f64070 */
[----:B------:R-:W-:Y:S02]  /*2750*/  IMAD.MOV R2, RZ, RZ, -R2 ;  /* 0x000000ffff027224 */ /* 0x000fe400078e0a02 */
[----:B------:R-:W-:Y:S01]  /*2760*/  @!P6 IMAD.IADD R41, R41, 0x1, -R4 ;  /* 0x000000012929e824 */ /* 0x000fe200078e0a04 */
[C---:B------:R-:W-:Y:S01]  /*2770*/  ISETP.GT.U32.AND P6, PT, R4.reuse, R44, PT ;  /* 0x0000002c0400720c */ /* 0x040fe20003fc4070 */
[----:B------:R-:W-:Y:S02]  /*2780*/  IMAD R45, R4, R2, R45 ;  /* 0x00000002042d7224 */ /* 0x000fe400078e022d */
[----:B------:R-:W-:-:S02]  /*2790*/  VIADD R6, R8, 0x15c ;  /* 0x0000015c08067836 */ /* 0x000fc40000000000 */
[--C-:B------:R-:W-:Y:S01]  /*27a0*/  @!P5 IMAD.IADD R42, R42, 0x1, -R4.reuse ;  /* 0x000000012a2ad824 */ /* 0x100fe200078e0a04 */
[----:B------:R-:W-:Y:S01]  /*27b0*/  ISETP.GT.U32.AND P5, PT, R4, R45, PT ;  /* 0x0000002d0400720c */ /* 0x000fe20003fa4070 */
[----:B------:R-:W-:Y:S01]  /*27c0*/  VIADD R11, R8, 0x158 ;  /* 0x00000158080b7836 */ /* 0x000fe20000000000 */
[----:B------:R-:W-:Y:S01]  /*27d0*/  IABS R46, R6 ;  /* 0x00000006002e7213 */ /* 0x000fe20000000000 */
[--C-:B------:R-:W-:Y:S01]  /*27e0*/  @!P3 IMAD.IADD R43, R43, 0x1, -R4.reuse ;  /* 0x000000012b2bb824 */ /* 0x100fe200078e0a04 */
[----:B------:R-:W-:Y:S01]  /*27f0*/  ISETP.GE.AND P3, PT, R10, RZ, PT ;  /* 0x000000ff0a00720c */ /* 0x000fe20003f66270 */
[----:B------:R-:W-:Y:S01]  /*2800*/  VIADD R52, R8, 0x150 ;  /* 0x0000015008347836 */ /* 0x000fe20000000000 */
[----:B------:R-:W-:Y:S01]  /*2810*/  IABS R47, R11 ;  /* 0x0000000b002f7213 */ /* 0x000fe20000000000 */
[----:B------:R-:W-:Y:S01]  /*2820*/  @!P6 IMAD.IADD R44, R44, 0x1, -R4 ;  /* 0x000000012c2ce824 */ /* 0x000fe200078e0a04 */
[----:B------:R-:W-:Y:S01]  /*2830*/  ISETP.GT.U32.AND P6, PT, R4, R43, PT ;  /* 0x0000002b0400720c */ /* 0x000fe20003fc4070 */
[----:B------:R-:W-:Y:S01]  /*2840*/  IMAD.HI.U32 R2, R9, R46, RZ ;  /* 0x0000002e09027227 */ /* 0x000fe200078e00ff */
[----:B------:R-:W-:-:S03]  /*2850*/  IABS R49, R52 ;  /* 0x0000003400317213 */ /* 0x000fc60000000000 */
[----:B------:R-:W-:Y:S02]  /*2860*/  IMAD.MOV R7, RZ, RZ, -R2 ;  /* 0x000000ffff077224 */ /* 0x000fe400078e0a02 */
[----:B------:R-:W-:Y:S01]  /*2870*/  @!P5 IMAD.IADD R45, R45, 0x1, -R4 ;  /* 0x000000012d2dd824 */ /* 0x000fe200078e0a04 */
[----:B------:R-:W-:Y:S01]  /*2880*/  ISETP.GT.U32.AND P5, PT, R4, R44, PT ;  /* 0x0000002c0400720c */ /* 0x000fe20003fa4070 */
[----:B------:R-:W-:-:S04]  /*2890*/  IMAD.HI.U32 R5, R9, R47, RZ ;  /* 0x0000002f09057227 */ /* 0x000fc800078e00ff */
[C---:B------:R-:W-:Y:S02]  /*28a0*/  IMAD R46, R4.reuse, R7, R46 ;  /* 0x00000007042e7224 */ /* 0x040fe400078e022e */
[----:B------:R-:W-:Y:S02]  /*28b0*/  IMAD.MOV R5, RZ, RZ, -R5 ;  /* 0x000000ffff057224 */ /* 0x000fe400078e0a05 */
[----:B------:R-:W-:Y:S01]  /*28c0*/  @!P6 IMAD.IADD R43, R43, 0x1, -R4 ;  /* 0x000000012b2be824 */ /* 0x000fe200078e0a04 */
[C---:B------:R-:W-:Y:S01]  /*28d0*/  ISETP.GT.U32.AND P6, PT, R4.reuse, R46, PT ;  /* 0x0000002e0400720c */ /* 0x040fe20003fc4070 */
[----:B------:R-:W-:Y:S02]  /*28e0*/  IMAD R47, R4, R5, R47 ;  /* 0x00000005042f7224 */ /* 0x000fe400078e022f */
[----:B------:R-:W-:-:S04]  /*28f0*/  IMAD.HI.U32 R5, R9, R49, RZ ;  /* 0x0000003109057227 */ /* 0x000fc800078e00ff */
[--C-:B------:R-:W-:Y:S01]  /*2900*/  @!P5 IMAD.IADD R44, R44, 0x1, -R4.reuse ;  /* 0x000000012c2cd824 */ /* 0x100fe200078e0a04 */
[----:B------:R-:W-:Y:S01]  /*2910*/  ISETP.GT.U32.AND P5, PT, R4, R47, PT ;  /* 0x0000002f0400720c */ /* 0x000fe20003fa4070 */
[----:B------:R-:W-:Y:S02]  /*2920*/  VIADD R12, R8, 0x154 ;  /* 0x00000154080c7836 */ /* 0x000fe40000000000 */
[----:B------:R-:W-:Y:S02]  /*2930*/  IMAD.MOV R5, RZ, RZ, -R5 ;  /* 0x000000ffff057224 */ /* 0x000fe400078e0a05 */
[----:B------:R-:W-:Y:S01]  /*2940*/  @!P6 IMAD.IADD R46, R46, 0x1, -R4 ;  /* 0x000000012e2ee824 */ /* 0x000fe200078e0a04 */
[----:B------:R-:W-:Y:S01]  /*2950*/  IABS R48, R12 ;  /* 0x0000000c00307213 */ /* 0x000fe20000000000 */
[----:B------:R-:W-:Y:S02]  /*2960*/  IMAD R49, R4, R5, R49 ;  /* 0x0000000504317224 */ /* 0x000fe400078e0231 */
[----:B------:R-:W-:Y:S01]  /*2970*/  @!P1 IMAD.MOV R42, RZ, RZ, -R42 ;  /* 0x000000ffff2a9224 */ /* 0x000fe200078e0a2a */
[----:B------:R-:W-:Y:S01]  /*2980*/  ISETP.GE.AND P1, PT, R6, RZ, PT ;  /* 0x000000ff0600720c */ /* 0x000fe20003f26270 */
[----:B------:R-:W-:-:S02]  /*2990*/  VIADD R6, R8, 0x14c ;  /* 0x0000014c08067836 */ /* 0x000fc40000000000 */
[----:B------:R-:W-:Y:S01]  /*29a0*/  @!P0 IMAD.MOV R43, RZ, RZ, -R43 ;  /* 0x000000ffff2b8224 */ /* 0x000fe200078e0a2b */
[C---:B------:R-:W-:Y:S01]  /*29b0*/  ISETP.GT.U32.AND P0, PT, R4.reuse, R46, PT ;  /* 0x0000002e0400720c */ /* 0x040fe20003f04070 */
[----:B------:R-:W-:Y:S01]  /*29c0*/  @!P4 IMAD.MOV R44, RZ, RZ, -R44 ;  /* 0x000000ffff2cc224 */ /* 0x000fe200078e0a2c */
[----:B------:R-:W-:Y:S01]  /*29d0*/  ISETP.GT.U32.AND P4, PT, R4, R49, PT ;  /* 0x000000310400720c */ /* 0x000fe20003f84070 */
[----:B------:R-:W-:Y:S01]  /*29e0*/  IMAD.HI.U32 R2, R9, R48, RZ ;  /* 0x0000003009027227 */ /* 0x000fe200078e00ff */
[----:B------:R-:W-:-:S03]  /*29f0*/  IABS R50, R6 ;  /* 0x0000000600327213 */ /* 0x000fc60000000000 */
[----:B------:R-:W-:Y:S02]  /*2a00*/  @!P5 IMAD.IADD R47, R47, 0x1, -R4 ;  /* 0x000000012f2fd824 */ /* 0x000fe400078e0a04 */
[----:B------:R-:W-:Y:S02]  /*2a10*/  IMAD.MOV R7, RZ, RZ, -R2 ;  /* 0x000000ffff077224 */ /* 0x000fe400078e0a02 */
[----:B------:R-:W-:Y:S01]  /*2a20*/  IMAD.HI.U32 R2, R9, R50, RZ ;  /* 0x0000003209027227 */ /* 0x000fe200078e00ff */
[----:B------:R-:W-:-:S03]  /*2a30*/  ISETP.GT.U32.AND P5, PT, R4, R47, PT ;  /* 0x0000002f0400720c */ /* 0x000fc60003fa4070 */
[----:B------:R-:W-:Y:S02]  /*2a40*/  IMAD R48, R4, R7, R48 ;  /* 0x0000000704307224 */ /* 0x000fe400078e0230 */
[----:B------:R-:W-:Y:S02]  /*2a50*/  VIADD R7, R8, 0x148 ;  /* 0x0000014808077836 */ /* 0x000fe40000000000 */
[----:B------:R-:W-:Y:S01]  /*2a60*/  IMAD.MOV R5, RZ, RZ, -R2 ;  /* 0x000000ffff057224 */ /* 0x000fe200078e0a02 */
[----:B------:R-:W-:Y:S01]  /*2a70*/  ISETP.GT.U32.AND P6, PT, R4, R48, PT ;  /* 0x000000300400720c */ /* 0x000fe20003fc4070 */
[--C-:B------:R-:W-:Y:S01]  /*2a80*/  @!P0 IMAD.IADD R46, R46, 0x1, -R4.reuse ;  /* 0x000000012e2e8824 */ /* 0x100fe200078e0a04 */
[----:B------:R-:W-:Y:S01]  /*2a90*/  IABS R51, R7 ;  /* 0x0000000700337213 */ /* 0x000fe20000000000 */
[----:B------:R-:W-:Y:S01]  /*2aa0*/  @!P4 IMAD.IADD R49, R49, 0x1, -R4 ;  /* 0x000000013131c824 */ /* 0x000fe200078e0a04 */
[----:B------:R-:W-:Y:S01]  /*2ab0*/  ISETP.GE.AND P4, PT, R6, RZ, PT ;  /* 0x000000ff0600720c */ /* 0x000fe20003f86270 */
[----:B------:R-:W-:Y:S01]  /*2ac0*/  IMAD R50, R4, R5, R50 ;  /* 0x0000000504327224 */ /* 0x000fe200078e0232 */
[----:B------:R-:W-:Y:S01]  /*2ad0*/  ISETP.GE.AND P0, PT, R52, RZ, PT ;  /* 0x000000ff3400720c */ /* 0x000fe20003f06270 */
[----:B------:R-:W-:Y:S01]  /*2ae0*/  @!P1 IMAD.MOV R46, RZ, RZ, -R46 ;  /* 0x000000ffff2e9224 */ /* 0x000fe200078e0a2e */
[----:B------:R-:W-:Y:S01]  /*2af0*/  ISETP.GT.U32.AND P1, PT, R4, R49, PT ;  /* 0x000000310400720c */ /* 0x000fe20003f24070 */
[----:B------:R-:W-:-:S04]  /*2b00*/  IMAD.HI.U32 R2, R9, R51, RZ ;  /* 0x0000003309027227 */ /* 0x000fc800078e00ff */
[----:B------:R-:W-:Y:S01]  /*2b10*/  @!P2 IMAD.MOV R41, RZ, RZ, -R41 ;  /* 0x000000ffff29a224 */ /* 0x000fe200078e0a29 */
[C---:B------:R-:W-:Y:S01]  /*2b20*/  ISETP.GT.U32.AND P2, PT, R4.reuse, R45, PT ;  /* 0x0000002d0400720c */ /* 0x040fe20003f44070 */
[----:B------:R-:W-:Y:S01]  /*2b30*/  @!P5 IMAD.IADD R47, R47, 0x1, -R4 ;  /* 0x000000012f2fd824 */ /* 0x000fe200078e0a04 */
[----:B------:R-:W-:Y:S01]  /*2b40*/  ISETP.GT.U32.AND P5, PT, R4, R50, PT ;  /* 0x000000320400720c */ /* 0x000fe20003fa4070 */
[----:B------:R-:W-:Y:S02]  /*2b50*/  IMAD.MOV R2, RZ, RZ, -R2 ;  /* 0x000000ffff027224 */ /* 0x000fe400078e0a02 */
[--C-:B------:R-:W-:Y:S02]  /*2b60*/  @!P6 IMAD.IADD R48, R48, 0x1, -R4.reuse ;  /* 0x000000013030e824 */ /* 0x100fe400078e0a04 */
[C---:B------:R-:W-:Y:S02]  /*2b70*/  IMAD R51, R4.reuse, R2, R51 ;  /* 0x0000000204337224 */ /* 0x040fe400078e0233 */
[--C-:B------:R-:W-:Y:S01]  /*2b80*/  @!P1 IMAD.IADD R49, R49, 0x1, -R4.reuse ;  /* 0x0000000131319824 */ /* 0x100fe200078e0a04 */
[----:B------:R-:W-:Y:S01]  /*2b90*/  ISETP.GT.U32.AND P6, PT, R4, R48, PT ;  /* 0x000000300400720c */ /* 0x000fe20003fc4070 */
[----:B------:R-:W-:Y:S01]  /*2ba0*/  VIADD R2, R8, 0x144 ;  /* 0x0000014408027836 */ /* 0x000fe20000000000 */
[----:B------:R-:W-:Y:S01]  /*2bb0*/  ISETP.GT.U32.AND P1, PT, R4, R51, PT ;  /* 0x000000330400720c */ /* 0x000fe20003f24070 */
[--C-:B------:R-:W-:Y:S01]  /*2bc0*/  @!P2 IMAD.IADD R45, R45, 0x1, -R4.reuse ;  /* 0x000000012d2da824 */ /* 0x100fe200078e0a04 */
[----:B------:R-:W-:Y:S01]  /*2bd0*/  ISETP.GE.AND P2, PT, R11, RZ, PT ;  /* 0x000000ff0b00720c */ /* 0x000fe20003f46270 */
[----:B------:R-:W-:Y:S01]  /*2be0*/  @!P5 IMAD.IADD R50, R50, 0x1, -R4 ;  /* 0x000000013232d824 */ /* 0x000fe200078e0a04 */
[----:B------:R-:W-:Y:S01]  /*2bf0*/  IABS R52, R2 ;  /* 0x0000000200347213 */ /* 0x000fe20000000000 */
[----:B------:R-:W-:Y:S01]  /*2c00*/  @!P3 IMAD.MOV R45, RZ, RZ, -R45 ;  /* 0x000000ffff2db224 */ /* 0x000fe200078e0a2d */
[----:B------:R-:W-:Y:S01]  /*2c10*/  ISETP.GE.AND P3, PT, R12, RZ, PT ;  /* 0x000000ff0c00720c */ /* 0x000fe20003f66270 */
[----:B------:R-:W-:Y:S01]  /*2c20*/  VIADD R6, R8, 0x13c ;  /* 0x0000013c08067836 */ /* 0x000fe20000000000 */
[----:B------:R-:W-:Y:S01]  /*2c30*/  ISETP.GT.U32.AND P5, PT, R4, R50, PT ;  /* 0x000000320400720c */ /* 0x000fe20003fa4070 */
[----:B------:R-:W-:-:S02]  /*2c40*/  VIADD R5, R8, 0x140 ;  /* 0x0000014008057836 */ /* 0x000fc40000000000 */
[--C-:B------:R-:W-:Y:S01]  /*2c50*/  @!P6 IMAD.IADD R48, R48, 0x1, -R4.reuse ;  /* 0x000000013030e824 */ /* 0x100fe200078e0a04 */
[----:B------:R-:W-:Y:S01]  /*2c60*/  ISETP.GE.AND P6, PT, R7, RZ, PT ;  /* 0x000000ff0700720c */ /* 0x000fe20003fc6270 */
[----:B------:R-:W-:Y:S01]  /*2c70*/  @!P1 IMAD.IADD R51, R51, 0x1, -R4 ;  /* 0x0000000133339824 */ /* 0x000fe200078e0a04 */
[----:B------:R-:W-:Y:S01]  /*2c80*/  IABS R54, R6 ;  /* 0x0000000600367213 */ /* 0x000fe20000000000 */
[----:B------:R-:W-:Y:S01]  /*2c90*/  VIADD R7, R8, 0x138 ;  /* 0x0000013808077836 */ /* 0x000fe20000000000 */
[----:B------:R-:W-:Y:S01]  /*2ca0*/  IABS R53, R5 ;  /* 0x0000000500357213 */ /* 0x000fe20000000000 */
[----:B------:R-:W-:Y:S01]  /*2cb0*/  @!P2 IMAD.MOV R47, RZ, RZ, -R47 ;  /* 0x000000ffff2fa224 */ /* 0x000fe200078e0a2f */
[----:B------:R-:W-:Y:S01]  /*2cc0*/  ISETP.GE.AND P2, PT, R2, RZ, PT ;  /* 0x000000ff0200720c */ /* 0x000fe20003f46270 */
[----:B------:R-:W-:Y:S01]  /*2cd0*/  IMAD.HI.U32 R2, R9, R52, RZ ;  /* 0x0000003409027227 */ /* 0x000fe200078e00ff */
[----:B------:R-:W-:Y:S02]  /*2ce0*/  ISETP.GT.U32.AND P1, PT, R4, R51, PT ;  /* 0x000000330400720c */ /* 0x000fe40003f24070 */
[----:B------:R-:W-:Y:S01]  /*2cf0*/  IABS R55, R7 ;  /* 0x0000000700377213 */ /* 0x000fe20000000000 */
[----:B------:R-:W-:Y:S01]  /*2d00*/  @!P3 IMAD.MOV R48, RZ, RZ, -R48 ;  /* 0x000000ffff30b224 */ /* 0x000fe200078e0a30 */
[----:B------:R-:W-:Y:S01]  /*2d10*/  ISETP.GE.AND P3, PT, R5, RZ, PT ;  /* 0x000000ff0500720c */ /* 0x000fe20003f66270 */
[----:B------:R-:W-:Y:S01]  /*2d20*/  @!P5 IMAD.IADD R50, R50, 0x1, -R4 ;  /* 0x000000013232d824 */ /* 0x000fe200078e0a04 */
[----:B------:R-:W-:Y:S01]  /*2d30*/  ISETP.GE.AND P5, PT, R7, RZ, PT ;  /* 0x000000ff0700720c */ /* 0x000fe20003fa6270 */
[----:B------:R-:W-:-:S02]  /*2d40*/  IMAD.MOV R7, RZ, RZ, -R2 ;  /* 0x000000ffff077224 */ /* 0x000fc400078e0a02 */
[----:B------:R-:W-:-:S04]  /*2d50*/  IMAD.HI.U32 R5, R9, R54, RZ ;  /* 0x0000003609057227 */ /* 0x000fc800078e00ff */
[C---:B------:R-:W-:Y:S02]  /*2d60*/  IMAD R52, R4.reuse, R7, R52 ;  /* 0x0000000704347224 */ /* 0x040fe400078e0234 */
[----:B------:R-:W-:Y:S02]  /*2d70*/  IMAD.MOV R5, RZ, RZ, -R5 ;  /* 0x000000ffff057224 */ /* 0x000fe400078e0a05 */
[----:B------:R-:W-:Y:S01]  /*2d80*/  @!P4 IMAD.MOV R50, RZ, RZ, -R50 ;  /* 0x000000ffff32c224 */ /* 0x000fe200078e0a32 */
[C---:B------:R-:W-:Y:S01]  /*2d90*/  ISETP.GT.U32.AND P4, PT, R4.reuse, R52, PT ;  /* 0x000000340400720c */ /* 0x040fe20003f84070 */
[----:B------:R-:W-:Y:S02]  /*2da0*/  @!P1 IMAD.IADD R51, R51, 0x1, -R4 ;  /* 0x0000000133339824 */ /* 0x000fe400078e0a04 */
[----:B------:R-:W-:Y:S02]  /*2db0*/  IMAD R54, R4, R5, R54 ;  /* 0x0000000504367224 */ /* 0x000fe400078e0236 */
[----:B------:R-:W-:-:S02]  /*2dc0*/  @!P6 IMAD.MOV R51, RZ, RZ, -R51 ;  /* 0x000000ffff33e224 */ /* 0x000fc400078e0a33 */
[----:B------:R-:W-:Y:S01]  /*2dd0*/  IMAD.HI.U32 R2, R9, R53, RZ ;  /* 0x0000003509027227 */ /* 0x000fe200078e00ff */
[----:B------:R-:W-:-:S03]  /*2de0*/  ISETP.GT.U32.AND P6, PT, R4, R54, PT ;  /* 0x000000360400720c */ /* 0x000fc60003fc4070 */
[----:B------:R-:W-:Y:S01]  /*2df0*/  @!P0 IMAD.MOV R49, RZ, RZ, -R49 ;  /* 0x000000ffff318224 */ /* 0x000fe200078e0a31 */
[----:B------:R-:W-:Y:S01]  /*2e00*/  ISETP.GE.AND P0, PT, R6, RZ, PT ;  /* 0x000000ff0600720c */ /* 0x000fe20003f06270 */
[----:B------:R-:W-:Y:S02]  /*2e10*/  IMAD.MOV R6, RZ, RZ, -R2 ;  /* 0x000000ffff067224 */ /* 0x000fe400078e0a02 */
[----:B------:R-:W-:Y:S02]  /*2e20*/  VIADD R10, R8, 0x130 ;  /* 0x00000130080a7836 */ /* 0x000fe40000000000 */
[----:B------:R-:W-:Y:S02]  /*2e30*/  IMAD R53, R4, R6, R53 ;  /* 0x0000000604357224 */ /* 0x000fe400078e0235 */
[--C-:B------:R-:W-:Y:S01]  /*2e40*/  @!P4 IMAD.IADD R52, R52, 0x1, -R4.reuse ;  /* 0x000000013434c824 */ /* 0x100fe200078e0a04 */
[----:B------:R-:W-:Y:S01]  /*2e50*/  IABS R57, R10 ;  /* 0x0000000a00397213 */ /* 0x000fe20000000000 */
[----:B------:R-:W-:Y:S01]  /*2e60*/  @!P6 IMAD.IADD R54, R54, 0x1, -R4 ;  /* 0x000000013636e824 */ /* 0x000fe200078e0a04 */
[C---:B------:R-:W-:Y:S01]  /*2e70*/  ISETP.GT.U32.AND P1, PT, R4.reuse, R53, PT ;  /* 0x000000350400720c */ /* 0x040fe20003f24070 */
[----:B------:R-:W-:Y:S01]  /*2e80*/  IMAD.HI.U32 R2, R9, R55, RZ ;  /* 0x0000003709027227 */ /* 0x000fe200078e00ff */
[----:B------:R-:W-:-:S02]  /*2e90*/  ISETP.GT.U32.AND P4, PT, R4, R52, PT ;  /* 0x000000340400720c */ /* 0x000fc40003f84070 */
[----:B------:R-:W-:Y:S01]  /*2ea0*/  ISETP.GT.U32.AND P6, PT, R4, R54, PT ;  /* 0x000000360400720c */ /* 0x000fe20003fc4070 */
[----:B------:R-:W-:Y:S02]  /*2eb0*/  IMAD.MOV R2, RZ, RZ, -R2 ;  /* 0x000000ffff027224 */ /* 0x000fe400078e0a02 */
[----:B------:R-:W-:-:S04]  /*2ec0*/  IMAD.HI.U32 R5, R9, R57, RZ ;  /* 0x0000003909057227 */ /* 0x000fc800078e00ff */
[----:B------:R-:W-:Y:S02]  /*2ed0*/  IMAD R55, R4, R2, R55 ;  /* 0x0000000204377224 */ /* 0x000fe400078e0237 */
[----:B------:R-:W-:Y:S02]  /*2ee0*/  IMAD.MOV R5, RZ, RZ, -R5 ;  /* 0x000000ffff057224 */ /* 0x000fe400078e0a05 */
[--C-:B------:R-:W-:Y:S02]  /*2ef0*/  @!P1 IMAD.IADD R53, R53, 0x1, -R4.reuse ;  /* 0x0000000135359824 */ /* 0x100fe400078e0a04 */
[----:B------:R-:W-:Y:S01]  /*2f00*/  @!P4 IMAD.IADD R52, R52, 0x1, -R4 ;  /* 0x000000013434c824 */ /* 0x000fe200078e0a04 */
[C---:B------:R-:W-:Y:S01]  /*2f10*/  ISETP.GT.U32.AND P4, PT, R4.reuse, R55, PT ;  /* 0x000000370400720c */ /* 0x040fe20003f84070 */
[C---:B------:R-:W-:Y:S01]  /*2f20*/  IMAD R57, R4.reuse, R5, R57 ;  /* 0x0000000504397224 */ /* 0x040fe200078e0239 */
[----:B------:R-:W-:Y:S01]  /*2f30*/  ISETP.GT.U32.AND P1, PT, R4, R53, PT ;  /* 0x000000350400720c */ /* 0x000fe20003f24070 */
[----:B------:R-:W-:-:S02]  /*2f40*/  VIADD R6, R8, 0x134 ;  /* 0x0000013408067836 */ /* 0x000fc40000000000 */
[--C-:B------:R-:W-:Y:S01]  /*2f50*/  @!P6 IMAD.IADD R54, R54, 0x1, -R4.reuse ;  /* 0x000000013636e824 */ /* 0x100fe200078e0a04 */
[----:B------:R-:W-:Y:S01]  /*2f60*/  ISETP.GT.U32.AND P6, PT, R4, R57, PT ;  /* 0x000000390400720c */ /* 0x000fe20003fc4070 */
[C---:B------:R-:W-:Y:S01]  /*2f70*/  VIADD R11, R8.reuse, 0x12c ;  /* 0x0000012c080b7836 */ /* 0x040fe20000000000 */
[----:B------:R-:W-:Y:S01]  /*2f80*/  IABS R56, R6 ;  /* 0x0000000600387213 */ /* 0x000fe20000000000 */
[C---:B------:R-:W-:Y:S02]  /*2f90*/  VIADD R12, R8.reuse, 0x128 ;  /* 0x00000128080c7836 */ /* 0x040fe40000000000 */
[----:B------:R-:W-:Y:S01]  /*2fa0*/  VIADD R62, R8, 0x124 ;  /* 0x00000124083e7836 */ /* 0x000fe20000000000 */
[----:B------:R-:W-:Y:S01]  /*2fb0*/  IABS R58, R11 ;  /* 0x0000000b003a7213 */ /* 0x000fe20000000000 */
[----:B------:R-:W-:Y:S01]  /*2fc0*/  IMAD.HI.U32 R2, R9, R56, RZ ;  /* 0x0000003809027227 */ /* 0x000fe200078e00ff */
[----:B------:R-:W-:Y:S02]  /*2fd0*/  IABS R59, R12 ;  /* 0x0000000c003b7213 */ /* 0x000fe40000000000 */
[----:B------:R-:W-:Y:S01]  /*2fe0*/  IABS R60, R62 ;  /* 0x0000003e003c7213 */ /* 0x000fe20000000000 */
[----:B------:R-:W-:-:S02]  /*2ff0*/  @!P4 IMAD.IADD R55, R55, 0x1, -R4 ;  /* 0x000000013737c824 */ /* 0x000fc400078e0a04 */
[----:B------:R-:W-:Y:S02]  /*3000*/  IMAD.MOV R7, RZ, RZ, -R2 ;  /* 0x000000ffff077224 */ /* 0x000fe400078e0a02 */
[--C-:B------:R-:W-:Y:S01]  /*3010*/  @!P1 IMAD.IADD R53, R53, 0x1, -R4.reuse ;  /* 0x0000000135359824 */ /* 0x100fe200078e0a04 */
[----:B------:R-:W-:Y:S01]  /*3020*/  ISETP.GT.U32.AND P4, PT, R4, R55, PT ;  /* 0x000000370400720c */ /* 0x000fe20003f84070 */
[----:B------:R-:W-:Y:S02]  /*3030*/  @!P6 IMAD.IADD R57, R57, 0x1, -R4 ;  /* 0x000000013939e824 */ /* 0x000fe400078e0a04 */
[----:B------:R-:W-:-:S04]  /*3040*/  IMAD.HI.U32 R2, R9, R58, RZ ;  /* 0x0000003a09027227 */ /* 0x000fc800078e00ff */
[----:B------:R-:W-:-:S04]  /*3050*/  IMAD.HI.U32 R5, R9, R59, RZ ;  /* 0x0000003b09057227 */ /* 0x000fc800078e00ff */
[C---:B------:R-:W-:Y:S02]  /*3060*/  IMAD R56, R4.reuse, R7, R56 ;  /* 0x0000000704387224 */ /* 0x040fe400078e0238 */
[----:B------:R-:W-:Y:S01]  /*3070*/  @!P3 IMAD.MOV R53, RZ, RZ, -R53 ;  /* 0x000000ffff35b224 */ /* 0x000fe200078e0a35 */
[C---:B------:R-:W-:Y:S01]  /*3080*/  ISETP.GT.U32.AND P3, PT, R4.reuse, R57, PT ;  /* 0x000000390400720c */ /* 0x040fe20003f64070 */
[----:B------:R-:W-:Y:S01]  /*3090*/  IMAD.MOV R7, RZ, RZ, -R2 ;  /* 0x000000ffff077224 */ /* 0x000fe200078e0a02 */
[----:B------:R-:W-:Y:S01]  /*30a0*/  ISETP.GT.U32.AND P1, PT, R4, R56, PT ;  /* 0x000000380400720c */ /* 0x000fe20003f24070 */
[----:B------:R-:W-:Y:S02]  /*30b0*/  IMAD.MOV R5, RZ, RZ, -R5 ;  /* 0x000000ffff057224 */ /* 0x000fe400078e0a05 */
[----:B------:R-:W-:-:S04]  /*30c0*/  IMAD.HI.U32 R2, R9, R60, RZ ;  /* 0x0000003c09027227 */ /* 0x000fc800078e00ff */
[C---:B------:R-:W-:Y:S02]  /*30d0*/  IMAD R59, R4.reuse, R5, R59 ;  /* 0x00000005043b7224 */ /* 0x040fe400078e023b */
[C---:B------:R-:W-:Y:S02]  /*30e0*/  IMAD R58, R4.reuse, R7, R58 ;  /* 0x00000007043a7224 */ /* 0x040fe400078e023a */
[----:B------:R-:W-:Y:S02]  /*30f0*/  IMAD.MOV R5, RZ, RZ, -R2 ;  /* 0x000000ffff057224 */ /* 0x000fe400078e0a02 */
[----:B------:R-:W-:Y:S01]  /*3100*/  @!P4 IMAD.IADD R55, R55, 0x1, -R4 ;  /* 0x000000013737c824 */ /* 0x000fe200078e0a04 */
[C---:B------:R-:W-:Y:S01]  /*3110*/  ISETP.GT.U32.AND P4, PT, R4.reuse, R58, PT ;  /* 0x0000003a0400720c */ /* 0x040fe20003f84070 */
[C---:B------:R-:W-:Y:S02]  /*3120*/  IMAD R60, R4.reuse, R5, R60 ;  /* 0x00000005043c7224 */ /* 0x040fe400078e023c */
[----:B------:R-:W-:Y:S01]  /*3130*/  @!P5 IMAD.MOV R55, RZ, RZ, -R55 ;  /* 0x000000ffff37d224 */ /* 0x000fe200078e0a37 */
[C---:B------:R-:W-:Y:S01]  /*3140*/  ISETP.GT.U32.AND P5, PT, R4.reuse, R59, PT ;  /* 0x0000003b0400720c */ /* 0x040fe20003fa4070 */
[----:B------:R-:W-:Y:S01]  /*3150*/  @!P3 IMAD.IADD R57, R57, 0x1, -R4 ;  /* 0x000000013939b824 */ /* 0x000fe200078e0a04 */
[----:B------:R-:W-:Y:S01]  /*3160*/  ISETP.GT.U32.AND P3, PT, R4, R60, PT ;  /* 0x0000003c0400720c */ /* 0x000fe20003f64070 */
[----:B------:R-:W-:Y:S01]  /*3170*/  @!P2 IMAD.MOV R52, RZ, RZ, -R52 ;  /* 0x000000ffff34a224 */ /* 0x000fe200078e0a34 */
[----:B------:R-:W-:Y:S01]  /*3180*/  ISETP.GE.AND P2, PT, R6, RZ, PT ;  /* 0x000000ff0600720c */ /* 0x000fe20003f46270 */
[----:B------:R-:W-:Y:S01]  /*3190*/  @!P1 IMAD.IADD R56, R56, 0x1, -R4 ;  /* 0x0000000138389824 */ /* 0x000fe200078e0a04 */
[----:B------:R-:W-:Y:S01]  /*31a0*/  ISETP.GE.AND P1, PT, R10, RZ, PT ;  /* 0x000000ff0a00720c */ /* 0x000fe20003f26270 */
[----:B------:R-:W-:-:S02]  /*31b0*/  VIADD R6, R8, 0x120 ;  /* 0x0000012008067836 */ /* 0x000fc40000000000 */
[----:B------:R-:W-:Y:S01]  /*31c0*/  VIADD R7, R8, 0x11c ;  /* 0x0000011c08077836 */ /* 0x000fe20000000000 */
[----:B------:R-:W-:Y:S01]  /*31d0*/  ISETP.GT.U32.AND P6, PT, R4, R56, PT ;  /* 0x000000380400720c */ /* 0x000fe20003fc4070 */
[--C-:B------:R-:W-:Y:S01]  /*31e0*/  @!P4 IMAD.IADD R58, R58, 0x1, -R4.reuse ;  /* 0x000000013a3ac824 */ /* 0x100fe200078e0a04 */
[----:B------:R-:W-:Y:S01]  /*31f0*/  IABS R61, R6 ;  /* 0x00000006003d7213 */ /* 0x000fe20000000000 */
[--C-:B------:R-:W-:Y:S01]  /*3200*/  @!P5 IMAD.IADD R59, R59, 0x1, -R4.reuse ;  /* 0x000000013b3bd824 */ /* 0x100fe200078e0a04 */
[----:B------:R-:W-:Y:S01]  /*3210*/  ISETP.GE.AND P4, PT, R62, RZ, PT ;  /* 0x000000ff3e00720c */ /* 0x000fe20003f86270 */
[----:B------:R-:W-:Y:S01]  /*3220*/  @!P3 IMAD.IADD R60, R60, 0x1, -R4 ;  /* 0x000000013c3cb824 */ /* 0x000fe200078e0a04 */
[----:B------:R-:W-:Y:S01]  /*3230*/  IABS R62, R7 ;  /* 0x00000007003e7213 */ /* 0x000fe20000000000 */
[----:B------:R-:W-:Y:S01]  /*3240*/  IMAD.HI.U32 R2, R9, R61, RZ ;  /* 0x0000003d09027227 */ /* 0x000fe200078e00ff */
[C---:B------:R-:W-:Y:S02]  /*3250*/  ISETP.GT.U32.AND P5, PT, R4.reuse, R58, PT ;  /* 0x0000003a0400720c */ /* 0x040fe40003fa4070 */
[----:B------:R-:W-:Y:S01]  /*3260*/  ISETP.GT.U32.AND P3, PT, R4, R60, PT ;  /* 0x0000003c0400720c */ /* 0x000fe20003f64070 */
[----:B------:R-:W-:-:S02]  /*3270*/  IMAD.MOV R5, RZ, RZ, -R2 ;  /* 0x000000ffff057224 */ /* 0x000fc400078e0a02 */
[----:B------:R-:W-:-:S04]  /*3280*/  IMAD.HI.U32 R2, R9, R62, RZ ;  /* 0x0000003e09027227 */ /* 0x000fc800078e00ff */
[----:B------:R-:W-:Y:S01]  /*3290*/  @!P6 IMAD.IADD R56, R56, 0x1, -R4 ;  /* 0x000000013838e824 */ /* 0x000fe200078e0a04 */
[----:B------:R-:W-:Y:S01]  /*32a0*/  ISETP.GE.AND P6, PT, R12, RZ, PT ;  /* 0x000000ff0c00720c */ /* 0x000fe20003fc6270 */
[C---:B------:R-:W-:Y:S02]  /*32b0*/  IMAD R61, R4.reuse, R5, R61 ;  /* 0x00000005043d7224 */ /* 0x040fe400078e023d */
[----:B------:R-:W-:Y:S02]  /*32c0*/  IMAD.MOV R5, RZ, RZ, -R2 ;  /* 0x000000ffff057224 */ /* 0x000fe400078e0a02 */
[----:B------:R-:W-:Y:S01]  /*32d0*/  @!P2 IMAD.MOV R56, RZ, RZ, -R56 ;  /* 0x000000ffff38a224 */ /* 0x000fe200078e0a38 */
[----:B------:R-:W-:Y:S01]  /*32e0*/  ISETP.GT.U32.AND P2, PT, R4, R59, PT ;  /* 0x0000003b0400720c */ /* 0x000fe20003f44070 */
[----:B------:R-:W-:Y:S02]  /*32f0*/  VIADD R10, R8, 0x118 ;  /* 0x00000118080a7836 */ /* 0x000fe40000000000 */
[----:B------:R-:W-:Y:S01]  /*3300*/  @!P5 IMAD.IADD R58, R58, 0x1, -R4 ;  /* 0x000000013a3ad824 */ /* 0x000fe200078e0a04 */
[C---:B------:R-:W-:Y:S01]  /*3310*/  ISETP.GT.U32.AND P5, PT, R4.reuse, R61, PT ;  /* 0x0000003d0400720c */ /* 0x040fe20003fa4070 */
[----:B------:R-:W-:Y:S01]  /*3320*/  IMAD R62, R4, R5, R62 ;  /* 0x00000005043e7224 */ /* 0x000fe200078e023e */
[----:B------:R-:W-:Y:S01]  /*3330*/  IABS R63, R10 ;  /* 0x0000000a003f7213 */ /* 0x000fe20000000000 */
[----:B------:R-:W-:Y:S01]  /*3340*/  @!P0 IMAD.MOV R54, RZ, RZ, -R54 ;  /* 0x000000ffff368224 */ /* 0x000fe200078e0a36 */
[----:B------:R-:W-:Y:S01]  /*3350*/  ISETP.GE.AND P0, PT, R11, RZ, PT ;  /* 0x000000ff0b00720c */ /* 0x000fe20003f06270 */
[----:B------:R-:W-:-:S02]  /*3360*/  VIADD R11, R8, 0x114 ;  /* 0x00000114080b7836 */ /* 0x000fc40000000000 */
[----:B------:R-:W-:Y:S01]  /*3370*/  @!P3 IMAD.IADD R60, R60, 0x1, -R4 ;  /* 0x000000013c3cb824 */ /* 0x000fe200078e0a04 */
[----:B------:R-:W-:Y:S01]  /*3380*/  ISETP.GT.U32.AND P3, PT, R4, R62, PT ;  /* 0x0000003e0400720c */ /* 0x000fe20003f64070 */
[----:B------:R-:W-:Y:S01]  /*3390*/  IMAD.HI.U32 R2, R9, R63, RZ ;  /* 0x0000003f09027227 */ /* 0x000fe200078e00ff */
[----:B------:R-:W-:-:S03]  /*33a0*/  IABS R64, R11 ;  /* 0x0000000b00407213 */ /* 0x000fc60000000000 */
[----:B------:R-:W-:Y:S01]  /*33b0*/  @!P2 IMAD.IADD R59, R59, 0x1, -R4 ;  /* 0x000000013b3ba824 */ /* 0x000fe200078e0a04 */
[----:B------:R-:W-:Y:S01]  /*33c0*/  ISETP.GE.AND P2, PT, R6, RZ, PT ;  /* 0x000000ff0600720c */ /* 0x000fe20003f46270 */
[----:B------:R-:W-:-:S04]  /*33d0*/  IMAD.HI.U32 R5, R9, R64, RZ ;  /* 0x0000004009057227 */ /* 0x000fc800078e00ff */
[C---:B------:R-:W-:Y:S02]  /*33e0*/  VIADD R6, R8.reuse, 0x110 ;  /* 0x0000011008067836 */ /* 0x040fe40000000000 */
[----:B------:R-:W-:Y:S02]  /*33f0*/  IMAD.MOV R2, RZ, RZ, -R2 ;  /* 0x000000ffff027224 */ /* 0x000fe400078e0a02 */
[----:B------:R-:W-:Y:S01]  /*3400*/  @!P5 IMAD.IADD R61, R61, 0x1, -R4 ;  /* 0x000000013d3dd824 */ /* 0x000fe200078e0a04 */
[----:B------:R-:W-:Y:S01]  /*3410*/  ISETP.GE.AND P5, PT, R7, RZ, PT ;  /* 0x000000ff0700720c */ /* 0x000fe20003fa6270 */
[----:B------:R-:W-:Y:S01]  /*3420*/  IMAD.MOV R5, RZ, RZ, -R5 ;  /* 0x000000ffff057224 */ /* 0x000fe200078e0a05 */
[----:B------:R-:W-:Y:S01]  /*3430*/  IABS R65, R6 ;  /* 0x0000000600417213 */ /* 0x000fe20000000000 */
[----:B------:R-:W-:Y:S02]  /*3440*/  VIADD R7, R8, 0x10c ;  /* 0x0000010c08077836 */ /* 0x000fe40000000000 */
[----:B------:R-:W-:-:S02]  /*3450*/  IMAD R63, R4, R2, R63 ;  /* 0x00000002043f7224 */ /* 0x000fc400078e023f */
[----:B------:R-:W-:Y:S01]  /*3460*/  @!P3 IMAD.IADD R62, R62, 0x1, -R4 ;  /* 0x000000013e3eb824 */ /* 0x000fe200078e0a04 */
[C---:B------:R-:W-:Y:S01]  /*3470*/  ISETP.GT.U32.AND P3, PT, R4.reuse, R61, PT ;  /* 0x0000003d0400720c */ /* 0x040fe20003f64070 */
[C---:B------:R-:W-:Y:S01]  /*3480*/  IMAD R64, R4.reuse, R5, R64 ;  /* 0x0000000504407224 */ /* 0x040fe200078e0240 */
[----:B------:R-:W-:Y:S01]  /*3490*/  IABS R66, R7 ;  /* 0x0000000700427213 */ /* 0x000fe20000000000 */
[----:B------:R-:W-:Y:S01]  /*34a0*/  @!P1 IMAD.MOV R57, RZ, RZ, -R57 ;  /* 0x000000ffff399224 */ /* 0x000fe200078e0a39 */
[C---:B------:R-:W-:Y:S01]  /*34b0*/  ISETP.GT.U32.AND P1, PT, R4.reuse, R63, PT ;  /* 0x0000003f0400720c */ /* 0x040fe20003f24070 */
[----:B------:R-:W-:Y:S01]  /*34c0*/  @!P0 IMAD.MOV R58, RZ, RZ, -R58 ;  /* 0x000000ffff3a8224 */ /* 0x000fe200078e0a3a */
[----:B------:R-:W-:Y:S01]  /*34d0*/  ISETP.GT.U32.AND P0, PT, R4, R62, PT ;  /* 0x0000003e0400720c */ /* 0x000fe20003f04070 */
[----:B------:R-:W-:-:S04]  /*34e0*/  IMAD.HI.U32 R2, R9, R65, RZ ;  /* 0x0000004109027227 */ /* 0x000fc800078e00ff */
[----:B------:R-:W-:Y:S01]  /*34f0*/  @!P6 IMAD.MOV R59, RZ, RZ, -R59 ;  /* 0x000000ffff3be224 */ /* 0x000fe200078e0a3b */
[----:B------:R-:W-:Y:S01]  /*3500*/  ISETP.GT.U32.AND P6, PT, R4, R64, PT ;  /* 0x000000400400720c */ /* 0x000fe20003fc4070 */
[----:B------:R-:W-:-:S04]  /*3510*/  IMAD.HI.U32 R5, R9, R66, RZ ;  /* 0x0000004209057227 */ /* 0x000fc800078e00ff */
[----:B------:R-:W-:Y:S02]  /*3520*/  IMAD.MOV R2, RZ, RZ, -R2 ;  /* 0x000000ffff027224 */ /* 0x000fe400078e0a02 */
[--C-:B------:R-:W-:Y:S01]  /*3530*/  @!P3 IMAD.IADD R61, R61, 0x1, -R4.reuse ;  /* 0x000000013d3db824 */ /* 0x100fe200078e0a04 */
[----:B------:R-:W-:Y:S01]  /*3540*/  ISETP.GE.AND P3, PT, R11, RZ, PT ;  /* 0x000000ff0b00720c */ /* 0x000fe20003f66270 */
[----:B------:R-:W-:Y:S02]  /*3550*/  IMAD.MOV R5, RZ, RZ, -R5 ;  /* 0x000000ffff057224 */ /* 0x000fe400078e0a05 */
[----:B------:R-:W-:Y:S02]  /*3560*/  IMAD R65, R4, R2, R65 ;  /* 0x0000000204417224 */ /* 0x000fe400078e0241 */
[--C-:B------:R-:W-:Y:S01]  /*3570*/  @!P0 IMAD.IADD R62, R62, 0x1, -R4.reuse ;  /* 0x000000013e3e8824 */ /* 0x100fe200078e0a04 */
[----:B------:R-:W-:Y:S01]  /*3580*/  ISETP.GE.AND P0, PT, R6, RZ, PT ;  /* 0x000000ff0600720c */ /* 0x000fe20003f06270 */
[----:B------:R-:W-:-:S02]  /*3590*/  @!P1 IMAD.IADD R63, R63, 0x1, -R4 ;  /* 0x000000013f3f9824 */ /* 0x000fc400078e0a04 */
[C---:B------:R-:W-:Y:S02]  /*35a0*/  IMAD R66, R4.reuse, R5, R66 ;  /* 0x0000000504427224 */ /* 0x040fe400078e0242 */
[----:B------:R-:W-:Y:S01]  /*35b0*/  @!P2 IMAD.MOV R61, RZ, RZ, -R61 ;  /* 0x000000ffff3da224 */ /* 0x000fe200078e0a3d */
[----:B------:R-:W-:Y:S01]  /*35c0*/  ISETP.GT.U32.AND P2, PT, R4, R65, PT ;  /* 0x000000410400720c */ /* 0x000fe20003f44070 */
[----:B------:R-:W-:Y:S01]  /*35d0*/  @!P6 IMAD.IADD R64, R64, 0x1, -R4 ;  /* 0x000000014040e824 */ /* 0x000fe200078e0a04 */
[C---:B------:R-:W-:Y:S01]  /*35e0*/  ISETP.GT.U32.AND P1, PT, R4.reuse, R63, PT ;  /* 0x0000003f0400720c */ /* 0x040fe20003f24070 */
[----:B------:R-:W-:Y:S01]  /*35f0*/  @!P5 IMAD.MOV R62, RZ, RZ, -R62 ;  /* 0x000000ffff3ed224 */ /* 0x000fe200078e0a3e */
[----:B------:R-:W-:Y:S01]  /*3600*/  ISETP.GT.U32.AND P5, PT, R4, R66, PT ;  /* 0x000000420400720c */ /* 0x000fe20003fa4070 */
[----:B------:R-:W-:Y:S01]  /*3610*/  @!P4 IMAD.MOV R60, RZ, RZ, -R60 ;  /* 0x000000ffff3cc224 */ /* 0x000fe200078e0a3c */
[----:B------:R-:W-:Y:S01]  /*3620*/  ISETP.GE.AND P4, PT, R10, RZ, PT ;  /* 0x000000ff0a00720c */ /* 0x000fe20003f86270 */
[----:B------:R-:W-:Y:S01]  /*3630*/  VIADD R5, R8, 0x108 ;  /* 0x0000010808057836 */ /* 0x000fe20000000000 */
[----:B------:R-:W-:Y:S01]  /*3640*/  ISETP.GT.U32.AND P6, PT, R4, R64, PT ;  /* 0x000000400400720c */ /* 0x000fe20003fc4070 */
[----:B------:R-:W-:-:S02]  /*3650*/  VIADD R6, R8, 0x104 ;  /* 0x0000010408067836 */ /* 0x000fc40000000000 */
[----:B------:R-:W-:Y:S01]  /*3660*/  VIADD R10, R8, 0x100 ;  /* 0x00000100080a7836 */ /* 0x000fe20000000000 */
[----:B------:R-:W-:Y:S01]  /*3670*/  IABS R67, R5 ;  /* 0x0000000500437213 */ /* 0x000fe20000000000 */
[--C-:B------:R-:W-:Y:S01]  /*3680*/  @!P2 IMAD.IADD R65, R65, 0x1, -R4.reuse ;  /* 0x000000014141a824 */ /* 0x100fe200078e0a04 */
[----:B------:R-:W-:Y:S01]  /*3690*/  IABS R68, R6 ;  /* 0x0000000600447213 */ /* 0x000fe20000000000 */
[--C-:B------:R-:W-:Y:S01]  /*36a0*/  @!P1 IMAD.IADD R63, R63, 0x1, -R4.reuse ;  /* 0x000000013f3f9824 */ /* 0x100fe200078e0a04 */
[----:B------:R-:W-:Y:S01]  /*36b0*/  IABS R69, R10 ;  /* 0x0000000a00457213 */ /* 0x000fe20000000000 */
[--C-:B------:R-:W-:Y:S01]  /*36c0*/  @!P5 IMAD.IADD R66, R66, 0x1, -R4.reuse ;  /* 0x000000014242d824 */ /* 0x100fe200078e0a04 */
[----:B------:R-:W-:Y:S01]  /*36d0*/  ISETP.GT.U32.AND P2, PT, R4, R65, PT ;  /* 0x000000410400720c */ /* 0x000fe20003f44070 */
[----:B------:R-:W-:Y:S01]  /*36e0*/  IMAD.HI.U32 R2, R9, R67, RZ ;  /* 0x0000004309027227 */ /* 0x000fe200078e00ff */
[----:B------:R-:W-:Y:S02]  /*36f0*/  ISETP.GE.AND P5, PT, R6, RZ, PT ;  /* 0x000000ff0600720c */ /* 0x000fe40003fa6270 */
[----:B------:R-:W-:Y:S01]  /*3700*/  ISETP.GE.AND P1, PT, R7, RZ, PT ;  /* 0x000000ff0700720c */ /* 0x000fe20003f26270 */
[----:B------:R-:W-:Y:S01]  /*3710*/  @!P6 IMAD.IADD R64, R64, 0x1, -R4 ;  /* 0x000000014040e824 */ /* 0x000fe200078e0a04 */
[----:B------:R-:W-:Y:S01]  /*3720*/  ISETP.GE.AND P6, PT, R5, RZ, PT ;  /* 0x000000ff0500720c */ /* 0x000fe20003fc6270 */
[----:B------:R-:W-:Y:S01]  /*3730*/  @!P4 IMAD.MOV R63, RZ, RZ, -R63 ;  /* 0x000000ffff3fc224 */ /* 0x000fe200078e0a3f */
[----:B------:R-:W-:Y:S01]  /*3740*/  ISETP.GT.U32.AND P4, PT, R4, R66, PT ;  /* 0x000000420400720c */ /* 0x000fe20003f84070 */
[----:B------:R-:W-:-:S04]  /*3750*/  IMAD.HI.U32 R5, R9, R68, RZ ;  /* 0x0000004409057227 */ /* 0x000fc800078e00ff */
[----:B------:R-:W-:Y:S02]  /*3760*/  IMAD.MOV R2, RZ, RZ, -R2 ;  /* 0x000000ffff027224 */ /* 0x000fe400078e0a02 */
[----:B------:R-:W-:Y:S02]  /*3770*/  IMAD.MOV R5, RZ, RZ, -R5 ;  /* 0x000000ffff057224 */ /* 0x000fe400078e0a05 */
[C---:B------:R-:W-:Y:S02]  /*3780*/  IMAD R67, R4.reuse, R2, R67 ;  /* 0x0000000204437224 */ /* 0x040fe400078e0243 */
[C---:B------:R-:W-:Y:S02]  /*3790*/  IMAD R68, R4.reuse, R5, R68 ;  /* 0x0000000504447224 */ /* 0x040fe400078e0244 */
[--C-:B------:R-:W-:Y:S01]  /*37a0*/  @!P2 IMAD.IADD R65, R65, 0x1, -R4.reuse ;  /* 0x000000014141a824 */ /* 0x100fe200078e0a04 */
[----:B------:R-:W-:Y:S01]  /*37b0*/  ISETP.GT.U32.AND P2, PT, R4, R67, PT ;  /* 0x000000430400720c */ /* 0x000fe20003f44070 */
[----:B------:R-:W-:Y:S01]  /*37c0*/  @!P4 IMAD.IADD R66, R66, 0x1, -R4 ;  /* 0x000000014242c824 */ /* 0x000fe200078e0a04 */
[----:B------:R-:W-:Y:S01]  /*37d0*/  ISETP.GT.U32.AND P4, PT, R4, R68, PT ;  /* 0x000000440400720c */ /* 0x000fe20003f84070 */
[----:B------:R-:W-:-:S02]  /*37e0*/  VIADD R6, R8, 0xfc ;  /* 0x000000fc08067836 */ /* 0x000fc40000000000 */
[----:B------:R-:W-:-:S03]  /*37f0*/  IMAD.HI.U32 R2, R9, R69, RZ ;  /* 0x0000004509027227 */ /* 0x000fc600078e00ff */
[----:B------:R-:W-:Y:S01]  /*3800*/  IABS R70, R6 ;  /* 0x0000000600467213 */ /* 0x000fe20000000000 */
[----:B------:R-:W-:Y:S02]  /*3810*/  IMAD.MOV R2, RZ, RZ, -R2 ;  /* 0x000000ffff027224 */ /* 0x000fe400078e0a02 */
[----:B------:R-:W-:Y:S02]  /*3820*/  VIADD R12, R8, 0xf4 ;  /* 0x000000f4080c7836 */ /* 0x000fe40000000000 */
[--C-:B------:R-:W-:Y:S02]  /*3830*/  @!P2 IMAD.IADD R67, R67, 0x1, -R4.reuse ;  /* 0x000000014343a824 */ /* 0x100fe400078e0a04 */
[----:B------:R-:W-:Y:S01]  /*3840*/  @!P4 IMAD.IADD R68, R68, 0x1, -R4 ;  /* 0x000000014444c824 */ /* 0x000fe200078e0a04 */
[----:B------:R-:W-:Y:S01]  /*3850*/  IABS R72, R12 ;  /* 0x0000000c00487213 */ /* 0x000fe20000000000 */
[C---:B------:R-:W-:Y:S01]  /*3860*/  IMAD R69, R4.reuse, R2, R69 ;  /* 0x0000000204457224 */ /* 0x040fe200078e0245 */
[----:B------:R-:W-:Y:S01]  /*3870*/  ISETP.GT.U32.AND P4, PT, R4, R67, PT ;  /* 0x000000430400720c */ /* 0x000fe20003f84070 */
[----:B------:R-:W-:-:S03]  /*3880*/  IMAD.HI.U32 R2, R9, R70, RZ ;  /* 0x0000004609027227 */ /* 0x000fc600078e00ff */
[----:B------:R-:W-:Y:S01]  /*3890*/  ISETP.GT.U32.AND P2, PT, R4, R69, PT ;  /* 0x000000450400720c */ /* 0x000fe20003f44070 */
[----:B------:R-:W-:Y:S02]  /*38a0*/  IMAD.MOV R7, RZ, RZ, -R2 ;  /* 0x000000ffff077224 */ /* 0x000fe400078e0a02 */
[----:B------:R-:W-:Y:S02]  /*38b0*/  VIADD R11, R8, 0xf8 ;  /* 0x000000f8080b7836 */ /* 0x000fe40000000000 */
[----:B------:R-:W-:Y:S02]  /*38c0*/  IMAD R70, R4, R7, R70 ;  /* 0x0000000704467224 */ /* 0x000fe400078e0246 */
[----:B------:R-:W-:Y:S01]  /*38d0*/  IMAD.HI.U32 R2, R9, R72, RZ ;  /* 0x0000004809027227 */ /* 0x000fe200078e00ff */
[----:B------:R-:W-:-:S03]  /*38e0*/  IABS R71, R11 ;  /* 0x0000000b00477213 */ /* 0x000fc60000000000 */
[----:B------:R-:W-:Y:S01]  /*38f0*/  @!P4 IMAD.IADD R67, R67, 0x1, -R4 ;  /* 0x000000014343c824 */ /* 0x000fe200078e0a04 */
[----:B------:R-:W-:Y:S01]  /*3900*/  ISETP.GT.U32.AND P4, PT, R4, R70, PT ;  /* 0x000000460400720c */ /* 0x000fe20003f84070 */
[----:B------:R-:W-:-:S04]  /*3910*/  IMAD.HI.U32 R5, R9, R71, RZ ;  /* 0x0000004709057227 */ /* 0x000fc800078e00ff */
[----:B------:R-:W-:Y:S02]  /*3920*/  IMAD.MOV R7, RZ, RZ, -R2 ;  /* 0x000000ffff077224 */ /* 0x000fe400078e0a02 */
[----:B------:R-:W-:Y:S02]  /*3930*/  IMAD.MOV R5, RZ, RZ, -R5 ;  /* 0x000000ffff057224 */ /* 0x000fe400078e0a05 */
[C---:B------:R-:W-:Y:S02]  /*3940*/  IMAD R72, R4.reuse, R7, R72 ;  /* 0x0000000704487224 */ /* 0x040fe400078e0248 */
[----:B------:R-:W-:Y:S02]  /*3950*/  IMAD R71, R4, R5, R71 ;  /* 0x0000000504477224 */ /* 0x000fe400078e0247 */
[----:B------:R-:W-:Y:S01]  /*3960*/  @!P4 IMAD.IADD R70, R70, 0x1, -R4 ;  /* 0x000000014646c824 */ /* 0x000fe200078e0a04 */
[C---:B------:R-:W-:Y:S01]  /*3970*/  ISETP.GT.U32.AND P4, PT, R4.reuse, R72, PT ;  /* 0x000000480400720c */ /* 0x040fe20003f84070 */
[----:B------:R-:W-:Y:S01]  /*3980*/  @!P6 IMAD.MOV R67, RZ, RZ, -R67 ;  /* 0x000000ffff43e224 */ /* 0x000fe200078e0a43 */
[----:B------:R-:W-:Y:S01]  /*3990*/  ISETP.GT.U32.AND P6, PT, R4, R71, PT ;  /* 0x000000470400720c */ /* 0x000fe20003fc4070 */
[----:B------:R-:W-:-:S02]  /*39a0*/  VIADD R78, R8, 0xf0 ;  /* 0x000000f0084e7836 */ /* 0x000fc40000000000 */
[----:B------:R-:W-:Y:S02]  /*39b0*/  VIADD R7, R8, 0xec ;  /* 0x000000ec08077836 */ /* 0x000fe40000000000 */
[----:B------:R-:W-:Y:S01]  /*39c0*/  @!P2 IMAD.IADD R69, R69, 0x1, -R4 ;  /* 0x000000014545a824 */ /* 0x000fe200078e0a04 */
[----:B------:R-:W-:Y:S01]  /*39d0*/  IABS R73, R78 ;  /* 0x0000004e00497213 */ /* 0x000fe20000000000 */
[----:B------:R-:W-:Y:S01]  /*39e0*/  @!P3 IMAD.MOV R64, RZ, RZ, -R64 ;  /* 0x000000ffff40b224 */ /* 0x000fe200078e0a40 */
[----:B------:R-:W-:Y:S01]  /*39f0*/  IABS R74, R7 ;  /* 0x00000007004a7213 */ /* 0x000fe20000000000 */
[----:B------:R-:W-:Y:S01]  /*3a00*/  @!P0 IMAD.MOV R65, RZ, RZ, -R65 ;  /* 0x000000ffff418224 */ /* 0x000fe200078e0a41 */
[----:B------:R-:W-:Y:S01]  /*3a10*/  ISETP.GT.U32.AND P2, PT, R4, R68, PT ;  /* 0x000000440400720c */ /* 0x000fe20003f44070 */
[----:B------:R-:W-:Y:S01]  /*3a20*/  @!P4 IMAD.IADD R72, R72, 0x1, -R4 ;  /* 0x000000014848c824 */ /* 0x000fe200078e0a04 */
[----:B------:R-:W-:Y:S01]  /*3a30*/  ISETP.GE.AND P3, PT, R10, RZ, PT ;  /* 0x000000ff0a00720c */ /* 0x000fe20003f66270 */
[----:B------:R-:W-:Y:S01]  /*3a40*/  IMAD.HI.U32 R5, R9, R73, RZ ;  /* 0x0000004909057227 */ /* 0x000fe200078e00ff */
[----:B------:R-:W-:-:S02]  /*3a50*/  ISETP.GT.U32.AND P0, PT, R4, R69, PT ;  /* 0x000000450400720c */ /* 0x000fc40003f04070 */
[C---:B------:R-:W-:Y:S01]  /*3a60*/  ISETP.GT.U32.AND P4, PT, R4.reuse, R72, PT ;  /* 0x000000480400720c */ /* 0x040fe20003f84070 */
[----:B------:R-:W-:Y:S01]  /*3a70*/  @!P6 IMAD.IADD R71, R71, 0x1, -R4 ;  /* 0x000000014747e824 */ /* 0x000fe200078e0a04 */
[----:B------:R-:W-:Y:S01]  /*3a80*/  ISETP.GT.U32.AND P6, PT, R4, R70, PT ;  /* 0x000000460400720c */ /* 0x000fe20003fc4070 */
[----:B------:R-:W-:Y:S02]  /*3a90*/  IMAD.MOV R5, RZ, RZ, -R5 ;  /* 0x000000ffff057224 */ /* 0x000fe400078e0a05 */
[----:B------:R-:W-:-:S04]  /*3aa0*/  IMAD.HI.U32 R2, R9, R74, RZ ;  /* 0x0000004a09027227 */ /* 0x000fc800078e00ff */
[----:B------:R-:W-:Y:S02]  /*3ab0*/  IMAD R73, R4, R5, R73 ;  /* 0x0000000504497224 */ /* 0x000fe400078e0249 */
[----:B------:R-:W-:Y:S02]  /*3ac0*/  IMAD.MOV R5, RZ, RZ, -R2 ;  /* 0x000000ffff057224 */ /* 0x000fe400078e0a02 */
[----:B------:R-:W-:Y:S02]  /*3ad0*/  VIADD R10, R8, 0xe8 ;  /* 0x000000e8080a7836 */ /* 0x000fe40000000000 */
[----:B------:R-:W-:Y:S02]  /*3ae0*/  IMAD R74, R4, R5, R74 ;  /* 0x00000005044a7224 */ /* 0x000fe400078e024a */
[--C-:B------:R-:W-:Y:S01]  /*3af0*/  @!P2 IMAD.IADD R68, R68, 0x1, -R4.reuse ;  /* 0x000000014444a824 */ /* 0x100fe200078e0a04 */
[----:B------:R-:W-:Y:S01]  /*3b00*/  ISETP.GE.AND P2, PT, R11, RZ, PT ;  /* 0x000000ff0b00720c */ /* 0x000fe20003f46270 */
[--C-:B------:R-:W-:Y:S01]  /*3b10*/  @!P6 IMAD.IADD R70, R70, 0x1, -R4.reuse ;  /* 0x000000014646e824 */ /* 0x100fe200078e0a04 */
[----:B------:R-:W-:Y:S01]  /*3b20*/  ISETP.GT.U32.AND P6, PT, R4, R73, PT ;  /* 0x000000490400720c */ /* 0x000fe20003fc4070 */
[----:B------:R-:W-:Y:S01]  /*3b30*/  VIADD R11, R8, 0xe4 ;  /* 0x000000e4080b7836 */ /* 0x000fe20000000000 */
[----:B------:R-:W-:Y:S01]  /*3b40*/  IABS R75, R10 ;  /* 0x0000000a004b7213 */ /* 0x000fe20000000000 */
[----:B------:R-:W-:Y:S01]  /*3b50*/  @!P4 IMAD.IADD R72, R72, 0x1, -R4 ;  /* 0x000000014848c824 */ /* 0x000fe200078e0a04 */
[C---:B------:R-:W-:Y:S01]  /*3b60*/  ISETP.GT.U32.AND P4, PT, R4.reuse, R74, PT ;  /* 0x0000004a0400720c */ /* 0x040fe20003f84070 */
[----:B------:R-:W-:Y:S01]  /*3b70*/  @!P5 IMAD.MOV R68, RZ, RZ, -R68 ;  /* 0x000000ffff44d224 */ /* 0x000fe200078e0a44 */
[----:B------:R-:W-:Y:S01]  /*3b80*/  ISETP.GT.U32.AND P5, PT, R4, R71, PT ;  /* 0x000000470400720c */ /* 0x000fe20003fa4070 */
[----:B------:R-:W-:Y:S01]  /*3b90*/  @!P1 IMAD.MOV R66, RZ, RZ, -R66 ;  /* 0x000000ffff429224 */ /* 0x000fe200078e0a42 */
[----:B------:R-:W-:Y:S01]  /*3ba0*/  ISETP.GE.AND P1, PT, R6, RZ, PT ;  /* 0x000000ff0600720c */ /* 0x000fe20003f26270 */
[----:B------:R-:W-:Y:S01]  /*3bb0*/  IMAD.HI.U32 R2, R9, R75, RZ ;  /* 0x0000004b09027227 */ /* 0x000fe200078e00ff */
[----:B------:R-:W-:-:S03]  /*3bc0*/  IABS R76, R11 ;  /* 0x0000000b004c7213 */ /* 0x000fc60000000000 */
[----:B------:R-:W-:Y:S01]  /*3bd0*/  @!P0 IMAD.IADD R69, R69, 0x1, -R4 ;  /* 0x0000000145458824 */ /* 0x000fe200078e0a04 */
[----:B------:R-:W-:Y:S01]  /*3be0*/  ISETP.GE.AND P0, PT, R12, RZ, PT ;  /* 0x000000ff0c00720c */ /* 0x000fe20003f06270 */
[----:B------:R-:W-:-:S04]  /*3bf0*/  IMAD.HI.U32 R5, R9, R76, RZ ;  /* 0x0000004c09057227 */ /* 0x000fc800078e00ff */
[----:B------:R-:W-:Y:S02]  /*3c00*/  IMAD.MOV R2, RZ, RZ, -R2 ;  /* 0x000000ffff027224 */ /* 0x000fe400078e0a02 */
[----:B------:R-:W-:Y:S02]  /*3c10*/  VIADD R12, R8, 0xe0 ;  /* 0x000000e0080c7836 */ /* 0x000fe40000000000 */
[----:B------:R-:W-:Y:S01]  /*3c20*/  @!P6 IMAD.IADD R73, R73, 0x1, -R4 ;  /* 0x000000014949e824 */ /* 0x000fe200078e0a04 */
[----:B------:R-:W-:Y:S01]  /*3c30*/  ISETP.GE.AND P6, PT, R7, RZ, PT ;  /* 0x000000ff0700720c */ /* 0x000fe20003fc6270 */
[----:B------:R-:W-:Y:S01]  /*3c40*/  IMAD.MOV R5, RZ, RZ, -R5 ;  /* 0x000000ffff057224 */ /* 0x000fe200078e0a05 */
[----:B------:R-:W-:Y:S01]  /*3c50*/  IABS R77, R12 ;  /* 0x0000000c004d7213 */ /* 0x000fe20000000000 */
[----:B------:R-:W-:Y:S02]  /*3c60*/  IMAD R75, R4, R2, R75 ;  /* 0x00000002044b7224 */ /* 0x000fe400078e024b */
[----:B------:R-:W-:-:S02]  /*3c70*/  VIADD R7, R8, 0xdc ;  /* 0x000000dc08077836 */ /* 0x000fc40000000000 */
[--C-:B------:R-:W-:Y:S01]  /*3c80*/  @!P4 IMAD.IADD R74, R74, 0x1, -R4.reuse ;  /* 0x000000014a4ac824 */ /* 0x100fe200078e0a04 */
[----:B------:R-:W-:Y:S01]  /*3c90*/  ISETP.GT.U32.AND P4, PT, R4, R75, PT ;  /* 0x0000004b0400720c */ /* 0x000fe20003f84070 */
[----:B------:R-:W-:Y:S01]  /*3ca0*/  @!P5 IMAD.IADD R71, R71, 0x1, -R4 ;  /* 0x000000014747d824 */ /* 0x000fe200078e0a04 */
[----:B------:R-:W-:Y:S01]  /*3cb0*/  ISETP.GE.AND P5, PT, R78, RZ, PT ;  /* 0x000000ff4e00720c */ /* 0x000fe20003fa6270 */
        /* <DEDUP_REMOVED lines=11> */
[----:B------:R-:W-:Y:S02]  /*3d70*/  IMAD.MOV R5, RZ, RZ, -R2 ;  /* 0x000000ffff057224 */ /* 0x000fe400078e0a02 */
[----:B------:R-:W-:Y:S02]  /*3d80*/  IMAD R77, R4, R6, R77 ;  /* 0x00000006044d7224 */ /* 0x000fe400078e024d */
[----:B------:R-:W-:Y:S02]  /*3d90*/  VIADD R6, R8, 0xd8 ;  /* 0x000000d808067836 */ /* 0x000fe40000000000 */
[--C-:B------:R-:W-:Y:S01]  /*3da0*/  @!P1 IMAD.IADD R74, R74, 0x1, -R4.reuse ;  /* 0x000000014a4a9824 */ /* 0x100fe200078e0a04 */
[----:B------:R-:W-:Y:S01]  /*3db0*/  ISETP.GE.AND P1, PT, R11, RZ, PT ;  /* 0x000000ff0b00720c */ /* 0x000fe20003f26270 */
[----:B------:R-:W-:Y:S01]  /*3dc0*/  @!P4 IMAD.IADD R75, R75, 0x1, -R4 ;  /* 0x000000014b4bc824 */ /* 0x000fe200078e0a04 */
[----:B------:R-:W-:Y:S01]  /*3dd0*/  IABS R79, R6 ;  /* 0x00000006004f7213 */ /* 0x000fe20000000000 */
[----:B------:R-:W-:Y:S01]  /*3de0*/  IMAD R78, R4, R5, R78 ;  /* 0x00000005044e7224 */ /* 0x000fe200078e024e */
[----:B------:R-:W-:Y:S01]  /*3df0*/  ISETP.GE.AND P4, PT, R12, RZ, PT ;  /* 0x000000ff0c00720c */ /* 0x000fe20003f86270 */
[--C-:B------:R-:W-:Y:S01]  /*3e00*/  @!P3 IMAD.IADD R73, R73, 0x1, -R4.reuse ;  /* 0x000000014949b824 */ /* 0x100fe200078e0a04 */
[----:B------:R-:W-:Y:S01]  /*3e10*/  ISETP.GT.U32.AND P3, PT, R4, R77, PT ;  /* 0x0000004d0400720c */ /* 0x000fe20003f64070 */
[----:B------:R-:W-:Y:S01]  /*3e20*/  @!P2 IMAD.IADD R76, R76, 0x1, -R4 ;  /* 0x000000014c4ca824 */ /* 0x000fe200078e0a04 */
[C---:B------:R-:W-:Y:S01]  /*3e30*/  ISETP.GT.U32.AND P2, PT, R4.reuse, R75, PT ;  /* 0x0000004b0400720c */ /* 0x040fe20003f44070 */
[----:B------:R-:W-:Y:S01]  /*3e40*/  @!P6 IMAD.MOV R74, RZ, RZ, -R74 ;  /* 0x000000ffff4ae224 */ /* 0x000fe200078e0a4a */
[----:B------:R-:W-:Y:S01]  /*3e50*/  ISETP.GT.U32.AND P6, PT, R4, R78, PT ;  /* 0x0000004e0400720c */ /* 0x000fe20003fc4070 */
[----:B------:R-:W-:Y:S01]  /*3e60*/  @!P0 IMAD.MOV R72, RZ, RZ, -R72 ;  /* 0x000000ffff488224 */ /* 0x000fe200078e0a48 */
[----:B------:R-:W-:Y:S01]  /*3e70*/  ISETP.GE.AND P0, PT, R10, RZ, PT ;  /* 0x000000ff0a00720c */ /* 0x000fe20003f06270 */
[----:B------:R-:W-:Y:S01]  /*3e80*/  @!P5 IMAD.MOV R73, RZ, RZ, -R73 ;  /* 0x000000ffff49d224 */ /* 0x000fe200078e0a49 */
[----:B------:R-:W-:Y:S01]  /*3e90*/  ISETP.GT.U32.AND P5, PT, R4, R76, PT ;  /* 0x0000004c0400720c */ /* 0x000fe20003fa4070 */
[----:B------:R-:W-:-:S04]  /*3ea0*/  IMAD.HI.U32 R2, R9, R79, RZ ;  /* 0x0000004f09027227 */ /* 0x000fc800078e00ff */
[----:B------:R-:W-:Y:S02]  /*3eb0*/  IMAD.MOV R2, RZ, RZ, -R2 ;  /* 0x000000ffff027224 */ /* 0x000fe400078e0a02 */
[----:B------:R-:W-:Y:S02]  /*3ec0*/  VIADD R11, R8, 0xd0 ;  /* 0x000000d0080b7836 */ /* 0x000fe40000000000 */
[--C-:B------:R-:W-:Y:S02]  /*3ed0*/  @!P3 IMAD.IADD R77, R77, 0x1, -R4.reuse ;  /* 0x000000014d4db824 */ /* 0x100fe400078e0a04 */
[C---:B------:R-:W-:Y:S01]  /*3ee0*/  IMAD R79, R4.reuse, R2, R79 ;  /* 0x00000002044f7224 */ /* 0x040fe200078e024f */
[----:B------:R-:W-:Y:S01]  /*3ef0*/  IABS R81, R11 ;  /* 0x0000000b00517213 */ /* 0x000fe20000000000 */
[--C-:B------:R-:W-:Y:S01]  /*3f00*/  @!P2 IMAD.IADD R75, R75, 0x1, -R4.reuse ;  /* 0x000000014b4ba824 */ /* 0x100fe200078e0a04 */
[----:B------:R-:W-:Y:S01]  /*3f10*/  ISETP.GT.U32.AND P3, PT, R4, R77, PT ;  /* 0x0000004d0400720c */ /* 0x000fe20003f64070 */
[--C-:B------:R-:W-:Y:S01]  /*3f20*/  @!P6 IMAD.IADD R78, R78, 0x1, -R4.reuse ;  /* 0x000000014e4ee824 */ /* 0x100fe200078e0a04 */
[----:B------:R-:W-:Y:S01]  /*3f30*/  ISETP.GE.AND P2, PT, R7, RZ, PT ;  /* 0x000000ff0700720c */ /* 0x000fe20003f46270 */
[----:B------:R-:W-:Y:S01]  /*3f40*/  @!P5 IMAD.IADD R76, R76, 0x1, -R4 ;  /* 0x000000014c4cd824 */ /* 0x000fe200078e0a04 */
[C---:B------:R-:W-:Y:S01]  /*3f50*/  ISETP.GT.U32.AND P5, PT, R4.reuse, R79, PT ;  /* 0x0000004f0400720c */ /* 0x040fe20003fa4070 */
[----:B------:R-:W-:Y:S01]  /*3f60*/  @!P0 IMAD.MOV R75, RZ, RZ, -R75 ;  /* 0x000000ffff4b8224 */ /* 0x000fe200078e0a4b */
[----:B------:R-:W-:Y:S01]  /*3f70*/  ISETP.GT.U32.AND P0, PT, R4, R78, PT ;  /* 0x0000004e0400720c */ /* 0x000fe20003f04070 */
[----:B------:R-:W-:-:S04]  /*3f80*/  IMAD.HI.U32 R5, R9, R81, RZ ;  /* 0x0000005109057227 */ /* 0x000fc800078e00ff */
[----:B------:R-:W-:Y:S02]  /*3f90*/  IMAD.MOV R5, RZ, RZ, -R5 ;  /* 0x000000ffff057224 */ /* 0x000fe400078e0a05 */
[----:B------:R-:W-:Y:S02]  /*3fa0*/  VIADD R10, R8, 0xd4 ;  /* 0x000000d4080a7836 */ /* 0x000fe40000000000 */
[----:B------:R-:W-:Y:S02]  /*3fb0*/  IMAD R81, R4, R5, R81 ;  /* 0x0000000504517224 */ /* 0x000fe400078e0251 */
[--C-:B------:R-:W-:Y:S01]  /*3fc0*/  @!P3 IMAD.IADD R77, R77, 0x1, -R4.reuse ;  /* 0x000000014d4db824 */ /* 0x100fe200078e0a04 */
[----:B------:R-:W-:Y:S01]  /*3fd0*/  ISETP.GE.AND P3, PT, R6, RZ, PT ;  /* 0x000000ff0600720c */ /* 0x000fe20003f66270 */
[----:B------:R-:W-:Y:S01]  /*3fe0*/  VIADD R6, R8, 0xcc ;  /* 0x000000cc08067836 */ /* 0x000fe20000000000 */
[----:B------:R-:W-:Y:S01]  /*3ff0*/  IABS R80, R10 ;  /* 0x0000000a00507213 */ /* 0x000fe20000000000 */
[--C-:B------:R-:W-:Y:S01]  /*4000*/  @!P5 IMAD.IADD R79, R79, 0x1, -R4.reuse ;  /* 0x000000014f4fd824 */ /* 0x100fe200078e0a04 */
[----:B------:R-:W-:Y:S01]  /*4010*/  ISETP.GE.AND P6, PT, R10, RZ, PT ;  /* 0x000000ff0a00720c */ /* 0x000fe20003fc6270 */
[----:B------:R-:W-:Y:S01]  /*4020*/  @!P0 IMAD.IADD R78, R78, 0x1, -R4 ;  /* 0x000000014e4e8824 */ /* 0x000fe200078e0a04 */
[----:B------:R-:W-:Y:S01]  /*4030*/  ISETP.GT.U32.AND P0, PT, R4, R81, PT ;  /* 0x000000510400720c */ /* 0x000fe20003f04070 */
[----:B------:R-:W-:Y:S01]  /*4040*/  IMAD.HI.U32 R2, R9, R80, RZ ;  /* 0x0000005009027227 */ /* 0x000fe200078e00ff */
[----:B------:R-:W-:-:S02]  /*4050*/  IABS R82, R6 ;  /* 0x0000000600527213 */ /* 0x000fc40000000000 */
[----:B------:R-:W-:Y:S01]  /*4060*/  ISETP.GT.U32.AND P5, PT, R4, R79, PT ;  /* 0x0000004f0400720c */ /* 0x000fe20003fa4070 */
[----:B------:R-:W-:Y:S02]  /*4070*/  IMAD.MOV R7, RZ, RZ, -R2 ;  /* 0x000000ffff077224 */ /* 0x000fe400078e0a02 */
[----:B------:R-:W-:-:S04]  /*4080*/  IMAD.HI.U32 R2, R9, R82, RZ ;  /* 0x0000005209027227 */ /* 0x000fc800078e00ff */
[----:B------:R-:W-:Y:S02]  /*4090*/  IMAD.MOV R5, RZ, RZ, -R2 ;  /* 0x000000ffff057224 */ /* 0x000fe400078e0a02 */
[----:B------:R-:W-:Y:S02]  /*40a0*/  IMAD R80, R4, R7, R80 ;  /* 0x0000000704507224 */ /* 0x000fe400078e0250 */
[----:B------:R-:W-:Y:S02]  /*40b0*/  VIADD R2, R8, 0xc8 ;  /* 0x000000c808027836 */ /* 0x000fe40000000000 */
[----:B------:R-:W-:Y:S02]  /*40c0*/  @!P0 IMAD.IADD R81, R81, 0x1, -R4 ;  /* 0x0000000151518824 */ /* 0x000fe400078e0a04 */
[----:B------:R-:W-:Y:S01]  /*40d0*/  @!P1 IMAD.MOV R76, RZ, RZ, -R76 ;  /* 0x000000ffff4c9224 */ /* 0x000fe200078e0a4c */
[C---:B------:R-:W-:Y:S01]  /*40e0*/  ISETP.GT.U32.AND P1, PT, R4.reuse, R80, PT ;  /* 0x000000500400720c */ /* 0x040fe20003f24070 */
[----:B------:R-:W-:Y:S01]  /*40f0*/  @!P5 IMAD.IADD R79, R79, 0x1, -R4 ;  /* 0x000000014f4fd824 */ /* 0x000fe200078e0a04 */
[----:B------:R-:W-:Y:S01]  /*4100*/  IABS R83, R2 ;  /* 0x0000000200537213 */ /* 0x000fe20000000000 */
[C---:B------:R-:W-:Y:S01]  /*4110*/  IMAD R82, R4.reuse, R5, R82 ;  /* 0x0000000504527224 */ /* 0x040fe200078e0252 */
[----:B------:R-:W-:Y:S01]  /*4120*/  ISETP.GT.U32.AND P0, PT, R4, R81, PT ;  /* 0x000000510400720c */ /* 0x000fe20003f04070 */
[----:B------:R-:W-:Y:S01]  /*4130*/  @!P4 IMAD.MOV R77, RZ, RZ, -R77 ;  /* 0x000000ffff4dc224 */ /* 0x000fe200078e0a4d */
[----:B------:R-:W-:Y:S01]  /*4140*/  ISETP.GE.AND P4, PT, R11, RZ, PT ;  /* 0x000000ff0b00720c */ /* 0x000fe20003f86270 */
[----:B------:R-:W-:Y:S01]  /*4150*/  @!P2 IMAD.MOV R78, RZ, RZ, -R78 ;  /* 0x000000ffff4ea224 */ /* 0x000fe200078e0a4e */
[----:B------:R-:W-:Y:S01]  /*4160*/  ISETP.GE.AND P2, PT, R2, RZ, PT ;  /* 0x000000ff0200720c */ /* 0x000fe20003f46270 */
[----:B------:R-:W-:Y:S01]  /*4170*/  @!P3 IMAD.MOV R79, RZ, RZ, -R79 ;  /* 0x000000ffff4fb224 */ /* 0x000fe200078e0a4f */
[----:B------:R-:W-:Y:S01]  /*4180*/  ISETP.GT.U32.AND P3, PT, R4, R82, PT ;  /* 0x000000520400720c */ /* 0x000fe20003f64070 */
[----:B------:R-:W-:Y:S01]  /*4190*/  IMAD.HI.U32 R2, R9, R83, RZ ;  /* 0x0000005309027227 */ /* 0x000fe200078e00ff */
[----:B------:R-:W-:-:S03]  /*41a0*/  ISETP.GE.AND P5, PT, R6, RZ, PT ;  /* 0x000000ff0600720c */ /* 0x000fc60003fa6270 */
[----:B------:R-:W-:Y:S02]  /*41b0*/  IMAD.MOV R2, RZ, RZ, -R2 ;  /* 0x000000ffff027224 */ /* 0x000fe400078e0a02 */
[----:B------:R-:W-:Y:S02]  /*41c0*/  VIADD R7, R8, 0xc4 ;  /* 0x000000c408077836 */ /* 0x000fe40000000000 */
[--C-:B------:R-:W-:Y:S02]  /*41d0*/  @!P1 IMAD.IADD R80, R80, 0x1, -R4.reuse ;  /* 0x0000000150509824 */ /* 0x100fe400078e0a04 */
[--C-:B------:R-:W-:Y:S01]  /*41e0*/  @!P0 IMAD.IADD R81, R81, 0x1, -R4.reuse ;  /* 0x0000000151518824 */ /* 0x100fe200078e0a04 */
[----:B------:R-:W-:Y:S01]  /*41f0*/  IABS R84, R7 ;  /* 0x0000000700547213 */ /* 0x000fe20000000000 */
[C---:B------:R-:W-:Y:S01]  /*4200*/  IMAD R83, R4.reuse, R2, R83 ;  /* 0x0000000204537224 */ /* 0x040fe200078e0253 */
[----:B------:R-:W-:Y:S01]  /*4210*/  ISETP.GT.U32.AND P1, PT, R4, R80, PT ;  /* 0x000000500400720c */ /* 0x000fe20003f24070 */
[----:B------:R-:W-:-:S02]  /*4220*/  @!P3 IMAD.IADD R82, R82, 0x1, -R4 ;  /* 0x000000015252b824 */ /* 0x000fc400078e0a04 */
[----:B------:R-:W-:Y:S01]  /*4230*/  @!P4 IMAD.MOV R81, RZ, RZ, -R81 ;  /* 0x000000ffff51c224 */ /* 0x000fe200078e0a51 */
[----:B------:R-:W-:Y:S01]  /*4240*/  ISETP.GT.U32.AND P4, PT, R4, R83, PT ;  /* 0x000000530400720c */ /* 0x000fe20003f84070 */
[----:B------:R-:W-:Y:S01]  /*4250*/  VIADD R10, R8, 0xc0 ;  /* 0x000000c0080a7836 */ /* 0x000fe20000000000 */
[----:B------:R-:W-:Y:S01]  /*4260*/  ISETP.GT.U32.AND P3, PT, R4, R82, PT ;  /* 0x000000520400720c */ /* 0x000fe20003f64070 */
[----:B------:R-:W-:-:S03]  /*4270*/  IMAD.HI.U32 R5, R9, R84, RZ ;  /* 0x0000005409057227 */ /* 0x000fc600078e00ff */
[----:B------:R-:W-:Y:S01]  /*4280*/  IABS R85, R10 ;  /* 0x0000000a00557213 */ /* 0x000fe20000000000 */
[----:B------:R-:W-:Y:S01]  /*4290*/  IMAD.MOV R5, RZ, RZ, -R5 ;  /* 0x000000ffff057224 */ /* 0x000fe200078e0a05 */
[----:B------:R-:W-:Y:S01]  /*42a0*/  ISETP.GE.AND P0, PT, R10, RZ, PT ;  /* 0x000000ff0a00720c */ /* 0x000fe20003f06270 */
[----:B------:R-:W-:Y:S02]  /*42b0*/  VIADD R2, R8, 0xbc ;  /* 0x000000bc08027836 */ /* 0x000fe40000000000 */
[----:B------:R-:W-:Y:S01]  /*42c0*/  @!P1 IMAD.IADD R80, R80, 0x1, -R4 ;  /* 0x0000000150509824 */ /* 0x000fe200078e0a04 */
[----:B------:R-:W-:Y:S01]  /*42d0*/  ISETP.GE.AND P1, PT, R7, RZ, PT ;  /* 0x000000ff0700720c */ /* 0x000fe20003f26270 */
[----:B------:R-:W-:Y:S01]  /*42e0*/  IMAD R84, R4, R5, R84 ;  /* 0x0000000504547224 */ /* 0x000fe200078e0254 */
[----:B------:R-:W-:Y:S01]  /*42f0*/  IABS R86, R2 ;  /* 0x0000000200567213 */ /* 0x000fe20000000000 */
[----:B------:R-:W-:Y:S02]  /*4300*/  @!P4 IMAD.IADD R83, R83, 0x1, -R4 ;  /* 0x000000015353c824 */ /* 0x000fe400078e0a04 */
[----:B------:R-:W-:-:S03]  /*4310*/  IMAD.HI.U32 R6, R9, R85, RZ ;  /* 0x0000005509067227 */ /* 0x000fc600078e00ff */
[----:B------:R-:W-:Y:S01]  /*4320*/  ISETP.GT.U32.AND P4, PT, R4, R83, PT ;  /* 0x000000530400720c */ /* 0x000fe20003f84070 */
[----:B------:R-:W-:Y:S01]  /*4330*/  @!P6 IMAD.MOV R80, RZ, RZ, -R80 ;  /* 0x000000ffff50e224 */ /* 0x000fe200078e0a50 */
[----:B------:R-:W-:Y:S01]  /*4340*/  ISETP.GE.AND P6, PT, R2, RZ, PT ;  /* 0x000000ff0200720c */ /* 0x000fe20003fc6270 */
[----:B------:R-:W-:Y:S01]  /*4350*/  @!P3 IMAD.IADD R82, R82, 0x1, -R4 ;  /* 0x000000015252b824 */ /* 0x000fe200078e0a04 */
[----:B------:R-:W-:Y:S01]  /*4360*/  ISETP.GT.U32.AND P3, PT, R4, R84, PT ;  /* 0x000000540400720c */ /* 0x000fe20003f64070 */
[----:B------:R-:W-:Y:S02]  /*4370*/  IMAD.MOV R6, RZ, RZ, -R6 ;  /* 0x000000ffff067224 */ /* 0x000fe400078e0a06 */
[----:B------:R-:W-:-:S04]  /*4380*/  IMAD.HI.U32 R2, R9, R86, RZ ;  /* 0x0000005609027227 */ /* 0x000fc800078e00ff */
[----:B------:R-:W-:Y:S02]  /*4390*/  IMAD R85, R4, R6, R85 ;  /* 0x0000000604557224 */ /* 0x000fe400078e0255 */
[----:B------:R-:W-:Y:S02]  /*43a0*/  IMAD.MOV R7, RZ, RZ, -R2 ;  /* 0x000000ffff077224 */ /* 0x000fe400078e0a02 */
[C---:B------:R-:W-:Y:S02]  /*43b0*/  VIADD R92, R8.reuse, 0xb8 ;  /* 0x000000b8085c7836 */ /* 0x040fe40000000000 */
[----:B------:R-:W-:Y:S02]  /*43c0*/  VIADD R11, R8, 0xb4 ;  /* 0x000000b4080b7836 */ /* 0x000fe40000000000 */
[----:B------:R-:W-:Y:S01]  /*43d0*/  @!P5 IMAD.MOV R82, RZ, RZ, -R82 ;  /* 0x000000ffff52d224 */ /* 0x000fe200078e0a52 */
[C---:B------:R-:W-:Y:S01]  /*43e0*/  ISETP.GT.U32.AND P5, PT, R4.reuse, R85, PT ;  /* 0x000000550400720c */ /* 0x040fe20003fa4070 */
[----:B------:R-:W-:Y:S01]  /*43f0*/  IMAD R86, R4, R7, R86 ;  /* 0x0000000704567224 */ /* 0x000fe200078e0256 */
[----:B------:R-:W-:Y:S01]  /*4400*/  IABS R87, R92 ;  /* 0x0000005c00577213 */ /* 0x000fe20000000000 */
[--C-:B------:R-:W-:Y:S01]  /*4410*/  @!P3 IMAD.IADD R84, R84, 0x1, -R4.reuse ;  /* 0x000000015454b824 */ /* 0x100fe200078e0a04 */
[----:B------:R-:W-:Y:S01]  /*4420*/  IABS R88, R11 ;  /* 0x0000000b00587213 */ /* 0x000fe20000000000 */
[----:B------:R-:W-:Y:S01]  /*4430*/  @!P4 IMAD.IADD R83, R83, 0x1, -R4 ;  /* 0x000000015353c824 */ /* 0x000fe200078e0a04 */
[----:B------:R-:W-:Y:S01]  /*4440*/  ISETP.GT.U32.AND P4, PT, R4, R86, PT ;  /* 0x000000560400720c */ /* 0x000fe20003f84070 */
[----:B------:R-:W-:Y:S01]  /*4450*/  VIADD R12, R8, 0xb0 ;  /* 0x000000b0080c7836 */ /* 0x000fe20000000000 */
[----:B------:R-:W-:Y:S01]  /*4460*/  ISETP.GT.U32.AND P3, PT, R4, R84, PT ;  /* 0x000000540400720c */ /* 0x000fe20003f64070 */
[----:B------:R-:W-:-:S03]  /*4470*/  IMAD.HI.U32 R5, R9, R87, RZ ;  /* 0x0000005709057227 */ /* 0x000fc600078e00ff */
[----:B------:R-:W-:Y:S01]  /*4480*/  IABS R89, R12 ;  /* 0x0000000c00597213 */ /* 0x000fe20000000000 */
[----:B------:R-:W-:-:S04]  /*4490*/  IMAD.HI.U32 R6, R9, R88, RZ ;  /* 0x0000005809067227 */ /* 0x000fc800078e00ff */
[----:B------:R-:W-:Y:S02]  /*44a0*/  IMAD.MOV R5, RZ, RZ, -R5 ;  /* 0x000000ffff057224 */ /* 0x000fe400078e0a05 */
[----:B------:R-:W-:Y:S02]  /*44b0*/  IMAD.MOV R7, RZ, RZ, -R6 ;  /* 0x000000ffff077224 */ /* 0x000fe400078e0a06 */
[----:B------:R-:W-:Y:S02]  /*44c0*/  @!P5 IMAD.IADD R85, R85, 0x1, -R4 ;  /* 0x000000015555d824 */ /* 0x000fe400078e0a04 */
[C---:B------:R-:W-:Y:S02]  /*44d0*/  IMAD R87, R4.reuse, R5, R87 ;  /* 0x0000000504577224 */ /* 0x040fe400078e0257 */
[----:B------:R-:W-:Y:S02]  /*44e0*/  IMAD R88, R4, R7, R88 ;  /* 0x0000000704587224 */ /* 0x000fe400078e0258 */
[----:B------:R-:W-:Y:S01]  /*44f0*/  @!P4 IMAD.IADD R86, R86, 0x1, -R4 ;  /* 0x000000015656c824 */ /* 0x000fe200078e0a04 */
[C---:B------:R-:W-:Y:S01]  /*4500*/  ISETP.GT.U32.AND P4, PT, R4.reuse, R85, PT ;  /* 0x000000550400720c */ /* 0x040fe20003f84070 */
[----:B------:R-:W-:Y:S01]  /*4510*/  IMAD.HI.U32 R2, R9, R89, RZ ;  /* 0x0000005909027227 */ /* 0x000fe200078e00ff */
[----:B------:R-:W-:-:S03]  /*4520*/  ISETP.GT.U32.AND P5, PT, R4, R88, PT ;  /* 0x000000580400720c */ /* 0x000fc60003fa4070 */
[----:B------:R-:W-:Y:S01]  /*4530*/  @!P3 IMAD.IADD R84, R84, 0x1, -R4 ;  /* 0x000000015454b824 */ /* 0x000fe200078e0a04 */
[----:B------:R-:W-:Y:S01]  /*4540*/  ISETP.GT.U32.AND P3, PT, R4, R87, PT ;  /* 0x000000570400720c */ /* 0x000fe20003f64070 */
[----:B------:R-:W-:Y:S02]  /*4550*/  IMAD.MOV R2, RZ, RZ, -R2 ;  /* 0x000000ffff027224 */ /* 0x000fe400078e0a02 */
[----:B------:R-:W-:Y:S02]  /*4560*/  VIADD R10, R8, 0xac ;  /* 0x000000ac080a7836 */ /* 0x000fe40000000000 */
[----:B------:R-:W-:Y:S02]  /*4570*/  IMAD R89, R4, R2, R89 ;  /* 0x0000000204597224 */ /* 0x000fe400078e0259 */
[----:B------:R-:W-:Y:S01]  /*4580*/  VIADD R6, R8, 0xa8 ;  /* 0x000000a808067836 */ /* 0x000fe20000000000 */
[----:B------:R-:W-:Y:S01]  /*4590*/  IABS R90, R10 ;  /* 0x0000000a005a7213 */ /* 0x000fe20000000000 */
[--C-:B------:R-:W-:Y:S01]  /*45a0*/  @!P4 IMAD.IADD R85, R85, 0x1, -R4.reuse ;  /* 0x000000015555c824 */ /* 0x100fe200078e0a04 */
[----:B------:R-:W-:Y:S01]  /*45b0*/  ISETP.GT.U32.AND P4, PT, R4, R89, PT ;  /* 0x000000590400720c */ /* 0x000fe20003f84070 */
[--C-:B------:R-:W-:Y:S01]  /*45c0*/  @!P5 IMAD.IADD R88, R88, 0x1, -R4.reuse ;  /* 0x000000015858d824 */ /* 0x100fe200078e0a04 */
[----:B------:R-:W-:Y:S01]  /*45d0*/  IABS R91, R6 ;  /* 0x00000006005b7213 */ /* 0x000fe20000000000 */
[----:B------:R-:W-:Y:S01]  /*45e0*/  @!P3 IMAD.IADD R87, R87, 0x1, -R4 ;  /* 0x000000015757b824 */ /* 0x000fe200078e0a04 */
[C---:B------:R-:W-:Y:S01]  /*45f0*/  ISETP.GT.U32.AND P3, PT, R4.reuse, R86, PT ;  /* 0x000000560400720c */ /* 0x040fe20003f64070 */
[----:B------:R-:W-:Y:S01]  /*4600*/  IMAD.HI.U32 R5, R9, R90, RZ ;  /* 0x0000005a09057227 */ /* 0x000fe200078e00ff */
[----:B------:R-:W-:-:S03]  /*4610*/  ISETP.GT.U32.AND P5, PT, R4, R88, PT ;  /* 0x000000580400720c */ /* 0x000fc60003fa4070 */
[----:B------:R-:W-:Y:S02]  /*4620*/  VIADD R94, R8, 0xa0 ;  /* 0x000000a0085e7836 */ /* 0x000fe40000000000 */
[----:B------:R-:W-:Y:S02]  /*4630*/  IMAD.MOV R5, RZ, RZ, -R5 ;  /* 0x000000ffff057224 */ /* 0x000fe400078e0a05 */
[----:B------:R-:W-:Y:S01]  /*4640*/  IMAD.HI.U32 R2, R9, R91, RZ ;  /* 0x0000005b09027227 */ /* 0x000fe200078e00ff */
[----:B------:R-:W-:-:S03]  /*4650*/  IABS R93, R94 ;  /* 0x0000005e005d7213 */ /* 0x000fc60000000000 */
[----:B------:R-:W-:Y:S02]  /*4660*/  IMAD R90, R4, R5, R90 ;  /* 0x00000005045a7224 */ /* 0x000fe400078e025a */
[----:B------:R-:W-:Y:S02]  /*4670*/  IMAD.MOV R2, RZ, RZ, -R2 ;  /* 0x000000ffff027224 */ /* 0x000fe400078e0a02 */
[----:B------:R-:W-:Y:S01]  /*4680*/  @!P4 IMAD.IADD R89, R89, 0x1, -R4 ;  /* 0x000000015959c824 */ /* 0x000fe200078e0a04 */
[----:B------:R-:W-:Y:S01]  /*4690*/  ISETP.GE.AND P4, PT, R11, RZ, PT ;  /* 0x000000ff0b00720c */ /* 0x000fe20003f86270 */
[----:B------:R-:W-:-:S04]  /*46a0*/  IMAD.HI.U32 R5, R9, R93, RZ ;  /* 0x0000005d09057227 */ /* 0x000fc800078e00ff */
[----:B------:R-:W-:Y:S02]  /*46b0*/  VIADD R95, R8, 0xa4 ;  /* 0x000000a4085f7836 */ /* 0x000fe40000000000 */
[--C-:B------:R-:W-:Y:S01]  /*46c0*/  @!P3 IMAD.IADD R86, R86, 0x1, -R4.reuse ;  /* 0x000000015656b824 */ /* 0x100fe200078e0a04 */
[C---:B------:R-:W-:Y:S01]  /*46d0*/  ISETP.GT.U32.AND P3, PT, R4.reuse, R90, PT ;  /* 0x0000005a0400720c */ /* 0x040fe20003f64070 */
[C---:B------:R-:W-:Y:S01]  /*46e0*/  IMAD R91, R4.reuse, R2, R91 ;  /* 0x00000002045b7224 */ /* 0x040fe200078e025b */
[----:B------:R-:W-:Y:S01]  /*46f0*/  IABS R7, R95 ;  /* 0x0000005f00077213 */ /* 0x000fe20000000000 */
[----:B------:R-:W-:Y:S01]  /*4700*/  @!P2 IMAD.MOV R83, RZ, RZ, -R83 ;  /* 0x000000ffff53a224 */ /* 0x000fe200078e0a53 */
[----:B------:R-:W-:Y:S01]  /*4710*/  ISETP.GT.U32.AND P2, PT, R4, R87, PT ;  /* 0x000000570400720c */ /* 0x000fe20003f44070 */
[----:B------:R-:W-:Y:S02]  /*4720*/  IMAD.MOV R5, RZ, RZ, -R5 ;  /* 0x000000ffff057224 */ /* 0x000fe400078e0a05 */
[----:B------:R-:W-:Y:S01]  /*4730*/  @!P5 IMAD.IADD R88, R88, 0x1, -R4 ;  /* 0x000000015858d824 */ /* 0x000fe200078e0a04 */
[C---:B------:R-:W-:Y:S01]  /*4740*/  ISETP.GT.U32.AND P5, PT, R4.reuse, R91, PT ;  /* 0x0000005b0400720c */ /* 0x040fe20003fa4070 */
[----:B------:R-:W-:-:S02]  /*4750*/  IMAD R93, R4, R5, R93 ;  /* 0x00000005045d7224 */ /* 0x000fc400078e025d */
[----:B------:R-:W-:-:S04]  /*4760*/  IMAD.HI.U32 R2, R9, R7, RZ ;  /* 0x0000000709027227 */ /* 0x000fc800078e00ff */
[----:B------:R-:W-:Y:S01]  /*4770*/  @!P1 IMAD.MOV R84, RZ, RZ, -R84 ;  /* 0x000000ffff549224 */ /* 0x000fe200078e0a54 */
[C---:B------:R-:W-:Y:S01]  /*4780*/  ISETP.GT.U32.AND P1, PT, R4.reuse, R89, PT ;  /* 0x000000590400720c */ /* 0x040fe20003f24070 */
[----:B------:R-:W-:Y:S01]  /*4790*/  @!P4 IMAD.MOV R88, RZ, RZ, -R88 ;  /* 0x000000ffff58c224 */ /* 0x000fe200078e0a58 */
[----:B------:R-:W-:Y:S01]  /*47a0*/  ISETP.GT.U32.AND P4, PT, R4, R93, PT ;  /* 0x0000005d0400720c */ /* 0x000fe20003f84070 */
[----:B------:R-:W-:Y:S02]  /*47b0*/  IMAD.MOV R2, RZ, RZ, -R2 ;  /* 0x000000ffff027224 */ /* 0x000fe400078e0a02 */
[--C-:B------:R-:W-:Y:S01]  /*47c0*/  @!P3 IMAD.IADD R90, R90, 0x1, -R4.reuse ;  /* 0x000000015a5ab824 */ /* 0x100fe200078e0a04 */
[----:B------:R-:W-:Y:S01]  /*47d0*/  ISETP.GE.AND P3, PT, R12, RZ, PT ;  /* 0x000000ff0c00720c */ /* 0x000fe20003f66270 */
[----:B------:R-:W-:Y:S01]  /*47e0*/  @!P2 IMAD.IADD R87, R87, 0x1, -R4 ;  /* 0x000000015757a824 */ /* 0x000fe200078e0a04 */
[----:B------:R-:W-:Y:S01]  /*47f0*/  ISETP.GE.AND P2, PT, R92, RZ, PT ;  /* 0x000000ff5c00720c */ /* 0x000fe20003f46270 */
[----:B------:R-:W-:Y:S01]  /*4800*/  VIADD R96, R8, 0x9c ;  /* 0x0000009c08607836 */ /* 0x000fe20000000000 */
[----:B------:R-:W-:Y:S01]  /*4810*/  STL [R1+0x40c], R88 ;  /* 0x00040c5801007387 */ /* 0x000fe20000100800 */
[----:B------:R-:W-:-:S02]  /*4820*/  IMAD R92, R4, R2, R7 ;  /* 0x00000002045c7224 */ /* 0x000fc400078e0207 */
[----:B------:R-:W-:Y:S01]  /*4830*/  @!P5 IMAD.IADD R91, R91, 0x1, -R4 ;  /* 0x000000015b5bd824 */ /* 0x000fe200078e0a04 */
[----:B------:R-:W-:Y:S01]  /*4840*/  IABS R11, R96 ;  /* 0x00000060000b7213 */ /* 0x000fe20000000000 */
[----:B------:R-:W-:Y:S01]  /*4850*/  @!P6 IMAD.MOV R86, RZ, RZ, -R86 ;  /* 0x000000ffff56e224 */ /* 0x000fe200078e0a56 */
[C---:B------:R-:W-:Y:S01]  /*4860*/  ISETP.GT.U32.AND P6, PT, R4.reuse, R92, PT ;  /* 0x0000005c0400720c */ /* 0x040fe20003fc4070 */
[--C-:B------:R-:W-:Y:S01]  /*4870*/  @!P1 IMAD.IADD R89, R89, 0x1, -R4.reuse ;  /* 0x0000000159599824 */ /* 0x100fe200078e0a04 */
[----:B------:R-:W-:Y:S01]  /*4880*/  ISETP.GT.U32.AND P5, PT, R4, R91, PT ;  /* 0x0000005b0400720c */ /* 0x000fe20003fa4070 */
[----:B------:R-:W-:Y:S01]  /*4890*/  @!P4 IMAD.IADD R93, R93, 0x1, -R4 ;  /* 0x000000015d5dc824 */ /* 0x000fe200078e0a04 */
[----:B------:R-:W-:Y:S01]  /*48a0*/  ISETP.GE.AND P1, PT, R6, RZ, PT ;  /* 0x000000ff0600720c */ /* 0x000fe20003f26270 */
[----:B------:R-:W-:Y:S02]  /*48b0*/  IMAD.MOV.U32 R5, RZ, RZ, R11 ;  /* 0x000000ffff057224 */ /* 0x000fe400078e000b */
[----:B------:R-:W-:Y:S01]  /*48c0*/  @!P3 IMAD.MOV R89, RZ, RZ, -R89 ;  /* 0x000000ffff59b224 */ /* 0x000fe200078e0a59 */
[----:B------:R-:W-:Y:S01]  /*48d0*/  ISETP.GT.U32.AND P3, PT, R4, R93, PT ;  /* 0x0000005d0400720c */ /* 0x000fe20003f64070 */
[----:B------:R-:W-:-:S03]  /*48e0*/  IMAD.HI.U32 R2, R9, R5, RZ ;  /* 0x0000000509027227 */ /* 0x000fc600078e00ff */
[----:B------:R3:W-:Y:S01]  /*48f0*/  STL [R1+0x410], R89 ;  /* 0x0004105901007387 */ /* 0x0007e20000100800 */
[----:B------:R-:W-:Y:S01]  /*4900*/  @!P0 IMAD.MOV R85, RZ, RZ, -R85 ;  /* 0x000000ffff558224 */ /* 0x000fe200078e0a55 */
[----:B------:R-:W-:Y:S01]  /*4910*/  ISETP.GT.U32.AND P0, PT, R4, R90, PT ;  /* 0x0000005a0400720c */ /* 0x000fe20003f04070 */
[----:B------:R-:W-:Y:S02]  /*4920*/  IMAD.MOV R2, RZ, RZ, -R2 ;  /* 0x000000ffff027224 */ /* 0x000fe400078e0a02 */
[----:B------:R-:W-:Y:S01]  /*4930*/  @!P2 IMAD.MOV R87, RZ, RZ, -R87 ;  /* 0x000000ffff57a224 */ /* 0x000fe200078e0a57 */
[----:B------:R-:W-:Y:S01]  /*4940*/  ISETP.GE.AND P2, PT, R10, RZ, PT ;  /* 0x000000ff0a00720c */ /* 0x000fe20003f46270 */
[--C-:B------:R-:W-:Y:S01]  /*4950*/  @!P5 IMAD.IADD R91, R91, 0x1, -R4.reuse ;  /* 0x000000015b5bd824 */ /* 0x100fe200078e0a04 */
[----:B------:R-:W-:Y:S01]  /*4960*/  ISETP.GE.AND P5, PT, R94, RZ, PT ;  /* 0x000000ff5e00720c */ /* 0x000fe20003fa6270 */
[----:B------:R-:W-:Y:S01]  /*4970*/  @!P6 IMAD.IADD R92, R92, 0x1, -R4 ;  /* 0x000000015c5ce824 */ /* 0x000fe200078e0a04 */
[----:B------:R-:W-:Y:S01]  /*4980*/  ISETP.GE.AND P6, PT, R96, RZ, PT ;  /* 0x000000ff6000720c */ /* 0x000fe20003fc6270 */
[----:B------:R-:W-:-:S02]  /*4990*/  IMAD R94, R4, R2, R5 ;  /* 0x00000002045e7224 */ /* 0x000fc400078e0205 */
[----:B------:R-:W-:Y:S01]  /*49a0*/  VIADD R5, R8, 0x94 ;  /* 0x0000009408057836 */ /* 0x000fe20000000000 */
[----:B------:R-:W-:Y:S01]  /*49b0*/  ISETP.GT.U32.AND P4, PT, R4, R92, PT ;  /* 0x0000005c0400720c */ /* 0x000fe20003f84070 */
[----:B------:R-:W-:Y:S02]  /*49c0*/  VIADD R2, R8, 0x98 ;  /* 0x0000009808027836 */ /* 0x000fe40000000000 */
[--C-:B------:R-:W-:Y:S01]  /*49d0*/  @!P3 IMAD.IADD R93, R93, 0x1, -R4.reuse ;  /* 0x000000015d5db824 */ /* 0x100fe200078e0a04 */
[----:B------:R-:W-:Y:S01]  /*49e0*/  ISETP.GT.U32.AND P3, PT, R4, R94, PT ;  /* 0x0000005e0400720c */ /* 0x000fe20003f64070 */
[----:B------:R-:W-:Y:S01]  /*49f0*/  @!P0 IMAD.IADD R90, R90, 0x1, -R4 ;  /* 0x000000015a5a8824 */ /* 0x000fe200078e0a04 */
[----:B------:R-:W-:Y:S01]  /*4a00*/  IABS R96, R5 ;  /* 0x0000000500607213 */ /* 0x000fe20000000000 */
[----:B------:R-:W-:Y:S01]  /*4a10*/  @!P1 IMAD.MOV R91, RZ, RZ, -R91 ;  /* 0x000000ffff5b9224 */ /* 0x000fe200078e0a5b */
[----:B------:R-:W-:Y:S01]  /*4a20*/  ISETP.GE.AND P0, PT, R95, RZ, PT ;  /* 0x000000ff5f00720c */ /* 0x000fe20003f06270 */
[----:B------:R-:W-:Y:S01]  /*4a30*/  VIADD R6, R8, 0x90 ;  /* 0x0000009008067836 */ /* 0x000fe20000000000 */
[----:B------:R-:W-:Y:S01]  /*4a40*/  IABS R95, R2 ;  /* 0x00000002005f7213 */ /* 0x000fe20000000000 */
[----:B------:R-:W-:Y:S01]  /*4a50*/  @!P2 IMAD.MOV R90, RZ, RZ, -R90 ;  /* 0x000000ffff5aa224 */ /* 0x000fe200078e0a5a */
[----:B------:R-:W-:Y:S01]  /*4a60*/  ISETP.GE.AND P1, PT, R5, RZ, PT ;  /* 0x000000ff0500720c */ /* 0x000fe20003f26270 */
[----:B------:R-:W-:Y:S01]  /*4a70*/  IMAD.HI.U32 R5, R9, R96, RZ ;  /* 0x0000006009057227 */ /* 0x000fe200078e00ff */
[----:B------:R-:W-:-:S02]  /*4a80*/  ISETP.GE.AND P2, PT, R2, RZ, PT ;  /* 0x000000ff0200720c */ /* 0x000fc40003f46270 */
[----:B------:R-:W-:Y:S01]  /*4a90*/  IABS R97, R6 ;  /* 0x0000000600617213 */ /* 0x000fe20000000000 */
[----:B------:R-:W-:-:S04]  /*4aa0*/  IMAD.HI.U32 R2, R9, R95, RZ ;  /* 0x0000005f09027227 */ /* 0x000fc800078e00ff */
[----:B------:R-:W-:Y:S02]  /*4ab0*/  IMAD.MOV R5, RZ, RZ, -R5 ;  /* 0x000000ffff057224 */ /* 0x000fe400078e0a05 */
[----:B------:R-:W-:Y:S01]  /*4ac0*/  @!P4 IMAD.IADD R92, R92, 0x1, -R4 ;  /* 0x000000015c5cc824 */ /* 0x000fe200078e0a04 */
[----:B------:R-:W-:Y:S01]  /*4ad0*/  ISETP.GE.AND P4, PT, R6, RZ, PT ;  /* 0x000000ff0600720c */ /* 0x000fe20003f86270 */
[----:B------:R-:W-:Y:S02]  /*4ae0*/  IMAD.MOV R6, RZ, RZ, -R2 ;  /* 0x000000ffff067224 */ /* 0x000fe400078e0a02 */
[----:B------:R-:W-:Y:S02]  /*4af0*/  @!P3 IMAD.IADD R94, R94, 0x1, -R4 ;  /* 0x000000015e5eb824 */ /* 0x000fe400078e0a04 */
[C---:B------:R-:W-:Y:S02]  /*4b00*/  IMAD R96, R4.reuse, R5, R96 ;  /* 0x0000000504607224 */ /* 0x040fe400078e0260 */
[C---:B------:R-:W-:Y:S01]  /*4b10*/  IMAD R95, R4.reuse, R6, R95 ;  /* 0x00000006045f7224 */ /* 0x040fe200078e025f */
[C---:B------:R-:W-:Y:S01]  /*4b20*/  ISETP.GT.U32.AND P3, PT, R4.reuse, R94, PT ;  /* 0x0000005e0400720c */ /* 0x040fe20003f64070 */
[----:B------:R-:W-:Y:S01]  /*4b30*/  @!P5 IMAD.MOV R93, RZ, RZ, -R93 ;  /* 0x000000ffff5dd224 */ /* 0x000fe200078e0a5d */
[----:B------:R-:W-:Y:S01]  /*4b40*/  ISETP.GT.U32.AND P5, PT, R4, R96, PT ;  /* 0x000000600400720c */ /* 0x000fe20003fa4070 */
[----:B------:R-:W-:-:S02]  /*4b50*/  VIADD R11, R8, 0x88 ;  /* 0x00000088080b7836 */ /* 0x000fc40000000000 */
[----:B------:R-:W-:-:S03]  /*4b60*/  IMAD.HI.U32 R2, R9, R97, RZ ;  /* 0x0000006109027227 */ /* 0x000fc600078e00ff */
[----:B------:R-:W-:Y:S01]  /*4b70*/  IABS R99, R11 ;  /* 0x0000000b00637213 */ /* 0x000fe20000000000 */
[----:B------:R-:W-:Y:S01]  /*4b80*/  @!P0 IMAD.MOV R92, RZ, RZ, -R92 ;  /* 0x000000ffff5c8224 */ /* 0x000fe200078e0a5c */
[----:B------:R-:W-:Y:S01]  /*4b90*/  ISETP.GT.U32.AND P0, PT, R4, R95, PT ;  /* 0x0000005f0400720c */ /* 0x000fe20003f04070 */
[----:B------:R-:W-:Y:S02]  /*4ba0*/  IMAD.MOV R6, RZ, RZ, -R2 ;  /* 0x000000ffff067224 */ /* 0x000fe400078e0a02 */
[----:B------:R-:W-:Y:S02]  /*4bb0*/  VIADD R10, R8, 0x8c ;  /* 0x0000008c080a7836 */ /* 0x000fe40000000000 */
[----:B------:R-:W-:Y:S02]  /*4bc0*/  IMAD R97, R4, R6, R97 ;  /* 0x0000000604617224 */ /* 0x000fe400078e0261 */
[----:B------:R-:W-:Y:S01]  /*4bd0*/  VIADD R12, R8, 0x84 ;  /* 0x00000084080c7836 */ /* 0x000fe20000000000 */
[----:B------:R-:W-:Y:S01]  /*4be0*/  IABS R98, R10 ;  /* 0x0000000a00627213 */ /* 0x000fe20000000000 */
[----:B------:R-:W-:-:S03]  /*4bf0*/  IMAD.HI.U32 R5, R9, R99, RZ ;  /* 0x0000006309057227 */ /* 0x000fc600078e00ff */
[----:B------:R-:W-:Y:S01]  /*4c00*/  IABS R100, R12 ;  /* 0x0000000c00647213 */ /* 0x000fe20000000000 */
[--C-:B------:R-:W-:Y:S01]  /*4c10*/  @!P3 IMAD.IADD R94, R94, 0x1, -R4.reuse ;  /* 0x000000015e5eb824 */ /* 0x100fe200078e0a04 */
[----:B------:R-:W-:Y:S01]  /*4c20*/  ISETP.GT.U32.AND P3, PT, R4, R97, PT ;  /* 0x000000610400720c */ /* 0x000fe20003f64070 */
[--C-:B------:R-:W-:Y:S02]  /*4c30*/  @!P5 IMAD.IADD R96, R96, 0x1, -R4.reuse ;  /* 0x000000016060d824 */ /* 0x100fe400078e0a04 */
[----:B------:R-:W-:Y:S02]  /*4c40*/  IMAD.MOV R5, RZ, RZ, -R5 ;  /* 0x000000ffff057224 */ /* 0x000fe400078e0a05 */
[----:B------:R-:W-:Y:S02]  /*4c50*/  @!P0 IMAD.IADD R95, R95, 0x1, -R4 ;  /* 0x000000015f5f8824 */ /* 0x000fe400078e0a04 */
[----:B------:R-:W-:-:S03]  /*4c60*/  IMAD.HI.U32 R2, R9, R98, RZ ;  /* 0x0000006209027227 */ /* 0x000fc600078e00ff */
[C---:B------:R-:W-:Y:S01]  /*4c70*/  ISETP.GT.U32.AND P5, PT, R4.reuse, R95, PT ;  /* 0x0000005f0400720c */ /* 0x040fe20003fa4070 */
[----:B------:R-:W-:Y:S01]  /*4c80*/  @!P6 IMAD.MOV R94, RZ, RZ, -R94 ;  /* 0x000000ffff5ee224 */ /* 0x000fe200078e0a5e */
[C---:B------:R-:W-:Y:S01]  /*4c90*/  ISETP.GT.U32.AND P6, PT, R4.reuse, R96, PT ;  /* 0x000000600400720c */ /* 0x040fe20003fc4070 */
[----:B------:R-:W-:Y:S02]  /*4ca0*/  IMAD R99, R4, R5, R99 ;  /* 0x0000000504637224 */ /* 0x000fe400078e0263 */
[----:B------:R-:W-:-:S04]  /*4cb0*/  IMAD.HI.U32 R5, R9, R100, RZ ;  /* 0x0000006409057227 */ /* 0x000fc800078e00ff */
[----:B------:R-:W-:Y:S02]  /*4cc0*/  IMAD.MOV R7, RZ, RZ, -R2 ;  /* 0x000000ffff077224 */ /* 0x000fe400078e0a02 */
[----:B------:R-:W-:Y:S02]  /*4cd0*/  IMAD.MOV R5, RZ, RZ, -R5 ;  /* 0x000000ffff057224 */ /* 0x000fe400078e0a05 */
[C---:B------:R-:W-:Y:S02]  /*4ce0*/  IMAD R98, R4.reuse, R7, R98 ;  /* 0x0000000704627224 */ /* 0x040fe400078e0262 */
[----:B------:R-:W-:Y:S02]  /*4cf0*/  @!P3 IMAD.IADD R97, R97, 0x1, -R4 ;  /* 0x000000016161b824 */ /* 0x000fe400078e0a04 */
[C---:B------:R-:W-:Y:S01]  /*4d00*/  IMAD R100, R4.reuse, R5, R100 ;  /* 0x0000000504647224 */ /* 0x040fe200078e0264 */
[----:B------:R-:W-:Y:S01]  /*4d10*/  ISETP.GT.U32.AND P0, PT, R4, R98, PT ;  /* 0x000000620400720c */ /* 0x000fe20003f04070 */
[--C-:B------:R-:W-:Y:S01]  /*4d20*/  @!P6 IMAD.IADD R96, R96, 0x1, -R4.reuse ;  /* 0x000000016060e824 */ /* 0x100fe200078e0a04 */
[C---:B------:R-:W-:Y:S01]  /*4d30*/  ISETP.GT.U32.AND P3, PT, R4.reuse, R97, PT ;  /* 0x000000610400720c */ /* 0x040fe20003f64070 */
[----:B------:R-:W-:Y:S01]  /*4d40*/  @!P5 IMAD.IADD R95, R95, 0x1, -R4 ;  /* 0x000000015f5fd824 */ /* 0x000fe200078e0a04 */
[----:B------:R-:W-:Y:S01]  /*4d50*/  ISETP.GT.U32.AND P6, PT, R4, R100, PT ;  /* 0x000000640400720c */ /* 0x000fe20003fc4070 */
[----:B------:R-:W-:Y:S01]  /*4d60*/  VIADD R2, R8, 0x7c ;  /* 0x0000007c08027836 */ /* 0x000fe20000000000 */
[----:B------:R-:W-:Y:S01]  /*4d70*/  ISETP.GT.U32.AND P5, PT, R4, R99, PT ;  /* 0x000000630400720c */ /* 0x000fe20003fa4070 */
[----:B------:R-:W-:-:S02]  /*4d80*/  VIADD R7, R8, 0x80 ;  /* 0x0000008008077836 */ /* 0x000fc40000000000 */
[----:B------:R-:W-:Y:S01]  /*4d90*/  VIADD R5, R8, 0x78 ;  /* 0x0000007808057836 */ /* 0x000fe20000000000 */
[----:B------:R-:W-:Y:S01]  /*4da0*/  IABS R102, R2 ;  /* 0x0000000200667213 */ /* 0x000fe20000000000 */
[----:B------:R-:W-:Y:S01]  /*4db0*/  @!P1 IMAD.MOV R96, RZ, RZ, -R96 ;  /* 0x000000ffff609224 */ /* 0x000fe200078e0a60 */
[----:B------:R-:W-:Y:S01]  /*4dc0*/  IABS R101, R7 ;  /* 0x0000000700657213 */ /* 0x000fe20000000000 */
[--C-:B------:R-:W-:Y:S01]  /*4dd0*/  @!P0 IMAD.IADD R98, R98, 0x1, -R4.reuse ;  /* 0x0000000162628824 */ /* 0x100fe200078e0a04 */
[----:B------:R-:W-:Y:S01]  /*4de0*/  IABS R103, R5 ;  /* 0x0000000500677213 */ /* 0x000fe20000000000 */
[--C-:B------:R-:W-:Y:S01]  /*4df0*/  @!P3 IMAD.IADD R97, R97, 0x1, -R4.reuse ;  /* 0x000000016161b824 */ /* 0x100fe200078e0a04 */
[----:B------:R-:W-:Y:S01]  /*4e00*/  ISETP.GE.AND P3, PT, R10, RZ, PT ;  /* 0x000000ff0a00720c */ /* 0x000fe20003f66270 */
[----:B------:R-:W-:Y:S01]  /*4e10*/  @!P6 IMAD.IADD R100, R100, 0x1, -R4 ;  /* 0x000000016464e824 */ /* 0x000fe200078e0a04 */
[----:B------:R-:W-:Y:S01]  /*4e20*/  ISETP.GT.U32.AND P0, PT, R4, R98, PT ;  /* 0x000000620400720c */ /* 0x000fe20003f04070 */
[----:B------:R-:W-:Y:S01]  /*4e30*/  IMAD.HI.U32 R10, R9, R102, RZ ;  /* 0x00000066090a7227 */ /* 0x000fe200078e00ff */
[----:B------:R-:W-:-:S02]  /*4e40*/  ISETP.GE.AND P6, PT, R12, RZ, PT ;  /* 0x000000ff0c00720c */ /* 0x000fc40003fc6270 */
[----:B------:R-:W-:Y:S01]  /*4e50*/  ISETP.GT.U32.AND P1, PT, R4, R100, PT ;  /* 0x000000640400720c */ /* 0x000fe20003f24070 */
[----:B------:R-:W-:Y:S01]  /*4e60*/  @!P5 IMAD.IADD R99, R99, 0x1, -R4 ;  /* 0x000000016363d824 */ /* 0x000fe200078e0a04 */
[----:B------:R-:W-:Y:S01]  /*4e70*/  ISETP.GE.AND P5, PT, R11, RZ, PT ;  /* 0x000000ff0b00720c */ /* 0x000fe20003fa6270 */
[----:B------:R-:W-:-:S04]  /*4e80*/  IMAD.HI.U32 R6, R9, R101, RZ ;  /* 0x0000006509067227 */ /* 0x000fc800078e00ff */
[----:B------:R-:W-:Y:S02]  /*4e90*/  IMAD.MOV R11, RZ, RZ, -R10 ;  /* 0x000000ffff0b7224 */ /* 0x000fe400078e0a0a */
[----:B------:R-:W-:-:S04]  /*4ea0*/  IMAD.HI.U32 R10, R9, R103, RZ ;  /* 0x00000067090a7227 */ /* 0x000fc800078e00ff */
[----:B------:R-:W-:Y:S02]  /*4eb0*/  IMAD.MOV R6, RZ, RZ, -R6 ;  /* 0x000000ffff067224 */ /* 0x000fe400078e0a06 */
[C---:B------:R-:W-:Y:S02]  /*4ec0*/  IMAD R102, R4.reuse, R11, R102 ;  /* 0x0000000b04667224 */ /* 0x040fe400078e0266 */
[----:B------:R-:W-:Y:S02]  /*4ed0*/  IMAD.MOV R11, RZ, RZ, -R10 ;  /* 0x000000ffff0b7224 */ /* 0x000fe400078e0a0a */
[C---:B------:R-:W-:Y:S02]  /*4ee0*/  IMAD R101, R4.reuse, R6, R101 ;  /* 0x0000000604657224 */ /* 0x040fe400078e0265 */
[----:B------:R-:W-:Y:S02]  /*4ef0*/  IMAD R103, R4, R11, R103 ;  /* 0x0000000b04677224 */ /* 0x000fe400078e0267 */
[--C-:B------:R-:W-:Y:S01]  /*4f00*/  @!P0 IMAD.IADD R98, R98, 0x1, -R4.reuse ;  /* 0x0000000162628824 */ /* 0x100fe200078e0a04 */
[----:B------:R-:W-:Y:S01]  /*4f10*/  ISETP.GT.U32.AND P0, PT, R4, R101, PT ;  /* 0x000000650400720c */ /* 0x000fe20003f04070 */
[----:B------:R-:W-:Y:S01]  /*4f20*/  @!P1 IMAD.IADD R100, R100, 0x1, -R4 ;  /* 0x0000000164649824 */ /* 0x000fe200078e0a04 */
[----:B------:R-:W-:Y:S01]  /*4f30*/  ISETP.GT.U32.AND P1, PT, R4, R103, PT ;  /* 0x000000670400720c */ /* 0x000fe20003f24070 */
[----:B------:R-:W-:-:S02]  /*4f40*/  VIADD R6, R8, 0x74 ;  /* 0x0000007408067836 */ /* 0x000fc40000000000 */
[----:B------:R-:W-:Y:S01]  /*4f50*/  @!P4 IMAD.MOV R97, RZ, RZ, -R97 ;  /* 0x000000ffff61c224 */ /* 0x000fe200078e0a61 */
[C---:B------:R-:W-:Y:S01]  /*4f60*/  ISETP.GT.U32.AND P4, PT, R4.reuse, R102, PT ;  /* 0x000000660400720c */ /* 0x040fe20003f84070 */
[----:B------:R-:W-:Y:S01]  /*4f70*/  @!P6 IMAD.MOV R100, RZ, RZ, -R100 ;  /* 0x000000ffff64e224 */ /* 0x000fe200078e0a64 */
[----:B------:R-:W-:Y:S01]  /*4f80*/  IABS R104, R6 ;  /* 0x0000000600687213 */ /* 0x000fe20000000000 */
[----:B------:R-:W-:Y:S02]  /*4f90*/  @!P2 IMAD.MOV R95, RZ, RZ, -R95 ;  /* 0x000000ffff5fa224 */ /* 0x000fe400078e0a5f */
[----:B------:R-:W-:Y:S01]  /*4fa0*/  @!P3 IMAD.MOV R98, RZ, RZ, -R98 ;  /* 0x000000ffff62b224 */ /* 0x000fe200078e0a62 */
[----:B------:R-:W-:Y:S01]  /*4fb0*/  ISETP.GE.AND P3, PT, R7, RZ, PT ;  /* 0x000000ff0700720c */ /* 0x000fe20003f66270 */
[--C-:B------:R-:W-:Y:S01]  /*4fc0*/  @!P0 IMAD.IADD R101, R101, 0x1, -R4.reuse ;  /* 0x0000000165658824 */ /* 0x100fe200078e0a04 */
[----:B------:R-:W-:Y:S01]  /*4fd0*/  ISETP.GT.U32.AND P0, PT, R4, R99, PT ;  /* 0x000000630400720c */ /* 0x000fe20003f04070 */
[----:B------:R-:W-:-:S02]  /*4fe0*/  @!P1 IMAD.IADD R103, R103, 0x1, -R4 ;  /* 0x0000000167679824 */ /* 0x000fc400078e0a04 */
[----:B------:R-:W-:Y:S01]  /*4ff0*/  IMAD.HI.U32 R10, R9, R104, RZ ;  /* 0x00000068090a7227 */ /* 0x000fe200078e00ff */
[C---:B------:R-:W-:Y:S02]  /*5000*/  ISETP.GT.U32.AND P2, PT, R4.reuse, R101, PT ;  /* 0x000000650400720c */ /* 0x040fe40003f44070 */
[----:B------:R-:W-:Y:S01]  /*5010*/  ISETP.GT.U32.AND P6, PT, R4, R103, PT ;  /* 0x000000670400720c */ /* 0x000fe20003fc4070 */
[----:B------:R-:W-:Y:S02]  /*5020*/  IMAD.MOV R7, RZ, RZ, -R10 ;  /* 0x000000ffff077224 */ /* 0x000fe400078e0a0a */
[----:B------:R-:W-:Y:S02]  /*5030*/  @!P4 IMAD.IADD R102, R102, 0x1, -R4 ;  /* 0x000000016666c824 */ /* 0x000fe400078e0a04 */
[----:B------:R-:W-:Y:S02]  /*5040*/  IMAD R104, R4, R7, R104 ;  /* 0x0000000704687224 */ /* 0x000fe400078e0268 */
[--C-:B------:R-:W-:Y:S01]  /*5050*/  @!P0 IMAD.IADD R99, R99, 0x1, -R4.reuse ;  /* 0x0000000163638824 */ /* 0x100fe200078e0a04 */
[----:B------:R-:W-:Y:S01]  /*5060*/  ISETP.GE.AND P0, PT, R2, RZ, PT ;  /* 0x000000ff0200720c */ /* 0x000fe20003f06270 */
[----:B------:R-:W-:Y:S01]  /*5070*/  VIADD R2, R8, 0x70 ;  /* 0x0000007008027836 */ /* 0x000fe20000000000 */
[----:B------:R-:W-:Y:S01]  /*5080*/  ISETP.GT.U32.AND P4, PT, R4, R102, PT ;  /* 0x000000660400720c */ /* 0x000fe20003f84070 */
[--C-:B------:R-:W-:Y:S01]  /*5090*/  @!P2 IMAD.IADD R101, R101, 0x1, -R4.reuse ;  /* 0x000000016565a824 */ /* 0x100fe200078e0a04 */
[----:B------:R-:W-:Y:S01]  /*50a0*/  ISETP.GE.AND P2, PT, R5, RZ, PT ;  /* 0x000000ff0500720c */ /* 0x000fe20003f46270 */
[----:B------:R-:W-:Y:S01]  /*50b0*/  @!P6 IMAD.IADD R103, R103, 0x1, -R4 ;  /* 0x000000016767e824 */ /* 0x000fe200078e0a04 */
[----:B------:R-:W-:Y:S01]  /*50c0*/  IABS R105, R2 ;  /* 0x0000000200697213 */ /* 0x000fe20000000000 */
[----:B------:R-:W-:Y:S01]  /*50d0*/  VIADD R5, R8, 0x6c ;  /* 0x0000006c08057836 */ /* 0x000fe20000000000 */
[----:B------:R-:W-:Y:S01]  /*50e0*/  ISETP.GT.U32.AND P6, PT, R4, R104, PT ;  /* 0x000000680400720c */ /* 0x000fe20003fc4070 */
[----:B------:R-:W-:Y:S01]  /*50f0*/  @!P5 IMAD.MOV R99, RZ, RZ, -R99 ;  /* 0x000000ffff63d224 */ /* 0x000fe200078e0a63 */
[----:B------:R-:W-:Y:S01]  /*5100*/  ISETP.GE.AND P5, PT, R6, RZ, PT ;  /* 0x000000ff0600720c */ /* 0x000fe20003fa6270 */
[----:B------:R-:W-:Y:S01]  /*5110*/  IMAD.HI.U32 R10, R9, R105, RZ ;  /* 0x00000069090a7227 */ /* 0x000fe200078e00ff */
[----:B------:R-:W-:-:S02]  /*5120*/  IABS R106, R5 ;  /* 0x00000005006a7213 */ /* 0x000fc40000000000 */
[----:B------:R-:W-:Y:S01]  /*5130*/  ISETP.GE.AND P1, PT, R2, RZ, PT ;  /* 0x000000ff0200720c */ /* 0x000fe20003f26270 */
[----:B------:R-:W-:Y:S02]  /*5140*/  VIADD R6, R8, 0x68 ;  /* 0x0000006808067836 */ /* 0x000fe40000000000 */
[----:B------:R-:W-:Y:S02]  /*5150*/  IMAD.MOV R10, RZ, RZ, -R10 ;  /* 0x000000ffff0a7224 */ /* 0x000fe400078e0a0a */
[----:B------:R-:W-:Y:S01]  /*5160*/  @!P4 IMAD.IADD R102, R102, 0x1, -R4 ;  /* 0x000000016666c824 */ /* 0x000fe200078e0a04 */
[----:B------:R-:W-:Y:S01]  /*5170*/  ISETP.GE.AND P4, PT, R6, RZ, PT ;  /* 0x000000ff0600720c */ /* 0x000fe20003f86270 */
[----:B------:R-:W-:Y:S01]  /*5180*/  @!P3 IMAD.MOV R101, RZ, RZ, -R101 ;  /* 0x000000ffff65b224 */ /* 0x000fe200078e0a65 */
[----:B------:R-:W-:Y:S01]  /*5190*/  IABS R107, R6 ;  /* 0x00000006006b7213 */ /* 0x000fe20000000000 */
[----:B------:R-:W-:Y:S01]  /*51a0*/  VIADD R6, R8, 0x64 ;  /* 0x0000006408067836 */ /* 0x000fe20000000000 */
[----:B------:R-:W-:Y:S01]  /*51b0*/  ISETP.GE.AND P3, PT, R5, RZ, PT ;  /* 0x000000ff0500720c */ /* 0x000fe20003f66270 */
[----:B------:R-:W-:-:S02]  /*51c0*/  IMAD R105, R4, R10, R105 ;  /* 0x0000000a04697224 */ /* 0x000fc400078e0269 */
[----:B------:R-:W-:Y:S01]  /*51d0*/  @!P6 IMAD.IADD R104, R104, 0x1, -R4 ;  /* 0x000000016868e824 */ /* 0x000fe200078e0a04 */
[----:B------:R-:W-:Y:S01]  /*51e0*/  IABS R108, R6 ;  /* 0x00000006006c7213 */ /* 0x000fe20000000000 */
[----:B------:R-:W-:-:S03]  /*51f0*/  IMAD.HI.U32 R5, R9, R106, RZ ;  /* 0x0000006a09057227 */ /* 0x000fc600078e00ff */
[C---:B------:R-:W-:Y:S01]  /*5200*/  ISETP.GT.U32.AND P6, PT, R4.reuse, R104, PT ;  /* 0x000000680400720c */ /* 0x040fe20003fc4070 */
[----:B------:R-:W-:Y:S01]  /*5210*/  @!P0 IMAD.MOV R102, RZ, RZ, -R102 ;  /* 0x000000ffff668224 */ /* 0x000fe200078e0a66 */
[----:B------:R-:W-:Y:S01]  /*5220*/  ISETP.GT.U32.AND P0, PT, R4, R105, PT ;  /* 0x000000690400720c */ /* 0x000fe20003f04070 */
[----:B------:R-:W-:Y:S02]  /*5230*/  IMAD.MOV R5, RZ, RZ, -R5 ;  /* 0x000000ffff057224 */ /* 0x000fe400078e0a05 */
[----:B------:R-:W-:Y:S02]  /*5240*/  VIADD R7, R8, 0x60 ;  /* 0x0000006008077836 */ /* 0x000fe40000000000 */
[----:B------:R-:W-:Y:S02]  /*5250*/  IMAD R106, R4, R5, R106 ;  /* 0x00000005046a7224 */ /* 0x000fe400078e026a */
[----:B------:R-:W-:Y:S01]  /*5260*/  IMAD.HI.U32 R5, R9, R108, RZ ;  /* 0x0000006c09057227 */ /* 0x000fe200078e00ff */
[----:B------:R-:W-:-:S03]  /*5270*/  IABS R109, R7 ;  /* 0x00000007006d7213 */ /* 0x000fc60000000000 */
[----:B------:R-:W-:-:S04]  /*5280*/  IMAD.HI.U32 R2, R9, R107, RZ ;  /* 0x0000006b09027227 */ /* 0x000fc800078e00ff */
[----:B------:R-:W-:Y:S02]  /*5290*/  IMAD.MOV R5, RZ, RZ, -R5 ;  /* 0x000000ffff057224 */ /* 0x000fe400078e0a05 */
[----:B------:R-:W-:Y:S02]  /*52a0*/  IMAD.MOV R2, RZ, RZ, -R2 ;  /* 0x000000ffff027224 */ /* 0x000fe400078e0a02 */
[----:B------:R-:W-:Y:S01]  /*52b0*/  @!P2 IMAD.MOV R103, RZ, RZ, -R103 ;  /* 0x000000ffff67a224 */ /* 0x000fe200078e0a67 */
[C---:B------:R-:W-:Y:S01]  /*52c0*/  ISETP.GT.U32.AND P2, PT, R4.reuse, R106, PT ;  /* 0x0000006a0400720c */ /* 0x040fe20003f44070 */
[----:B------:R-:W-:Y:S02]  /*52d0*/  IMAD R108, R4, R5, R108 ;  /* 0x00000005046c7224 */ /* 0x000fe400078e026c */
[--C-:B------:R-:W-:Y:S02]  /*52e0*/  @!P6 IMAD.IADD R104, R104, 0x1, -R4.reuse ;  /* 0x000000016868e824 */ /* 0x100fe400078e0a04 */
[----:B------:R-:W-:-:S02]  /*52f0*/  @!P0 IMAD.IADD R105, R105, 0x1, -R4 ;  /* 0x0000000169698824 */ /* 0x000fc400078e0a04 */
[C---:B------:R-:W-:Y:S02]  /*5300*/  IMAD R107, R4.reuse, R2, R107 ;  /* 0x00000002046b7224 */ /* 0x040fe400078e026b */
[----:B------:R-:W-:Y:S01]  /*5310*/  @!P5 IMAD.MOV R104, RZ, RZ, -R104 ;  /* 0x000000ffff68d224 */ /* 0x000fe200078e0a68 */
[C---:B------:R-:W-:Y:S01]  /*5320*/  ISETP.GT.U32.AND P0, PT, R4.reuse, R105, PT ;  /* 0x000000690400720c */ /* 0x040fe20003f04070 */
[----:B------:R-:W-:Y:S01]  /*5330*/  IMAD.HI.U32 R2, R9, R109, RZ ;  /* 0x0000006d09027227 */ /* 0x000fe200078e00ff */
[C---:B------:R-:W-:Y:S02]  /*5340*/  ISETP.GT.U32.AND P5, PT, R4.reuse, R108, PT ;  /* 0x0000006c0400720c */ /* 0x040fe40003fa4070 */
[----:B------:R-:W-:Y:S01]  /*5350*/  ISETP.GT.U32.AND P6, PT, R4, R107, PT ;  /* 0x0000006b0400720c */ /* 0x000fe20003fc4070 */
[----:B------:R-:W-:Y:S02]  /*5360*/  VIADD R10, R8, 0x5c ;  /* 0x0000005c080a7836 */ /* 0x000fe40000000000 */
[----:B------:R-:W-:-:S02]  /*5370*/  IMAD.MOV R2, RZ, RZ, -R2 ;  /* 0x000000ffff027224 */ /* 0x000fc400078e0a02 */
[----:B------:R-:W-:Y:S01]  /*5380*/  @!P2 IMAD.IADD R106, R106, 0x1, -R4 ;  /* 0x000000016a6aa824 */ /* 0x000fe200078e0a04 */
[----:B------:R-:W-:Y:S01]  /*5390*/  IABS R110, R10 ;  /* 0x0000000a006e7213 */ /* 0x000fe20000000000 */
[----:B------:R-:W-:Y:S02]  /*53a0*/  IMAD R109, R4, R2, R109 ;  /* 0x00000002046d7224 */ /* 0x000fe400078e026d */
[----:B------:R-:W-:Y:S01]  /*53b0*/  VIADD R2, R8, 0x58 ;  /* 0x0000005808027836 */ /* 0x000fe20000000000 */
[----:B------:R-:W-:Y:S01]  /*53c0*/  ISETP.GT.U32.AND P2, PT, R4, R106, PT ;  /* 0x0000006a0400720c */ /* 0x000fe20003f44070 */
[----:B------:R-:W-:-:S03]  /*53d0*/  IMAD.HI.U32 R11, R9, R110, RZ ;  /* 0x0000006e090b7227 */ /* 0x000fc600078e00ff */
[----:B------:R-:W-:Y:S01]  /*53e0*/  IABS R111, R2 ;  /* 0x00000002006f7213 */ /* 0x000fe20000000000 */
[----:B------:R-:W-:Y:S02]  /*53f0*/  VIADD R5, R8, 0x54 ;  /* 0x0000005408057836 */ /* 0x000fe40000000000 */
[--C-:B------:R-:W-:Y:S01]  /*5400*/  @!P0 IMAD.IADD R105, R105, 0x1, -R4.reuse ;  /* 0x0000000169698824 */ /* 0x100fe200078e0a04 */
[----:B------:R-:W-:Y:S01]  /*5410*/  ISETP.GT.U32.AND P0, PT, R4, R109, PT ;  /* 0x0000006d0400720c */ /* 0x000fe20003f04070 */
[--C-:B------:R-:W-:Y:S01]  /*5420*/  @!P5 IMAD.IADD R108, R108, 0x1, -R4.reuse ;  /* 0x000000016c6cd824 */ /* 0x100fe200078e0a04 */
[----:B------:R-:W-:Y:S01]  /*5430*/  IABS R112, R5 ;  /* 0x0000000500707213 */ /* 0x000fe20000000000 */
[----:B------:R-:W-:Y:S01]  /*5440*/  IMAD.MOV R11, RZ, RZ, -R11 ;  /* 0x000000ffff0b7224 */ /* 0x000fe200078e0a0b */
[----:B------:R-:W-:Y:S01]  /*5450*/  ISETP.GE.AND P5, PT, R6, RZ, PT ;  /* 0x000000ff0600720c */ /* 0x000fe20003fa6270 */
[----:B------:R-:W-:Y:S02]  /*5460*/  @!P6 IMAD.IADD R107, R107, 0x1, -R4 ;  /* 0x000000016b6be824 */ /* 0x000fe400078e0a04 */
[----:B------:R-:W-:Y:S01]  /*5470*/  @!P1 IMAD.MOV R105, RZ, RZ, -R105 ;  /* 0x000000ffff699224 */ /* 0x000fe200078e0a69 */
[C---:B------:R-:W-:Y:S01]  /*5480*/  ISETP.GT.U32.AND P1, PT, R4.reuse, R108, PT ;  /* 0x0000006c0400720c */ /* 0x040fe20003f24070 */
[C---:B------:R-:W-:Y:S01]  /*5490*/  IMAD R110, R4.reuse, R11, R110 ;  /* 0x0000000b046e7224 */ /* 0x040fe200078e026e */
[----:B------:R-:W-:Y:S01]  /*54a0*/  ISETP.GT.U32.AND P6, PT, R4, R107, PT ;  /* 0x0000006b0400720c */ /* 0x000fe20003fc4070 */
[----:B------:R-:W-:-:S04]  /*54b0*/  IMAD.HI.U32 R11, R9, R111, RZ ;  /* 0x0000006f090b7227 */ /* 0x000fc800078e00ff */
[----:B------:R-:W-:-:S04]  /*54c0*/  IMAD.HI.U32 R12, R9, R112, RZ ;  /* 0x00000070090c7227 */ /* 0x000fc800078e00ff */
[----:B------:R-:W-:Y:S02]  /*54d0*/  IMAD.MOV R11, RZ, RZ, -R11 ;  /* 0x000000ffff0b7224 */ /* 0x000fe400078e0a0b */
[----:B------:R-:W-:Y:S01]  /*54e0*/  @!P2 IMAD.IADD R106, R106, 0x1, -R4 ;  /* 0x000000016a6aa824 */ /* 0x000fe200078e0a04 */
[----:B------:R-:W-:Y:S01]  /*54f0*/  ISETP.GT.U32.AND P2, PT, R4, R110, PT ;  /* 0x0000006e0400720c */ /* 0x000fe20003f44070 */
[----:B------:R-:W-:Y:S02]  /*5500*/  IMAD.MOV R12, RZ, RZ, -R12 ;  /* 0x000000ffff0c7224 */ /* 0x000fe400078e0a0c */
[----:B------:R-:W-:Y:S01]  /*5510*/  @!P0 IMAD.IADD R109, R109, 0x1, -R4 ;  /* 0x000000016d6d8824 */ /* 0x000fe200078e0a04 */
[----:B------:R-:W-:Y:S01]  /*5520*/  ISETP.GE.AND P0, PT, R10, RZ, PT ;  /* 0x000000ff0a00720c */ /* 0x000fe20003f06270 */
[C---:B------:R-:W-:Y:S02]  /*5530*/  IMAD R111, R4.reuse, R11, R111 ;  /* 0x0000000b046f7224 */ /* 0x040fe400078e026f */
[----:B------:R-:W-:-:S02]  /*5540*/  IMAD R112, R4, R12, R112 ;  /* 0x0000000c04707224 */ /* 0x000fc400078e0270 */
[----:B------:R-:W-:Y:S01]  /*5550*/  @!P3 IMAD.MOV R106, RZ, RZ, -R106 ;  /* 0x000000ffff6ab224 */ /* 0x000fe200078e0a6a */
[----:B------:R-:W-:Y:S01]  /*5560*/  ISETP.GT.U32.AND P3, PT, R4, R109, PT ;  /* 0x0000006d0400720c */ /* 0x000fe20003f64070 */
[--C-:B------:R-:W-:Y:S01]  /*5570*/  @!P1 IMAD.IADD R108, R108, 0x1, -R4.reuse ;  /* 0x000000016c6c9824 */ /* 0x100fe200078e0a04 */
[C---:B------:R-:W-:Y:S01]  /*5580*/  ISETP.GT.U32.AND P1, PT, R4.reuse, R111, PT ;  /* 0x0000006f0400720c */ /* 0x040fe20003f24070 */
[----:B------:R-:W-:Y:S01]  /*5590*/  @!P6 IMAD.IADD R107, R107, 0x1, -R4 ;  /* 0x000000016b6be824 */ /* 0x000fe200078e0a04 */
[----:B------:R-:W-:Y:S01]  /*55a0*/  ISETP.GE.AND P6, PT, R7, RZ, PT ;  /* 0x000000ff0700720c */ /* 0x000fe20003fc6270 */
[----:B------:R-:W-:Y:S01]  /*55b0*/  @!P5 IMAD.MOV R108, RZ, RZ, -R108 ;  /* 0x000000ffff6cd224 */ /* 0x000fe200078e0a6c */
[----:B------:R-:W-:Y:S01]  /*55c0*/  ISETP.GT.U32.AND P5, PT, R4, R112, PT ;  /* 0x000000700400720c */ /* 0x000fe20003fa4070 */
[C---:B------:R-:W-:Y:S02]  /*55d0*/  VIADD R7, R8.reuse, 0x50 ;  /* 0x0000005008077836 */ /* 0x040fe40000000000 */
[----:B------:R-:W-:-:S02]  /*55e0*/  VIADD R6, R8, 0x4c ;  /* 0x0000004c08067836 */ /* 0x000fc40000000000 */
[----:B------:R-:W-:Y:S01]  /*55f0*/  @!P4 IMAD.MOV R107, RZ, RZ, -R107 ;  /* 0x000000ffff6bc224 */ /* 0x000fe200078e0a6b */
[----:B------:R-:W-:Y:S01]  /*5600*/  IABS R10, R7 ;  /* 0x00000007000a7213 */ /* 0x000fe20000000000 */
[--C-:B------:R-:W-:Y:S01]  /*5610*/  @!P3 IMAD.IADD R109, R109, 0x1, -R4.reuse ;  /* 0x000000016d6db824 */ /* 0x100fe200078e0a04 */
[----:B------:R-:W-:Y:S01]  /*5620*/  ISETP.GE.AND P4, PT, R2, RZ, PT ;  /* 0x000000ff0200720c */ /* 0x000fe20003f86270 */
[--C-:B------:R-:W-:Y:S01]  /*5630*/  @!P1 IMAD.IADD R111, R111, 0x1, -R4.reuse ;  /* 0x000000016f6f9824 */ /* 0x100fe200078e0a04 */
[----:B------:R-:W-:Y:S01]  /*5640*/  IABS R114, R6 ;  /* 0x0000000600727213 */ /* 0x000fe20000000000 */
[----:B------:R-:W-:Y:S01]  /*5650*/  @!P6 IMAD.MOV R109, RZ, RZ, -R109 ;  /* 0x000000ffff6de224 */ /* 0x000fe200078e0a6d */
[----:B------:R-:W-:Y:S01]  /*5660*/  ISETP.GE.AND P3, PT, R5, RZ, PT ;  /* 0x000000ff0500720c */ /* 0x000fe20003f66270 */
[----:B------:R-:W-:Y:S01]  /*5670*/  @!P5 IMAD.IADD R112, R112, 0x1, -R4 ;  /* 0x000000017070d824 */ /* 0x000fe200078e0a04 */
[----:B------:R-:W-:Y:S01]  /*5680*/  ISETP.GT.U32.AND P6, PT, R4, R111, PT ;  /* 0x0000006f0400720c */ /* 0x000fe20003fc4070 */
[----:B------:R-:W-:Y:S01]  /*5690*/  IMAD.HI.U32 R2, R9, R10, RZ ;  /* 0x0000000a09027227 */ /* 0x000fe200078e00ff */
[----:B------:R-:W-:-:S02]  /*56a0*/  ISETP.GE.AND P1, PT, R6, RZ, PT ;  /* 0x000000ff0600720c */ /* 0x000fc40003f26270 */
[----:B------:R-:W-:Y:S01]  /*56b0*/  ISETP.GT.U32.AND P5, PT, R4, R112, PT ;  /* 0x000000700400720c */ /* 0x000fe20003fa4070 */
[----:B------:R-:W-:Y:S02]  /*56c0*/  IMAD.MOV R2, RZ, RZ, -R2 ;  /* 0x000000ffff027224 */ /* 0x000fe400078e0a02 */
[----:B------:R-:W-:-:S04]  /*56d0*/  IMAD.HI.U32 R5, R9, R114, RZ ;  /* 0x0000007209057227 */ /* 0x000fc800078e00ff */
[C---:B------:R-:W-:Y:S02]  /*56e0*/  IMAD R113, R4.reuse, R2, R10 ;  /* 0x0000000204717224 */ /* 0x040fe400078e020a */
[----:B------:R-:W-:Y:S02]  /*56f0*/  IMAD.MOV R5, RZ, RZ, -R5 ;  /* 0x000000ffff057224 */ /* 0x000fe400078e0a05 */
[--C-:B------:R-:W-:Y:S01]  /*5700*/  @!P6 IMAD.IADD R111, R111, 0x1, -R4.reuse ;  /* 0x000000016f6fe824 */ /* 0x100fe200078e0a04 */
[----:B------:R-:W-:Y:S01]  /*5710*/  ISETP.GT.U32.AND P6, PT, R4, R113, PT ;  /* 0x000000710400720c */ /* 0x000fe20003fc4070 */
[----:B------:R-:W-:Y:S02]  /*5720*/  @!P2 IMAD.IADD R110, R110, 0x1, -R4 ;  /* 0x000000016e6ea824 */ /* 0x000fe400078e0a04 */
[----:B------:R-:W-:Y:S02]  /*5730*/  IMAD R114, R4, R5, R114 ;  /* 0x0000000504727224 */ /* 0x000fe400078e0272 */
[----:B------:R-:W-:Y:S01]  /*5740*/  @!P5 IMAD.IADD R112, R112, 0x1, -R4 ;  /* 0x000000017070d824 */ /* 0x000fe200078e0a04 */
[----:B------:R-:W-:Y:S01]  /*5750*/  ISETP.GT.U32.AND P2, PT, R4, R110, PT ;  /* 0x0000006e0400720c */ /* 0x000fe20003f44070 */
[----:B------:R-:W-:-:S02]  /*5760*/  VIADD R116, R8, 0x44 ;  /* 0x0000004408747836 */ /* 0x000fc40000000000 */
[----:B------:R-:W-:Y:S01]  /*5770*/  @!P3 IMAD.MOV R112, RZ, RZ, -R112 ;  /* 0x000000ffff70b224 */ /* 0x000fe200078e0a70 */
[----:B------:R-:W-:Y:S01]  /*5780*/  ISETP.GT.U32.AND P3, PT, R4, R114, PT ;  /* 0x000000720400720c */ /* 0x000fe20003f64070 */
[----:B------:R-:W-:Y:S01]  /*5790*/  VIADD R117, R8, 0x40 ;  /* 0x0000004008757836 */ /* 0x000fe20000000000 */
[----:B------:R-:W-:Y:S01]  /*57a0*/  ISETP.GE.AND P5, PT, R116, RZ, PT ;  /* 0x000000ff7400720c */ /* 0x000fe20003fa6270 */
[--C-:B------:R-:W-:Y:S01]  /*57b0*/  @!P6 IMAD.IADD R113, R113, 0x1, -R4.reuse ;  /* 0x000000017171e824 */ /* 0x100fe200078e0a04 */
[----:B------:R-:W-:Y:S01]  /*57c0*/  IABS R116, R116 ;  /* 0x0000007400747213 */ /* 0x000fe20000000000 */
[----:B------:R-:W-:Y:S01]  /*57d0*/  @!P4 IMAD.MOV R111, RZ, RZ, -R111 ;  /* 0x000000ffff6fc224 */ /* 0x000fe200078e0a6f */
[----:B------:R-:W-:Y:S01]  /*57e0*/  ISETP.GE.AND P4, PT, R117, RZ, PT ;  /* 0x000000ff7500720c */ /* 0x000fe20003f86270 */
[----:B------:R-:W-:Y:S01]  /*57f0*/  VIADD R115, R8, 0x48 ;  /* 0x0000004808737836 */ /* 0x000fe20000000000 */
[----:B------:R-:W-:Y:S01]  /*5800*/  ISETP.GT.U32.AND P6, PT, R4, R113, PT ;  /* 0x000000710400720c */ /* 0x000fe20003fc4070 */
[----:B------:R-:W-:Y:S01]  /*5810*/  @!P2 IMAD.IADD R110, R110, 0x1, -R4 ;  /* 0x000000016e6ea824 */ /* 0x000fe200078e0a04 */
[----:B------:R-:W-:Y:S01]  /*5820*/  ISETP.GE.AND P2, PT, R7, RZ, PT ;  /* 0x000000ff0700720c */ /* 0x000fe20003f46270 */
[----:B------:R-:W-:Y:S01]  /*5830*/  IMAD.HI.U32 R2, R9, R116, RZ ;  /* 0x0000007409027227 */ /* 0x000fe200078e00ff */
[----:B------:R-:W-:-:S03]  /*5840*/  IABS R117, R117 ;  /* 0x0000007500757213 */ /* 0x000fc60000000000 */
[----:B------:R-:W-:Y:S02]  /*5850*/  @!P3 IMAD.IADD R114, R114, 0x1, -R4 ;  /* 0x000000017272b824 */ /* 0x000fe400078e0a04 */
[----:B------:R-:W-:Y:S02]  /*5860*/  IMAD.MOV R2, RZ, RZ, -R2 ;  /* 0x000000ffff027224 */ /* 0x000fe400078e0a02 */
[----:B------:R-:W-:Y:S01]  /*5870*/  IMAD.HI.U32 R6, R9, R117, RZ ;  /* 0x0000007509067227 */ /* 0x000fe200078e00ff */
[----:B------:R-:W-:-:S03]  /*5880*/  ISETP.GT.U32.AND P3, PT, R4, R114, PT ;  /* 0x000000720400720c */ /* 0x000fc60003f64070 */
[C---:B------:R-:W-:Y:S02]  /*5890*/  IMAD R116, R4.reuse, R2, R116 ;  /* 0x0000000204747224 */ /* 0x040fe400078e0274 */
[----:B------:R-:W-:Y:S02]  /*58a0*/  @!P6 IMAD.IADD R113, R113, 0x1, -R4 ;  /* 0x000000017171e824 */ /* 0x000fe400078e0a04 */
[----:B------:R-:W-:Y:S02]  /*58b0*/  IMAD.MOV R6, RZ, RZ, -R6 ;  /* 0x000000ffff067224 */ /* 0x000fe400078e0a06 */
[----:B------:R-:W-:Y:S01]  /*58c0*/  @!P2 IMAD.MOV R113, RZ, RZ, -R113 ;  /* 0x000000ffff71a224 */ /* 0x000fe200078e0a71 */
[C---:B------:R-:W-:Y:S01]  /*58d0*/  ISETP.GT.U32.AND P2, PT, R4.reuse, R116, PT ;  /* 0x000000740400720c */ /* 0x040fe20003f44070 */
[----:B------:R-:W-:Y:S02]  /*58e0*/  IMAD R117, R4, R6, R117 ;  /* 0x0000000604757224 */ /* 0x000fe400078e0275 */
[----:B------:R-:W-:Y:S01]  /*58f0*/  @!P0 IMAD.MOV R110, RZ, RZ, -R110 ;  /* 0x000000ffff6e8224 */ /* 0x000fe200078e0a6e */
[----:B------:R-:W-:Y:S01]  /*5900*/  ISETP.GE.AND P0, PT, R115, RZ, PT ;  /* 0x000000ff7300720c */ /* 0x000fe20003f06270 */
[----:B------:R-:W-:Y:S01]  /*5910*/  @!P3 IMAD.IADD R114, R114, 0x1, -R4 ;  /* 0x000000017272b824 */ /* 0x000fe200078e0a04 */
[----:B------:R-:W-:Y:S01]  /*5920*/  IABS R115, R115 ;  /* 0x0000007300737213 */ /* 0x000fe20000000000 */
[----:B------:R-:W-:Y:S01]  /*5930*/  VIADD R12, R8, 0x38 ;  /* 0x00000038080c7836 */ /* 0x000fe20000000000 */
[----:B------:R-:W-:Y:S01]  /*5940*/  ISETP.GT.U32.AND P3, PT, R4, R117, PT ;  /* 0x000000750400720c */ /* 0x000fe20003f64070 */
[----:B------:R-:W-:-:S02]  /*5950*/  VIADD R3, R8, 0x34 ;  /* 0x0000003408037836 */ /* 0x000fc40000000000 */
[C---:B------:R-:W-:Y:S01]  /*5960*/  IMAD.HI.U32 R5, R9.reuse, R115, RZ ;  /* 0x0000007309057227 */ /* 0x040fe200078e00ff */
[----:B------:R-:W-:Y:S02]  /*5970*/  IABS R119, R12 ;  /* 0x0000000c00777213 */ /* 0x000fe40000000000 */
[----:B------:R-:W-:Y:S01]  /*5980*/  IABS R120, R3 ;  /* 0x0000000300787213 */ /* 0x000fe20000000000 */
[----:B------:R-:W-:Y:S02]  /*5990*/  IMAD.MOV R5, RZ, RZ, -R5 ;  /* 0x000000ffff057224 */ /* 0x000fe400078e0a05 */
[----:B------:R-:W-:Y:S02]  /*59a0*/  @!P2 IMAD.IADD R116, R116, 0x1, -R4 ;  /* 0x000000017474a824 */ /* 0x000fe400078e0a04 */
[----:B------:R-:W-:-:S03]  /*59b0*/  IMAD.HI.U32 R2, R9, R119, RZ ;  /* 0x0000007709027227 */ /* 0x000fc600078e00ff */
[C---:B------:R-:W-:Y:S01]  /*59c0*/  ISETP.GT.U32.AND P2, PT, R4.reuse, R116, PT ;  /* 0x000000740400720c */ /* 0x040fe20003f44070 */
[C---:B------:R-:W-:Y:S02]  /*59d0*/  IMAD R115, R4.reuse, R5, R115 ;  /* 0x0000000504737224 */ /* 0x040fe400078e0273 */
[----:B------:R-:W-:Y:S02]  /*59e0*/  @!P3 IMAD.IADD R117, R117, 0x1, -R4 ;  /* 0x000000017575b824 */ /* 0x000fe400078e0a04 */
[----:B------:R-:W-:Y:S01]  /*59f0*/  IMAD.MOV R2, RZ, RZ, -R2 ;  /* 0x000000ffff027224 */ /* 0x000fe200078e0a02 */
[----:B------:R-:W-:Y:S01]  /*5a00*/  ISETP.GT.U32.AND P6, PT, R4, R115, PT ;  /* 0x000000730400720c */ /* 0x000fe20003fc4070 */
[----:B------:R-:W-:Y:S01]  /*5a10*/  VIADD R7, R8, 0x3c ;  /* 0x0000003c08077836 */ /* 0x000fe20000000000 */
[C---:B------:R-:W-:Y:S01]  /*5a20*/  ISETP.GT.U32.AND P3, PT, R4.reuse, R117, PT ;  /* 0x000000750400720c */ /* 0x040fe20003f64070 */
[----:B------:R-:W-:Y:S02]  /*5a30*/  IMAD R119, R4, R2, R119 ;  /* 0x0000000204777224 */ /* 0x000fe400078e0277 */
[----:B------:R-:W-:Y:S01]  /*5a40*/  IMAD.HI.U32 R2, R9, R120, RZ ;  /* 0x0000007809027227 */ /* 0x000fe200078e00ff */
[----:B------:R-:W-:-:S03]  /*5a50*/  IABS R118, R7 ;  /* 0x0000000700767213 */ /* 0x000fc60000000000 */
[----:B------:R-:W-:Y:S02]  /*5a60*/  IMAD.MOV R2, RZ, RZ, -R2 ;  /* 0x000000ffff027224 */ /* 0x000fe400078e0a02 */
[----:B------:R-:W-:Y:S01]  /*5a70*/  @!P2 IMAD.IADD R116, R116, 0x1, -R4 ;  /* 0x000000017474a824 */ /* 0x000fe200078e0a04 */
[C---:B------:R-:W-:Y:S01]  /*5a80*/  ISETP.GT.U32.AND P2, PT, R4.reuse, R119, PT ;  /* 0x000000770400720c */ /* 0x040fe20003f44070 */
[C---:B------:R-:W-:Y:S02]  /*5a90*/  IMAD R120, R4.reuse, R2, R120 ;  /* 0x0000000204787224 */ /* 0x040fe400078e0278 */
[--C-:B------:R-:W-:Y:S02]  /*5aa0*/  @!P6 IMAD.IADD R115, R115, 0x1, -R4.reuse ;  /* 0x000000017373e824 */ /* 0x100fe400078e0a04 */
[----:B------:R-:W-:Y:S01]  /*5ab0*/  @!P3 IMAD.IADD R117, R117, 0x1, -R4 ;  /* 0x000000017575b824 */ /* 0x000fe200078e0a04 */
[C---:B------:R-:W-:Y:S01]  /*5ac0*/  ISETP.GT.U32.AND P3, PT, R4.reuse, R120, PT ;  /* 0x000000780400720c */ /* 0x040fe20003f64070 */
[----:B------:R-:W-:Y:S01]  /*5ad0*/  IMAD.HI.U32 R5, R9, R118, RZ ;  /* 0x0000007609057227 */ /* 0x000fe200078e00ff */
[----:B------:R-:W-:-:S03]  /*5ae0*/  ISETP.GT.U32.AND P6, PT, R4, R115, PT ;  /* 0x000000730400720c */ /* 0x000fc60003fc4070 */
[C---:B0-----:R-:W-:Y:S02]  /*5af0*/  VIADD R20, R8.reuse, 0x30 ;  /* 0x0000003008147836 */ /* 0x041fe40000000000 */
[----:B------:R-:W-:Y:S02]  /*5b00*/  VIADD R19, R8, 0x2c ;  /* 0x0000002c08137836 */ /* 0x000fe40000000000 */
[----:B------:R-:W-:Y:S01]  /*5b10*/  IMAD.MOV R5, RZ, RZ, -R5 ;  /* 0x000000ffff057224 */ /* 0x000fe200078e0a05 */
[----:B------:R-:W-:Y:S01]  /*5b20*/  IABS R121, R20 ;  /* 0x0000001400797213 */ /* 0x000fe20000000000 */
[----:B------:R-:W-:Y:S01]  /*5b30*/  @!P2 IMAD.IADD R119, R119, 0x1, -R4 ;  /* 0x000000017777a824 */ /* 0x000fe200078e0a04 */
[----:B------:R-:W-:Y:S01]  /*5b40*/  IABS R122, R19 ;  /* 0x00000013007a7213 */ /* 0x000fe20000000000 */
[----:B------:R-:W-:Y:S02]  /*5b50*/  IMAD R118, R4, R5, R118 ;  /* 0x0000000504767224 */ /* 0x000fe400078e0276 */
[--C-:B------:R-:W-:Y:S01]  /*5b60*/  @!P3 IMAD.IADD R120, R120, 0x1, -R4.reuse ;  /* 0x000000017878b824 */ /* 0x100fe200078e0a04 */
[C---:B------:R-:W-:Y:S01]  /*5b70*/  ISETP.GT.U32.AND P3, PT, R4.reuse, R119, PT ;  /* 0x000000770400720c */ /* 0x040fe20003f64070 */
[----:B------:R-:W-:Y:S01]  /*5b80*/  @!P6 IMAD.IADD R115, R115, 0x1, -R4 ;  /* 0x000000017373e824 */ /* 0x000fe200078e0a04 */
[----:B------:R-:W-:Y:S01]  /*5b90*/  ISETP.GT.U32.AND P6, PT, R4, R118, PT ;  /* 0x000000760400720c */ /* 0x000fe20003fc4070 */
[----:B------:R-:W-:-:S04]  /*5ba0*/  IMAD.HI.U32 R2, R9, R121, RZ ;  /* 0x0000007909027227 */ /* 0x000fc800078e00ff */
[----:B------:R-:W-:-:S04]  /*5bb0*/  IMAD.HI.U32 R5, R9, R122, RZ ;  /* 0x0000007a09057227 */ /* 0x000fc800078e00ff */
[----:B------:R-:W-:Y:S02]  /*5bc0*/  IMAD.MOV R2, RZ, RZ, -R2 ;  /* 0x000000ffff027224 */ /* 0x000fe400078e0a02 */
[----:B------:R-:W-:Y:S02]  /*5bd0*/  IMAD.MOV R5, RZ, RZ, -R5 ;  /* 0x000000ffff057224 */ /* 0x000fe400078e0a05 */
[----:B------:R-:W-:Y:S02]  /*5be0*/  VIADD R17, R8, 0x24 ;  /* 0x0000002408117836 */ /* 0x000fe40000000000 */
[C---:B------:R-:W-:Y:S02]  /*5bf0*/  IMAD R121, R4.reuse, R2, R121 ;  /* 0x0000000204797224 */ /* 0x040fe400078e0279 */
[----:B------:R-:W-:Y:S01]  /*5c00*/  IMAD R122, R4, R5, R122 ;  /* 0x00000005047a7224 */ /* 0x000fe200078e027a */
[----:B------:R-:W-:Y:S01]  /*5c10*/  IABS R2, R17 ;  /* 0x0000001100027213 */ /* 0x000fe20000000000 */
[----:B------:R-:W-:-:S02]  /*5c20*/  VIADD R18, R8, 0x28 ;  /* 0x0000002808127836 */ /* 0x000fc40000000000 */
[--C-:B------:R-:W-:Y:S01]  /*5c30*/  @!P3 IMAD.IADD R119, R119, 0x1, -R4.reuse ;  /* 0x000000017777b824 */ /* 0x100fe200078e0a04 */
[----:B------:R-:W-:Y:S01]  /*5c40*/  ISETP.GT.U32.AND P3, PT, R4, R122, PT ;  /* 0x0000007a0400720c */ /* 0x000fe20003f64070 */
[----:B------:R-:W-:Y:S01]  /*5c50*/  @!P6 IMAD.IADD R118, R118, 0x1, -R4 ;  /* 0x000000017676e824 */ /* 0x000fe200078e0a04 */
[----:B------:R-:W-:Y:S01]  /*5c60*/  IABS R123, R18 ;  /* 0x00000012007b7213 */ /* 0x000fe20000000000 */
[----:B------:R-:W-:Y:S01]  /*5c70*/  IMAD.HI.U32 R10, R9, R2, RZ ;  /* 0x00000002090a7227 */ /* 0x000fe200078e00ff */
[----:B------:R-:W-:Y:S02]  /*5c80*/  ISETP.GE.AND P6, PT, R7, RZ, PT ;  /* 0x000000ff0700720c */ /* 0x000fe40003fc6270 */
[C---:B------:R-:W-:Y:S01]  /*5c90*/  ISETP.GT.U32.AND P2, PT, R4.reuse, R118, PT ;  /* 0x000000760400720c */ /* 0x040fe20003f44070 */
[----:B------:R-:W-:Y:S01]  /*5ca0*/  @!P1 IMAD.MOV R114, RZ, RZ, -R114 ;  /* 0x000000ffff729224 */ /* 0x000fe200078e0a72 */
[----:B------:R-:W-:Y:S01]  /*5cb0*/  ISETP.GT.U32.AND P1, PT, R4, R120, PT ;  /* 0x000000780400720c */ /* 0x000fe20003f24070 */
[----:B------:R-:W-:-:S02]  /*5cc0*/  VIADD R124, R8, 0x20 ;  /* 0x00000020087c7836 */ /* 0x000fc40000000000 */
[----:B------:R-:W-:Y:S02]  /*5cd0*/  IMAD.MOV R10, RZ, RZ, -R10 ;  /* 0x000000ffff0a7224 */ /* 0x000fe400078e0a0a */
[----:B------:R-:W-:Y:S01]  /*5ce0*/  IMAD.HI.U32 R6, R9, R123, RZ ;  /* 0x0000007b09067227 */ /* 0x000fe200078e00ff */
[----:B------:R-:W-:-:S03]  /*5cf0*/  IABS R5, R124 ;  /* 0x0000007c00057213 */ /* 0x000fc60000000000 */
[----:B------:R-:W-:Y:S02]  /*5d00*/  IMAD R2, R4, R10, R2 ;  /* 0x0000000a04027224 */ /* 0x000fe400078e0202 */
        /* <DEDUP_REMOVED lines=8> */
[----:B------:R-:W-:Y:S01]  /*5d90*/  @!P2 IMAD.IADD R118, R118, 0x1, -R4 ;  /* 0x000000017676a824 */ /* 0x000fe200078e0a04 */
[----:B------:R-:W-:Y:S01]  /*5da0*/  ISETP.GT.U32.AND P2, PT, R4, R121, PT ;  /* 0x000000790400720c */ /* 0x000fe20003f44070 */
[----:B------:R-:W-:Y:S01]  /*5db0*/  IMAD.MOV R10, RZ, RZ, -R11 ;  /* 0x000000ffff0a7224 */ /* 0x000fe200078e0a0b */
[----:B------:R-:W-:Y:S01]  /*5dc0*/  IABS R6, R16 ;  /* 0x0000001000067213 */ /* 0x000fe20000000000 */
[----:B------:R-:W-:Y:S02]  /*5dd0*/  VIADD R125, R8, 0x18 ;  /* 0x00000018087d7836 */ /* 0x000fe40000000000 */
[----:B------:R-:W-:-:S02]  /*5de0*/  IMAD R5, R4, R10, R5 ;  /* 0x0000000a04057224 */ /* 0x000fc400078e0205 */
[----:B------:R-:W-:Y:S01]  /*5df0*/  @!P3 IMAD.IADD R2, R2, 0x1, -R4 ;  /* 0x000000010202b824 */ /* 0x000fe200078e0a04 */
[----:B------:R-:W-:Y:S01]  /*5e00*/  IABS R7, R125 ;  /* 0x0000007d00077213 */ /* 0x000fe20000000000 */
[----:B------:R-:W-:Y:S01]  /*5e10*/  IMAD.HI.U32 R13, R9, R6, RZ ;  /* 0x00000006090d7227 */ /* 0x000fe200078e00ff */
[----:B------:R-:W-:-:S03]  /*5e20*/  ISETP.GT.U32.AND P3, PT, R4, R5, PT ;  /* 0x000000050400720c */ /* 0x000fc60003f64070 */
[C---:B------:R-:W-:Y:S02]  /*5e30*/  VIADD R14, R8.reuse, 0x14 ;  /* 0x00000014080e7836 */ /* 0x040fe40000000000 */
[--C-:B------:R-:W-:Y:S01]  /*5e40*/  @!P1 IMAD.IADD R123, R123, 0x1, -R4.reuse ;  /* 0x000000017b7b9824 */ /* 0x100fe200078e0a04 */
[----:B------:R-:W-:Y:S01]  /*5e50*/  ISETP.GE.AND P1, PT, R3, RZ, PT ;  /* 0x000000ff0300720c */ /* 0x000fe20003f26270 */
[----:B------:R-:W-:Y:S02]  /*5e60*/  VIADD R0, R8, 0x10 ;  /* 0x0000001008007836 */ /* 0x000fe40000000000 */
[----:B------:R-:W-:Y:S01]  /*5e70*/  @!P2 IMAD.IADD R121, R121, 0x1, -R4 ;  /* 0x000000017979a824 */ /* 0x000fe200078e0a04 */
[----:B------:R-:W-:Y:S01]  /*5e80*/  ISETP.GE.AND P2, PT, R12, RZ, PT ;  /* 0x000000ff0c00720c */ /* 0x000fe20003f46270 */
[----:B------:R-:W-:Y:S01]  /*5e90*/  IMAD.MOV R11, RZ, RZ, -R13 ;  /* 0x000000ffff0b7224 */ /* 0x000fe200078e0a0d */
[----:B------:R-:W-:Y:S01]  /*5ea0*/  IABS R10, R0 ;  /* 0x00000000000a7213 */ /* 0x000fe20000000000 */
[----:B------:R-:W-:-:S02]  /*5eb0*/  VIADD R15, R8, 0xc ;  /* 0x0000000c080f7836 */ /* 0x000fc40000000000 */
[C---:B------:R-:W-:Y:S02]  /*5ec0*/  VIADD R13, R8.reuse, 0x8 ;  /* 0x00000008080d7836 */ /* 0x040fe40000000000 */
[----:B------:R-:W-:Y:S01]  /*5ed0*/  VIADD R3, R8, 0x4 ;  /* 0x0000000408037836 */ /* 0x000fe20000000000 */
[----:B------:R-:W-:Y:S01]  /*5ee0*/  IABS R8, R14 ;  /* 0x0000000e00087213 */ /* 0x000fe20000000000 */
[----:B------:R-:W-:-:S03]  /*5ef0*/  IMAD.HI.U32 R12, R9, R7, RZ ;  /* 0x00000007090c7227 */ /* 0x000fc600078e00ff */
[----:B-1----:R-:W-:Y:S01]  /*5f00*/  IABS R21, R3 ;  /* 0x0000000300157213 */ /* 0x002fe20000000000 */
[----:B------:R-:W-:Y:S01]  /*5f10*/  IMAD R6, R4, R11, R6 ;  /* 0x0000000b04067224 */ /* 0x000fe200078e0206 */
[----:B------:R-:W-:Y:S01]  /*5f20*/  IABS R11, R15 ;  /* 0x0000000f000b7213 */ /* 0x000fe20000000000 */
[----:B------:R-:W-:Y:S02]  /*5f30*/  IMAD.MOV R12, RZ, RZ, -R12 ;  /* 0x000000ffff0c7224 */ /* 0x000fe400078e0a0c */
[----:B--2---:R-:W-:-:S04]  /*5f40*/  IMAD.HI.U32 R22, R9, R8, RZ ;  /* 0x0000000809167227 */ /* 0x004fc800078e00ff */
[----:B------:R-:W-:Y:S01]  /*5f50*/  @!P3 IMAD.IADD R5, R5, 0x1, -R4 ;  /* 0x000000010505b824 */ /* 0x000fe200078e0a04 */
[C---:B------:R-:W-:Y:S01]  /*5f60*/  ISETP.GT.U32.AND P3, PT, R4.reuse, R6, PT ;  /* 0x000000060400720c */ /* 0x040fe20003f64070 */
[----:B------:R-:W-:Y:S01]  /*5f70*/  @!P4 IMAD.MOV R117, RZ, RZ, -R117 ;  /* 0x000000ffff75c224 */ /* 0x000fe200078e0a75 */
[----:B------:R-:W-:Y:S01]  /*5f80*/  ISETP.GT.U32.AND P4, PT, R4, R123, PT ;  /* 0x0000007b0400720c */ /* 0x000fe20003f84070 */
[----:B---3--:R-:W-:-:S04]  /*5f90*/  IMAD.HI.U32 R89, R9, R10, RZ ;  /* 0x0000000a09597227 */ /* 0x008fc800078e00ff */
[----:B------:R-:W-:Y:S01]  /*5fa0*/  IMAD R7, R4, R12, R7 ;  /* 0x0000000c04077224 */ /* 0x000fe200078e0207 */
[----:B------:R-:W-:Y:S01]  /*5fb0*/  IABS R12, R13 ;  /* 0x0000000d000c7213 */ /* 0x000fe20000000000 */
[----:B------:R-:W-:-:S04]  /*5fc0*/  IMAD.HI.U32 R88, R9, R11, RZ ;  /* 0x0000000b09587227 */ /* 0x000fc800078e00ff */
[----:B------:R-:W-:Y:S02]  /*5fd0*/  IMAD.MOV R22, RZ, RZ, -R22 ;  /* 0x000000ffff167224 */ /* 0x000fe400078e0a16 */
[----:B------:R-:W-:Y:S02]  /*5fe0*/  IMAD.MOV R89, RZ, RZ, -R89 ;  /* 0x000000ffff597224 */ /* 0x000fe400078e0a59 */
[----:B------:R-:W-:Y:S02]  /*5ff0*/  IMAD.MOV R88, RZ, RZ, -R88 ;  /* 0x000000ffff587224 */ /* 0x000fe400078e0a58 */
[----:B------:R-:W-:Y:S02]  /*6000*/  IMAD R8, R4, R22, R8 ;  /* 0x0000001604087224 */ /* 0x000fe400078e0208 */
[----:B------:R-:W-:-:S04]  /*6010*/  IMAD.HI.U32 R23, R9, R12, RZ ;  /* 0x0000000c09177227 */ /* 0x000fc800078e00ff */
[----:B------:R-:W-:-:S04]  /*6020*/  IMAD.HI.U32 R22, R9, R21, RZ ;  /* 0x0000001509167227 */ /* 0x000fc800078e00ff */
[C---:B------:R-:W-:Y:S02]  /*6030*/  IMAD R9, R4.reuse, R89, R10 ;  /* 0x0000005904097224 */ /* 0x040fe400078e020a */
[C---:B------:R-:W-:Y:S01]  /*6040*/  IMAD R10, R4.reuse, R88, R11 ;  /* 0x00000058040a7224 */ /* 0x040fe200078e020b */
[----:B------:R-:W2:Y:S01]  /*6050*/  LDL.LU R89, [R1+0x410] ;  /* 0x0004100001597983 */ /* 0x000ea20000300800 */
[----:B------:R-:W-:Y:S01]  /*6060*/  @!P0 IMAD.MOV R115, RZ, RZ, -R115 ;  /* 0x000000ffff738224 */ /* 0x000fe200078e0a73 */
[----:B------:R-:W-:Y:S01]  /*6070*/  ISETP.GT.U32.AND P0, PT, R4, R121, PT ;  /* 0x000000790400720c */ /* 0x000fe20003f04070 */
[--C-:B------:R-:W-:Y:S01]  /*6080*/  @!P3 IMAD.IADD R6, R6, 0x1, -R4.reuse ;  /* 0x000000010606b824 */ /* 0x100fe200078e0a04 */
[C---:B------:R-:W-:Y:S01]  /*6090*/  ISETP.GT.U32.AND P3, PT, R4.reuse, R122, PT ;  /* 0x0000007a0400720c */ /* 0x040fe20003f64070 */
[----:B------:R-:W-:Y:S01]  /*60a0*/  @!P4 IMAD.IADD R123, R123, 0x1, -R4 ;  /* 0x000000017b7bc824 */ /* 0x000fe200078e0a04 */
[C---:B------:R-:W-:Y:S01]  /*60b0*/  ISETP.GT.U32.AND P4, PT, R4.reuse, R10, PT ;  /* 0x0000000a0400720c */ /* 0x040fe20003f84070 */
[----:B------:R-:W-:Y:S01]  /*60c0*/  @!P2 IMAD.MOV R119, RZ, RZ, -R119 ;  /* 0x000000ffff77a224 */ /* 0x000fe200078e0a77 */
[C---:B------:R-:W-:Y:S01]  /*60d0*/  ISETP.GT.U32.AND P2, PT, R4.reuse, R5, PT ;  /* 0x000000050400720c */ /* 0x040fe20003f44070 */
[----:B------:R-:W-:Y:S01]  /*60e0*/  @!P5 IMAD.MOV R116, RZ, RZ, -R116 ;  /* 0x000000ffff74d224 */ /* 0x000fe200078e0a74 */
[C---:B------:R-:W-:Y:S01]  /*60f0*/  ISETP.GT.U32.AND P5, PT, R4.reuse, R2, PT ;  /* 0x000000020400720c */ /* 0x040fe20003fa4070 */
[----:B------:R-:W-:Y:S01]  /*6100*/  @!P1 IMAD.MOV R120, RZ, RZ, -R120 ;  /* 0x000000ffff789224 */ /* 0x000fe200078e0a78 */
[C---:B------:R-:W-:Y:S01]  /*6110*/  ISETP.GT.U32.AND P1, PT, R4.reuse, R7, PT ;  /* 0x000000070400720c */ /* 0x040fe20003f24070 */
[----:B------:R-:W-:Y:S01]  /*6120*/  @!P6 IMAD.MOV R118, RZ, RZ, -R118 ;  /* 0x000000ffff76e224 */ /* 0x000fe200078e0a76 */
[----:B------:R-:W3:Y:S01]  /*6130*/  LDL.LU R88, [R1+0x40c] ;  /* 0x00040c0001587983 */ /* 0x000ee20000300800 */
[--C-:B------:R-:W-:Y:S01]  /*6140*/  @!P0 IMAD.IADD R121, R121, 0x1, -R4.reuse ;  /* 0x0000000179798824 */ /* 0x100fe200078e0a04 */
[----:B------:R-:W-:Y:S01]  /*6150*/  ISETP.GT.U32.AND P0, PT, R4, R8, PT ;  /* 0x000000080400720c */ /* 0x000fe20003f04070 */
[--C-:B------:R-:W-:Y:S01]  /*6160*/  @!P3 IMAD.IADD R122, R122, 0x1, -R4.reuse ;  /* 0x000000017a7ab824 */ /* 0x100fe200078e0a04 */
[----:B------:R-:W-:Y:S01]  /*6170*/  ISETP.GT.U32.AND P3, PT, R4, R9, PT ;  /* 0x000000090400720c */ /* 0x000fe20003f64070 */
[----:B------:R-:W-:Y:S01]  /*6180*/  @!P4 IMAD.IADD R10, R10, 0x1, -R4 ;  /* 0x000000010a0ac824 */ /* 0x000fe200078e0a04 */
[----:B------:R-:W-:Y:S01]  /*6190*/  ISETP.GE.AND P4, PT, R124, RZ, PT ;  /* 0x000000ff7c00720c */ /* 0x000fe20003f86270 */
[----:B------:R-:W-:Y:S01]  /*61a0*/  IMAD.MOV R23, RZ, RZ, -R23 ;  /* 0x000000ffff177224 */ /* 0x000fe200078e0a17 */
[C---:B------:R-:W-:Y:S01]  /*61b0*/  ISETP.GT.U32.AND P6, PT, R4.reuse, R6, PT ;  /* 0x000000060400720c */ /* 0x040fe20003fc4070 */
[----:B------:R-:W0:Y:S02]  /*61c0*/  S2R R124, SR_TID.X ;  /* 0x00000000007c7919 */ /* 0x000e240000002100 */
[----:B------:R-:W-:-:S02]  /*61d0*/  IMAD R11, R4, R23, R12 ;  /* 0x00000017040b7224 */ /* 0x000fc400078e020c */
[----:B------:R-:W-:Y:S01]  /*61e0*/  IMAD.MOV R12, RZ, RZ, -R22 ;  /* 0x000000ffff0c7224 */ /* 0x000fe200078e0a16 */
[----:B------:R-:W4:Y:S01]  /*61f0*/  LDL.LU R23, [R1+0x408] ;  /* 0x0004080001177983 */ /* 0x000f220000300800 */
[--C-:B------:R-:W-:Y:S01]  /*6200*/  @!P2 IMAD.IADD R5, R5, 0x1, -R4.reuse ;  /* 0x000000010505a824 */ /* 0x100fe200078e0a04 */
[----:B------:R-:W-:Y:S01]  /*6210*/  ISETP.GE.AND P2, PT, R20, RZ, PT ;  /* 0x000000ff1400720c */ /* 0x000fe20003f46270 */
[----:B------:R-:W-:Y:S01]  /*6220*/  IMAD R12, R4, R12, R21 ;  /* 0x0000000c040c7224 */ /* 0x000fe200078e0215 */
[----:B------:R-:W5:Y:S01]  /*6230*/  LDL.LU R22, [R1+0x404] ;  /* 0x0004040001167983 */ /* 0x000f620000300800 */
[--C-:B------:R-:W-:Y:S01]  /*6240*/  @!P5 IMAD.IADD R2, R2, 0x1, -R4.reuse ;  /* 0x000000010202d824 */ /* 0x100fe200078e0a04 */
[----:B------:R-:W-:Y:S01]  /*6250*/  ISETP.GT.U32.AND P5, PT, R4, R11, PT ;  /* 0x0000000b0400720c */ /* 0x000fe20003fa4070 */
[--C-:B------:R-:W-:Y:S01]  /*6260*/  @!P1 IMAD.IADD R7, R7, 0x1, -R4.reuse ;  /* 0x0000000107079824 */ /* 0x100fe200078e0a04 */
[----:B------:R-:W-:Y:S01]  /*6270*/  ISETP.GE.AND P1, PT, R19, RZ, PT ;  /* 0x000000ff1300720c */ /* 0x000fe20003f26270 */
[--C-:B------:R-:W-:Y:S01]  /*6280*/  @!P0 IMAD.IADD R8, R8, 0x1, -R4.reuse ;  /* 0x0000000108088824 */ /* 0x100fe200078e0a04 */
[----:B------:R-:W-:Y:S01]  /*6290*/  ISETP.GE.AND P0, PT, R18, RZ, PT ;  /* 0x000000ff1200720c */ /* 0x000fe20003f06270 */
[--C-:B------:R-:W-:Y:S01]  /*62a0*/  @!P3 IMAD.IADD R9, R9, 0x1, -R4.reuse ;  /* 0x000000010909b824 */ /* 0x100fe200078e0a04 */
[----:B------:R-:W-:Y:S01]  /*62b0*/  ISETP.GE.AND P3, PT, R17, RZ, PT ;  /* 0x000000ff1100720c */ /* 0x000fe20003f66270 */
[--C-:B------:R-:W-:Y:S01]  /*62c0*/  @!P6 IMAD.IADD R6, R6, 0x1, -R4.reuse ;  /* 0x000000010606e824 */ /* 0x100fe200078e0a04 */
[C---:B------:R-:W-:Y:S01]  /*62d0*/  ISETP.GT.U32.AND P6, PT, R4.reuse, R12, PT ;  /* 0x0000000c0400720c */ /* 0x040fe20003fc4070 */
[----:B------:R-:W-:Y:S01]  /*62e0*/  @!P2 IMAD.MOV R121, RZ, RZ, -R121 ;  /* 0x000000ffff79a224 */ /* 0x000fe200078e0a79 */
[----:B------:R-:W-:Y:S01]  /*62f0*/  ISETP.GT.U32.AND P2, PT, R4, R7, PT ;  /* 0x000000070400720c */ /* 0x000fe20003f44070 */
[----:B------:R-:W4:Y:S02]  /*6300*/  LDL.LU R21, [R1+0x400] ;  /* 0x0004000001157983 */ /* 0x000f240000300800 */
[----:B------:R-:W-:Y:S01]  /*6310*/  @!P5 IMAD.IADD R11, R11, 0x1, -R4 ;  /* 0x000000010b0bd824 */ /* 0x000fe200078e0a04 */
[----:B------:R-:W-:Y:S01]  /*6320*/  ISETP.GE.AND P5, PT, R16, RZ, PT ;  /* 0x000000ff1000720c */ /* 0x000fe20003fa6270 */
[----:B------:R-:W-:Y:S01]  /*6330*/  @!P1 IMAD.MOV R122, RZ, RZ, -R122 ;  /* 0x000000ffff7a9224 */ /* 0x000fe200078e0a7a */
[C---:B------:R-:W-:Y:S01]  /*6340*/  ISETP.GT.U32.AND P1, PT, R4.reuse, R8, PT ;  /* 0x000000080400720c */ /* 0x040fe20003f24070 */
[----:B------:R-:W-:Y:S01]  /*6350*/  @!P0 IMAD.MOV R123, RZ, RZ, -R123 ;  /* 0x000000ffff7b8224 */ /* 0x000fe200078e0a7b */
[C---:B------:R-:W-:Y:S01]  /*6360*/  ISETP.GT.U32.AND P0, PT, R4.reuse, R9, PT ;  /* 0x000000090400720c */ /* 0x040fe20003f04070 */
[----:B------:R-:W-:Y:S01]  /*6370*/  @!P3 IMAD.MOV R2, RZ, RZ, -R2 ;  /* 0x000000ffff02b224 */ /* 0x000fe200078e0a02 */
[----:B------:R-:W-:Y:S01]  /*6380*/  ISETP.GT.U32.AND P3, PT, R4, R10, PT ;  /* 0x0000000a0400720c */ /* 0x000fe20003f64070 */
[----:B------:R-:W-:Y:S01]  /*6390*/  @!P6 IMAD.IADD R12, R12, 0x1, -R4 ;  /* 0x000000010c0ce824 */ /* 0x000fe200078e0a04 */
[----:B------:R-:W-:Y:S01]  /*63a0*/  ISETP.GT.U32.AND P6, PT, R4, R11, PT ;  /* 0x0000000b0400720c */ /* 0x000fe20003fc4070 */
[----:B------:R-:W5:Y:S01]  /*63b0*/  LDL.LU R20, [R1+0x3fc] ;  /* 0x0003fc0001147983 */ /* 0x000f620000300800 */
[----:B0-----:R-:W-:Y:S01]  /*63c0*/  SHF.R.U32.HI R124, RZ, 0x5, R124 ;  /* 0x00000005ff7c7819 */ /* 0x001fe2000001167c */
[----:B------:R-:W-:-:S02]  /*63d0*/  @!P2 IMAD.IADD R7, R7, 0x1, -R4 ;  /* 0x000000010707a824 */ /* 0x000fc400078e0a04 */
[----:B------:R-:W4:Y:S01]  /*63e0*/  LDL.LU R19, [R1+0x3f8] ;  /* 0x0003f80001137983 */ /* 0x000f220000300800 */
[----:B------:R-:W-:-:S03]  /*63f0*/  ISETP.GE.AND P2, PT, R14, RZ, PT ;  /* 0x000000ff0e00720c */ /* 0x000fc60003f46270 */
[----:B------:R-:W5:Y:S01]  /*6400*/  LDL.LU R18, [R1+0x3f4] ;  /* 0x0003f40001127983 */ /* 0x000f620000300800 */
[----:B------:R-:W-:Y:S01]  /*6410*/  R2UR UR4, R124 ;  /* 0x000000007c0472ca */ /* 0x000fe200000e0000 */
[----:B------:R-:W-:Y:S02]  /*6420*/  @!P5 IMAD.MOV R6, RZ, RZ, -R6 ;  /* 0x000000ffff06d224 */ /* 0x000fe400078e0a06 */
[----:B------:R-:W5:Y:S01]  /*6430*/  LDL.LU R17, [R1+0x3f0] ;  /* 0x0003f00001117983 */ /* 0x000f620000300800 */
[----:B------:R-:W-:Y:S01]  /*6440*/  ISETP.GE.AND P5, PT, R125, RZ, PT ;  /* 0x000000ff7d00720c */ /* 0x000fe20003fa6270 */
[--C-:B------:R-:W-:Y:S02]  /*6450*/  @!P1 IMAD.IADD R8, R8, 0x1, -R4.reuse ;  /* 0x0000000108089824 */ /* 0x100fe400078e0a04 */
[----:B------:R-:W5:Y:S01]  /*6460*/  LDL.LU R16, [R1+0x3ec] ;  /* 0x0003ec0001107983 */ /* 0x000f620000300800 */
[----:B------:R-:W-:Y:S01]  /*6470*/  ISETP.GE.AND P1, PT, R0, RZ, PT ;  /* 0x000000ff0000720c */ /* 0x000fe20003f26270 */
[----:B------:R-:W-:-:S02]  /*6480*/  @!P0 IMAD.IADD R9, R9, 0x1, -R4 ;  /* 0x0000000109098824 */ /* 0x000fc400078e0a04 */
[----:B------:R-:W2:Y:S01]  /*6490*/  LDL.LU R14, [R1+0x14] ;  /* 0x00001400010e7983 */ /* 0x000ea20000300800 */
[----:B------:R-:W-:Y:S01]  /*64a0*/  ISETP.GE.AND P0, PT, R15, RZ, PT ;  /* 0x000000ff0f00720c */ /* 0x000fe20003f06270 */
[--C-:B------:R-:W-:Y:S01]  /*64b0*/  @!P3 IMAD.IADD R10, R10, 0x1, -R4.reuse ;  /* 0x000000010a0ab824 */ /* 0x100fe200078e0a04 */
[----:B------:R-:W-:Y:S01]  /*64c0*/  ULDC.64 UR4, c[0x0][0x218] ;  /* 0x0000860000047ab9 */ /* 0x000fe20000000a00 */
[----:B------:R-:W3:Y:S01]  /*64d0*/  LDL.LU R124, [R1+0x10] ;  /* 0x00001000017c7983 */ /* 0x000ee20000300800 */
[----:B------:R-:W-:Y:S01]  /*64e0*/  ISETP.GE.AND P3, PT, R13, RZ, PT ;  /* 0x000000ff0d00720c */ /* 0x000fe20003f66270 */
[----:B------:R-:W-:Y:S02]  /*64f0*/  @!P6 IMAD.IADD R11, R11, 0x1, -R4 ;  /* 0x000000010b0be824 */ /* 0x000fe400078e0a04 */
[----:B------:R-:W4:Y:S01]  /*6500*/  LDL.LU R125, [R1+0xc] ;  /* 0x00000c00017d7983 */ /* 0x000f220000300800 */
[----:B------:R-:W-:-:S03]  /*6510*/  ISETP.GE.AND P6, PT, R3, RZ, PT ;  /* 0x000000ff0300720c */ /* 0x000fc60003fc6270 */
[----:B------:R-:W5:Y:S04]  /*6520*/  LDL.LU R0, [R1+0x8] ;  /* 0x0000080001007983 */ /* 0x000f680000300800 */
[----:B------:R-:W5:Y:S04]  /*6530*/  LDL.LU R15, [R1+0x3e8] ;  /* 0x0003e800010f7983 */ /* 0x000f680000300800 */
[----:B------:R-:W4:Y:S04]  /*6540*/  LDL.LU R13, [R1+0x3e4] ;  /* 0x0003e400010d7983 */ /* 0x000f280000300800 */
[----:B------:R-:W2:Y:S01]  /*6550*/  LDL.LU R3, [R1+0x3e0] ;  /* 0x0003e00001037983 */ /* 0x000ea20000300800 */
[----:B------:R-:W-:Y:S01]  /*6560*/  @!P4 IMAD.MOV R5, RZ, RZ, -R5 ;  /* 0x000000ffff05c224 */ /* 0x000fe200078e0a05 */
[----:B------:R-:W-:-:S13]  /*6570*/  ISETP.GT.U32.AND P4, PT, R4, R12, PT ;  /* 0x0000000c0400720c */ /* 0x000fda0003f84070 */
[----:B------:R-:W-:Y:S01]  /*6580*/  @!P4 IMAD.IADD R12, R12, 0x1, -R4 ;  /* 0x000000010c0cc824 */ /* 0x000fe200078e0a04 */
[----:B--2---:R-:W-:Y:S02]  /*6590*/  ISETP.NE.AND P4, PT, R3, RZ, PT ;  /* 0x000000ff0300720c */ /* 0x004fe40003f85270 */
[----:B------:R-:W-:-:S04]  /*65a0*/  LOP3.LUT R3, RZ, R3, RZ, 0x33, !PT ;  /* 0x00000003ff037212 */ /* 0x000fc800078e33ff */
[C---:B------:R-:W-:Y:S02]  /*65b0*/  SEL R14, R3.reuse, R14, !P4 ;  /* 0x0000000e030e7207 */ /* 0x040fe40006000000 */
[C---:B---3--:R-:W-:Y:S02]  /*65c0*/  SEL R124, R3.reuse, R124, !P4 ;  /* 0x0000007c037c7207 */ /* 0x048fe40006000000 */
[C---:B----4-:R-:W-:Y:S02]  /*65d0*/  SEL R4, R3.reuse, R13, !P4 ;  /* 0x0000000d03047207 */ /* 0x050fe40006000000 */
[----:B------:R-:W2:Y:S01]  /*65e0*/  LDL.LU R13, [R1+0x4] ;  /* 0x00000400010d7983 */ /* 0x000ea20000300800 */
[C---:B------:R-:W-:Y:S02]  /*65f0*/  SEL R125, R3.reuse, R125, !P4 ;  /* 0x0000007d037d7207 */ /* 0x040fe40006000000 */
[----:B-----5:R-:W-:Y:S01]  /*6600*/  SEL R0, R3, R0, !P4 ;  /* 0x0000000003007207 */ /* 0x020fe20006000000 */
[----:B------:R0:W-:Y:S04]  /*6610*/  STL [R1+0x4c], R14 ;  /* 0x00004c0e01007387 */ /* 0x0001e80000100800 */
[----:B0-----:R-:W3:Y:S04]  /*6620*/  LDL.LU R14, [R1+0x3dc] ;  /* 0x0003dc00010e7983 */ /* 0x001ee80000300800 */
[----:B------:R0:W-:Y:S04]  /*6630*/  STL [R1+0x48], R124 ;  /* 0x0000487c01007387 */ /* 0x0001e80000100800 */
[----:B0-----:R-:W4:Y:S04]  /*6640*/  LDL.LU R124, [R1+0x3d8] ;  /* 0x0003d800017c7983 */ /* 0x001f280000300800 */
[----:B------:R0:W-:Y:S04]  /*6650*/  STL [R1+0x44], R125 ;  /* 0x0000447d01007387 */ /* 0x0001e80000100800 */
[----:B0-----:R-:W5:Y:S04]  /*6660*/  LDL.LU R125, [R1+0x3d4] ;  /* 0x0003d400017d7983 */ /* 0x001f680000300800 */
[----:B------:R0:W-:Y:S04]  /*6670*/  STL [R1+0x40], R0 ;  /* 0x0000400001007387 */ /* 0x0001e80000100800 */
[----:B0-----:R-:W5:Y:S01]  /*6680*/  LDL.LU R0, [R1+0x3d0] ;  /* 0x0003d00001007983 */ /* 0x001f620000300800 */
[----:B------:R-:W-:-:S02]  /*6690*/  @!P0 IMAD.MOV R10, RZ, RZ, -R10 ;  /* 0x000000ffff0a8224 */ /* 0x000fc400078e0a0a */
[----:B------:R-:W-:Y:S02]  /*66a0*/  @!P1 IMAD.MOV R9, RZ, RZ, -R9 ;  /* 0x000000ffff099224 */ /* 0x000fe400078e0a09 */
[----:B------:R-:W-:Y:S01]  /*66b0*/  @!P2 IMAD.MOV R8, RZ, RZ, -R8 ;  /* 0x000000ffff08a224 */ /* 0x000fe200078e0a08 */
[C---:B------:R-:W-:Y:S01]  /*66c0*/  SEL R10, R3.reuse, R10, !P4 ;  /* 0x0000000a030a7207 */ /* 0x040fe20006000000 */
[----:B------:R-:W-:Y:S01]  /*66d0*/  @!P3 IMAD.MOV R11, RZ, RZ, -R11 ;  /* 0x000000ffff0bb224 */ /* 0x000fe200078e0a0b */
[C---:B------:R-:W-:Y:S02]  /*66e0*/  SEL R9, R3.reuse, R9, !P4 ;  /* 0x0000000903097207 */ /* 0x040fe40006000000 */
[C---:B------:R-:W-:Y:S01]  /*66f0*/  SEL R8, R3.reuse, R8, !P4 ;  /* 0x0000000803087207 */ /* 0x040fe20006000000 */
[----:B------:R-:W-:Y:S01]  /*6700*/  IMAD R10, R10, UR22, RZ ;  /* 0x000000160a0a7c24 */ /* 0x000fe2000f8e02ff */
[C---:B------:R-:W-:Y:S01]  /*6710*/  SEL R11, R3.reuse, R11, !P4 ;  /* 0x0000000b030b7207 */ /* 0x040fe20006000000 */
[----:B------:R-:W-:Y:S01]  /*6720*/  @!P5 IMAD.MOV R7, RZ, RZ, -R7 ;  /* 0x000000ffff07d224 */ /* 0x000fe200078e0a07 */
[----:B------:R-:W-:Y:S01]  /*6730*/  SEL R2, R3, R2, !P4 ;  /* 0x0000000203027207 */ /* 0x000fe20006000000 */
[----:B------:R-:W-:-:S02]  /*6740*/  @!P6 IMAD.MOV R12, RZ, RZ, -R12 ;  /* 0x000000ffff0ce224 */ /* 0x000fc400078e0a0c */
[----:B------:R-:W-:Y:S02]  /*6750*/  IMAD R9, R9, UR22, RZ ;  /* 0x0000001609097c24 */ /* 0x000fe4000f8e02ff */
[----:B------:R-:W-:Y:S01]  /*6760*/  IMAD R8, R8, UR22, RZ ;  /* 0x0000001608087c24 */ /* 0x000fe2000f8e02ff */
[----:B------:R-:W-:Y:S01]  /*6770*/  SEL R43, R3, R43, !P4 ;  /* 0x0000002b032b7207 */ /* 0x000fe20006000000 */
[----:B------:R-:W-:Y:S01]  /*6780*/  IMAD R11, R11, UR22, RZ ;  /* 0x000000160b0b7c24 */ /* 0x000fe2000f8e02ff */
[C---:B------:R-:W-:Y:S02]  /*6790*/  SEL R44, R3.reuse, R44, !P4 ;  /* 0x0000002c032c7207 */ /* 0x040fe40006000000 */
[C---:B------:R-:W-:Y:S02]  /*67a0*/  SEL R45, R3.reuse, R45, !P4 ;  /* 0x0000002d032d7207 */ /* 0x040fe40006000000 */
[C---:B------:R-:W-:Y:S02]  /*67b0*/  SEL R46, R3.reuse, R46, !P4 ;  /* 0x0000002e032e7207 */ /* 0x040fe40006000000 */
[----:B------:R-:W-:-:S02]  /*67c0*/  SEL R47, R3, R47, !P4 ;  /* 0x0000002f032f7207 */ /* 0x000fc40006000000 */
[C---:B------:R-:W-:Y:S02]  /*67d0*/  SEL R48, R3.reuse, R48, !P4 ;  /* 0x0000003003307207 */ /* 0x040fe40006000000 */
[C---:B------:R-:W-:Y:S02]  /*67e0*/  SEL R49, R3.reuse, R49, !P4 ;  /* 0x0000003103317207 */ /* 0x040fe40006000000 */
        /* <DEDUP_REMOVED lines=76> */
[C---:B------:R-:W-:Y:S01]  /*6cb0*/  SEL R7, R3.reuse, R7, !P4 ;  /* 0x0000000703077207 */ /* 0x040fe20006000000 */
[----:B------:R-:W-:Y:S02]  /*6cc0*/  IMAD R2, R2, UR22, RZ ;  /* 0x0000001602027c24 */ /* 0x000fe4000f8e02ff */
[----:B------:R-:W-:Y:S01]  /*6cd0*/  IMAD R112, R112, UR22, RZ ;  /* 0x0000001670707c24 */ /* 0x000fe2000f8e02ff */
[----:B--2---:R-:W-:-:S05]  /*6ce0*/  SEL R13, R3, R13, !P4 ;  /* 0x0000000d030d7207 */ /* 0x004fca0006000000 */
[----:B------:R5:W-:Y:S01]  /*6cf0*/  STL [R1+0x3c], R13 ;  /* 0x00003c0d01007387 */ /* 0x000be20000100800 */
[C---:B---3--:R-:W-:Y:S02]  /*6d00*/  SEL R14, R3.reuse, R14, !P4 ;  /* 0x0000000e030e7207 */ /* 0x048fe40006000000 */
[C---:B----4-:R-:W-:Y:S02]  /*6d10*/  SEL R124, R3.reuse, R124, !P4 ;  /* 0x0000007c037c7207 */ /* 0x050fe40006000000 */
[C---:B-----5:R-:W-:Y:S02]  /*6d20*/  SEL R13, R3.reuse, R0, !P4 ;  /* 0x00000000030d7207 */ /* 0x060fe40006000000 */
[----:B------:R-:W2:Y:S04]  /*6d30*/  LDL.LU R0, [R1+0x3c4] ;  /* 0x0003c40001007983 */ /* 0x000ea80000300800 */
[----:B------:R0:W-:Y:S02]  /*6d40*/  STL [R1+0x38], R13 ;  /* 0x0000380d01007387 */ /* 0x0001e40000100800 */
[----:B0-----:R-:W-:-:S05]  /*6d50*/  SEL R13, R3, R125, !P4 ;  /* 0x0000007d030d7207 */ /* 0x001fca0006000000 */
[----:B------:R0:W-:Y:S04]  /*6d60*/  STL [R1+0x34], R13 ;  /* 0x0000340d01007387 */ /* 0x0001e80000100800 */
[----:B------:R-:W-:Y:S01]  /*6d70*/  STL [R1+0x30], R124 ;  /* 0x0000307c01007387 */ /* 0x000fe20000100800 */
[----:B0-----:R-:W-:-:S03]  /*6d80*/  SEL R13, R3, R15, !P4 ;  /* 0x0000000f030d7207 */ /* 0x001fc60006000000 */
[----:B------:R-:W-:Y:S04]  /*6d90*/  STL [R1+0x2c], R14 ;  /* 0x00002c0e01007387 */ /* 0x000fe80000100800 */
[----:B------:R0:W-:Y:S01]  /*6da0*/  STL [R1+0x28], R13 ;  /* 0x0000280d01007387 */ /* 0x0001e20000100800 */
[C---:B------:R-:W-:Y:S02]  /*6db0*/  SEL R15, R3.reuse, R19, !P4 ;  /* 0x00000013030f7207 */ /* 0x040fe40006000000 */
[C---:B0-----:R-:W-:Y:S02]  /*6dc0*/  SEL R13, R3.reuse, R18, !P4 ;  /* 0x00000012030d7207 */ /* 0x041fe40006000000 */
[----:B------:R-:W-:-:S03]  /*6dd0*/  SEL R14, R3, R20, !P4 ;  /* 0x00000014030e7207 */ /* 0x000fc60006000000 */
[----:B------:R0:W-:Y:S04]  /*6de0*/  STL [R1+0x24], R13 ;  /* 0x0000240d01007387 */ /* 0x0001e80000100800 */
[----:B------:R1:W-:Y:S01]  /*6df0*/  STL [R1+0x20], R15 ;  /* 0x0000200f01007387 */ /* 0x0003e20000100800 */
[----:B0-----:R-:W-:-:S03]  /*6e00*/  SEL R13, R3, R21, !P4 ;  /* 0x00000015030d7207 */ /* 0x001fc60006000000 */
[----:B------:R0:W-:Y:S01]  /*6e10*/  STL [R1+0x1c], R14 ;  /* 0x00001c0e01007387 */ /* 0x0001e20000100800 */
[----:B-1----:R-:W-:-:S03]  /*6e20*/  SEL R15, R3, R22, !P4 ;  /* 0x00000016030f7207 */ /* 0x002fc60006000000 */
[----:B------:R1:W-:Y:S01]  /*6e30*/  STL [R1+0x18], R13 ;  /* 0x0000180d01007387 */ /* 0x0003e20000100800 */
[----:B0-----:R-:W-:-:S03]  /*6e40*/  SEL R14, R3, R23, !P4 ;  /* 0x00000017030e7207 */ /* 0x001fc60006000000 */
[----:B------:R0:W-:Y:S01]  /*6e50*/  STL [R1+0x14], R15 ;  /* 0x0000140f01007387 */ /* 0x0001e20000100800 */
[----:B-1----:R-:W-:-:S03]  /*6e60*/  SEL R13, R3, R24, !P4 ;  /* 0x00000018030d7207 */ /* 0x002fc60006000000 */
[----:B------:R1:W-:Y:S04]  /*6e70*/  STL [R1+0x10], R14 ;  /* 0x0000100e01007387 */ /* 0x0003e80000100800 */
[----:B------:R3:W-:Y:S01]  /*6e80*/  STL [R1+0xc], R13 ;  /* 0x00000c0d01007387 */ /* 0x0007e20000100800 */
[C---:B0-----:R-:W-:Y:S02]  /*6e90*/  SEL R15, R3.reuse, R25, !P4 ;  /* 0x00000019030f7207 */ /* 0x041fe40006000000 */
[----:B-1----:R-:W-:-:S03]  /*6ea0*/  SEL R14, R3, R26, !P4 ;  /* 0x0000001a030e7207 */ /* 0x002fc60006000000 */
[----:B------:R0:W-:Y:S01]  /*6eb0*/  STL [R1+0x8], R15 ;  /* 0x0000080f01007387 */ /* 0x0001e20000100800 */
[----:B---3--:R-:W-:-:S03]  /*6ec0*/  SEL R13, R3, R27, !P4 ;  /* 0x0000001b030d7207 */ /* 0x008fc60006000000 */
[----:B------:R1:W-:Y:S01]  /*6ed0*/  STL [R1+0x4], R14 ;  /* 0x0000040e01007387 */ /* 0x0003e20000100800 */
[C---:B------:R-:W-:Y:S02]  /*6ee0*/  SEL R26, R3.reuse, R29, !P4 ;  /* 0x0000001d031a7207 */ /* 0x040fe40006000000 */
[C---:B------:R-:W-:Y:S01]  /*6ef0*/  SEL R124, R3.reuse, R16, !P4 ;  /* 0x00000010037c7207 */ /* 0x040fe20006000000 */
[----:B------:R3:W-:Y:S01]  /*6f00*/  STL [R1], R13 ;  /* 0x0000000d01007387 */ /* 0x0007e20000100800 */
[C---:B------:R-:W-:Y:S02]  /*6f10*/  SEL R125, R3.reuse, R17, !P4 ;  /* 0x00000011037d7207 */ /* 0x040fe40006000000 */
[----:B------:R-:W-:Y:S02]  /*6f20*/  IADD3 R29, P1, R10, UR14, RZ ;  /* 0x0000000e0a1d7c10 */ /* 0x000fe4000ff3e0ff */
        /* <DEDUP_REMOVED lines=11> */
[C---:B0-----:R-:W-:Y:S02]  /*6fe0*/  SEL R15, R3.reuse, R40, !P4 ;  /* 0x00000028030f7207 */ /* 0x041fe40006000000 */
[C---:B-1----:R-:W-:Y:S02]  /*6ff0*/  SEL R14, R3.reuse, R41, !P4 ;  /* 0x00000029030e7207 */ /* 0x042fe40006000000 */
[----:B---3--:R-:W-:-:S02]  /*7000*/  SEL R13, R3, R42, !P4 ;  /* 0x0000002a030d7207 */ /* 0x008fc40006000000 */
[----:B------:R-:W-:Y:S02]  /*7010*/  SHF.R.S32.HI R10, RZ, 0x1f, R10 ;  /* 0x0000001fff0a7819 */ /* 0x000fe4000001140a */
[----:B------:R-:W-:Y:S02]  /*7020*/  IADD3 R28, P2, R9, UR12, RZ ;  /* 0x0000000c091c7c10 */ /* 0x000fe4000ff5e0ff */
[----:B------:R-:W-:Y:S02]  /*7030*/  SEL R3, R3, R12, !P4 ;  /* 0x0000000c03037207 */ /* 0x000fe40006000000 */
[----:B------:R-:W-:Y:S02]  /*7040*/  IADD3 R12, P6, R8, UR10, RZ ;  /* 0x0000000a080c7c10 */ /* 0x000fe4000ffde0ff */
[----:B------:R-:W-:Y:S02]  /*7050*/  SHF.R.S32.HI R9, RZ, 0x1f, R9 ;  /* 0x0000001fff097819 */ /* 0x000fe40000011409 */
[----:B------:R-:W-:-:S02]  /*7060*/  IADD3 R30, P0, R11, UR16, RZ ;  /* 0x000000100b1e7c10 */ /* 0x000fc4000ff1e0ff */
[----:B------:R-:W-:Y:S01]  /*7070*/  IADD3.X R10, R10, UR17, RZ, P1, !PT ;  /* 0x000000110a0a7c10 */ /* 0x000fe20008ffe4ff */
[----:B------:R-:W-:Y:S01]  /*7080*/  ULDC.64 UR16, c[0x0][0x218] ;  /* 0x0000860000107ab9 */ /* 0x000fe20000000a00 */
[----:B------:R-:W-:Y:S01]  /*7090*/  IMAD R7, R7, UR22, RZ ;  /* 0x0000001607077c24 */ /* 0x000fe2000f8e02ff */
[----:B------:R-:W-:Y:S02]  /*70a0*/  R2UR UR54, R12 ;  /* 0x000000000c3672ca */ /* 0x000fe400000e0000 */
[----:B------:R-:W-:Y:S02]  /*70b0*/  IADD3.X R9, R9, UR15, RZ, P2, !PT ;  /* 0x0000000f09097c10 */ /* 0x000fe400097fe4ff */
[----:B------:R-:W-:Y:S02]  /*70c0*/  IADD3 R12, P2, R2, UR16, RZ ;  /* 0x00000010020c7c10 */ /* 0x000fe4000ff5e0ff */
[----:B------:R-:W-:Y:S01]  /*70d0*/  SHF.R.S32.HI R8, RZ, 0x1f, R8 ;  /* 0x0000001fff087819 */ /* 0x000fe20000011408 */
[----:B------:R-:W-:Y:S01]  /*70e0*/  IMAD R6, R6, UR22, RZ ;  /* 0x0000001606067c24 */ /* 0x000fe2000f8e02ff */
[----:B------:R-:W-:Y:S01]  /*70f0*/  R2UR UR55, R28 ;  /* 0x000000001c3772ca */ /* 0x000fe200000e0000 */
[----:B------:R-:W-:Y:S01]  /*7100*/  IMAD R123, R123, UR22, RZ ;  /* 0x000000167b7b7c24 */ /* 0x000fe2000f8e02ff */
[----:B------:R-:W-:Y:S01]  /*7110*/  IADD3 R28, P4, R7, UR8, RZ ;  /* 0x00000008071c7c10 */ /* 0x000fe2000ff9e0ff */
[----:B------:R-:W-:Y:S01]  /*7120*/  IMAD R114, R114, UR22, RZ ;  /* 0x0000001672727c24 */ /* 0x000fe2000f8e02ff */
[----:B------:R-:W-:-:S02]  /*7130*/  R2UR UR50, R12 ;  /* 0x000000000c3272ca */ /* 0x000fc400000e0000 */
[----:B------:R-:W-:Y:S02]  /*7140*/  IADD3.X R8, R8, UR13, RZ, P6, !PT ;  /* 0x0000000d08087c10 */ /* 0x000fe4000b7fe4ff */
[----:B------:R-:W-:Y:S02]  /*7150*/  IADD3 R12, P6, R112, UR16, RZ ;  /* 0x00000010700c7c10 */ /* 0x000fe4000ffde0ff */
[----:B------:R-:W-:Y:S02]  /*7160*/  SHF.R.S32.HI R7, RZ, 0x1f, R7 ;  /* 0x0000001fff077819 */ /* 0x000fe40000011407 */
[----:B------:R-:W-:Y:S01]  /*7170*/  R2UR UR56, R29 ;  /* 0x000000001d3872ca */ /* 0x000fe200000e0000 */
[----:B------:R-:W-:Y:S01]  /*7180*/  IMAD R113, R113, UR22, RZ ;  /* 0x0000001671717c24 */ /* 0x000fe2000f8e02ff */
[----:B------:R-:W-:Y:S02]  /*7190*/  IADD3 R29, P5, R6, UR6, RZ ;  /* 0x00000006061d7c10 */ /* 0x000fe4000ffbe0ff */
[----:B------:R-:W-:-:S02]  /*71a0*/  R2UR UR53, R28 ;  /* 0x000000001c3572ca */ /* 0x000fc400000e0000 */
[----:B------:R-:W-:Y:S02]  /*71b0*/  IADD3 R28, P1, R123, UR16, RZ ;  /* 0x000000107b1c7c10 */ /* 0x000fe4000ff3e0ff */
[----:B------:R-:W-:Y:S02]  /*71c0*/  SHF.R.S32.HI R6, RZ, 0x1f, R6 ;  /* 0x0000001fff067819 */ /* 0x000fe40000011406 */
[----:B------:R-:W-:Y:S02]  /*71d0*/  R2UR UR48, R12 ;  /* 0x000000000c3072ca */ /* 0x000fe400000e0000 */
[----:B------:R-:W-:Y:S02]  /*71e0*/  IADD3.X R7, R7, UR11, RZ, P4, !PT ;  /* 0x0000000b07077c10 */ /* 0x000fe4000a7fe4ff */
[----:B------:R-:W-:Y:S01]  /*71f0*/  IADD3 R12, P4, R114, UR16, RZ ;  /* 0x00000010720c7c10 */ /* 0x000fe2000ff9e0ff */
[----:B------:R-:W-:Y:S01]  /*7200*/  IMAD R5, R5, UR22, RZ ;  /* 0x0000001605057c24 */ /* 0x000fe2000f8e02ff */
[----:B------:R-:W-:Y:S01]  /*7210*/  R2UR UR49, R28 ;  /* 0x000000001c3172ca */ /* 0x000fe200000e0000 */
[----:B------:R-:W-:Y:S01]  /*7220*/  IMAD R115, R115, UR22, RZ ;  /* 0x0000001673737c24 */ /* 0x000fe2000f8e02ff */
[----:B------:R-:W-:Y:S01]  /*7230*/  IADD3.X R6, R6, UR9, RZ, P5, !PT ;  /* 0x0000000906067c10 */ /* 0x000fe2000affe4ff */
[----:B------:R-:W-:Y:S01]  /*7240*/  IMAD R118, R118, UR22, RZ ;  /* 0x0000001676767c24 */ /* 0x000fe2000f8e02ff */
[----:B------:R-:W-:-:S02]  /*7250*/  IADD3 R28, P5, R113, UR16, RZ ;  /* 0x00000010711c7c10 */ /* 0x000fc4000ffbe0ff */
[----:B------:R-:W-:Y:S02]  /*7260*/  SHF.R.S32.HI R2, RZ, 0x1f, R2 ;  /* 0x0000001fff027819 */ /* 0x000fe40000011402 */
[----:B------:R-:W-:Y:S02]  /*7270*/  R2UR UR46, R12 ;  /* 0x000000000c2e72ca */ /* 0x000fe400000e0000 */
[----:B------:R-:W-:Y:S02]  /*7280*/  SHF.R.S32.HI R12, RZ, 0x1f, R123 ;  /* 0x0000001fff0c7819 */ /* 0x000fe4000001147b */
[----:B------:R-:W-:Y:S01]  /*7290*/  R2UR UR57, R30 ;  /* 0x000000001e3972ca */ /* 0x000fe200000e0000 */
[----:B------:R-:W-:Y:S01]  /*72a0*/  IMAD R117, R117, UR22, RZ ;  /* 0x0000001675757c24 */ /* 0x000fe2000f8e02ff */
[----:B------:R-:W-:Y:S01]  /*72b0*/  IADD3 R30, P3, R5, UR4, RZ ;  /* 0x00000004051e7c10 */ /* 0x000fe2000ff7e0ff */
[----:B------:R-:W-:Y:S01]  /*72c0*/  IMAD R116, R116, UR22, RZ ;  /* 0x0000001674747c24 */ /* 0x000fe2000f8e02ff */
[----:B------:R-:W-:-:S02]  /*72d0*/  SHF.R.S32.HI R5, RZ, 0x1f, R5 ;  /* 0x0000001fff057819 */ /* 0x000fc40000011405 */
[----:B------:R-:W-:Y:S02]  /*72e0*/  R2UR UR47, R28 ;  /* 0x000000001c2f72ca */ /* 0x000fe400000e0000 */
[----:B------:R-:W-:Y:S02]  /*72f0*/  IADD3.X R2, R2, UR5, RZ, P2, !PT ;  /* 0x0000000502027c10 */ /* 0x000fe400097fe4ff */
[----:B------:R-:W-:Y:S02]  /*7300*/  SHF.R.S32.HI R11, RZ, 0x1f, R11 ;  /* 0x0000001fff0b7819 */ /* 0x000fe4000001140b */
[----:B------:R-:W-:Y:S02]  /*7310*/  IADD3 R28, P2, R115, UR16, RZ ;  /* 0x00000010731c7c10 */ /* 0x000fe4000ff5e0ff */
[----:B------:R-:W-:Y:S01]  /*7320*/  IADD3.X R12, R12, UR17, RZ, P1, !PT ;  /* 0x000000110c0c7c10 */ /* 0x000fe20008ffe4ff */
[----:B------:R-:W-:Y:S01]  /*7330*/  IMAD R3, R3, UR22, RZ ;  /* 0x0000001603037c24 */ /* 0x000fe2000f8e02ff */
[----:B------:R-:W-:Y:S01]  /*7340*/  IADD3 R31, P1, R118, UR16, RZ ;  /* 0x00000010761f7c10 */ /* 0x000fe2000ff3e0ff */
[----:B------:R-:W-:Y:S01]  /*7350*/  IMAD R122, R122, UR22, RZ ;  /* 0x000000167a7a7c24 */ /* 0x000fe2000f8e02ff */
[----:B------:R-:W-:-:S02]  /*7360*/  SHF.R.S32.HI R118, RZ, 0x1f, R118 ;  /* 0x0000001fff767819 */ /* 0x000fc40000011476 */
[----:B------:R-:W-:Y:S02]  /*7370*/  R2UR UR51, R30 ;  /* 0x000000001e3372ca */ /* 0x000fe400000e0000 */
[----:B------:R-:W-:Y:S02]  /*7380*/  IADD3.X R5, R5, UR7, RZ, P3, !PT ;  /* 0x0000000705057c10 */ /* 0x000fe40009ffe4ff */
[----:B------:R-:W-:Y:S02]  /*7390*/  SHF.R.S32.HI R34, RZ, 0x1f, R115 ;  /* 0x0000001fff227819 */ /* 0x000fe40000011473 */
[----:B------:R-:W-:Y:S02]  /*73a0*/  R2UR UR52, R29 ;  /* 0x000000001d3472ca */ /* 0x000fe400000e0000 */
[----:B------:R-:W-:Y:S02]  /*73b0*/  IADD3.X R11, R11, UR19, RZ, P0, !PT ;  /* 0x000000130b0b7c10 */ /* 0x000fe400087fe4ff */
[----:B------:R-:W-:-:S02]  /*73c0*/  IADD3 R30, P3, R117, UR16, RZ ;  /* 0x00000010751e7c10 */ /* 0x000fc4000ff7e0ff */
[----:B------:R-:W-:Y:S02]  /*73d0*/  R2UR UR45, R28 ;  /* 0x000000001c2d72ca */ /* 0x000fe400000e0000 */
[----:B------:R-:W-:Y:S02]  /*73e0*/  IADD3 R29, P0, R116, UR16, RZ ;  /* 0x00000010741d7c10 */ /* 0x000fe4000ff1e0ff */
[----:B------:R-:W-:Y:S01]  /*73f0*/  SHF.R.S32.HI R28, RZ, 0x1f, R112 ;  /* 0x0000001fff1c7819 */ /* 0x000fe20000011470 */
[----:B------:R-:W-:Y:S01]  /*7400*/  IMAD R112, R4, UR22, RZ ;  /* 0x0000001604707c24 */ /* 0x000fe2000f8e02ff */
[----:B------:R-:W-:Y:S02]  /*7410*/  R2UR UR28, R2 ;  /* 0x00000000021c72ca */ /* 0x000fe400000e0000 */
[----:B------:R-:W-:Y:S02]  /*7420*/  SHF.R.S32.HI R116, RZ, 0x1f, R116 ;  /* 0x0000001fff747819 */ /* 0x000fe40000011474 */
[----:B------:R-:W-:Y:S01]  /*7430*/  IADD3.X R118, R118, UR17, RZ, P1, !PT ;  /* 0x0000001176767c10 */ /* 0x000fe20008ffe4ff */
[----:B------:R-:W-:Y:S01]  /*7440*/  IMAD R121, R121, UR22, RZ ;  /* 0x0000001679797c24 */ /* 0x000fe2000f8e02ff */
[----:B------:R-:W-:-:S02]  /*7450*/  IADD3.X R34, R34, UR17, RZ, P2, !PT ;  /* 0x0000001122227c10 */ /* 0x000fc400097fe4ff */
[----:B------:R-:W-:Y:S01]  /*7460*/  IADD3 R2, P1, R3, UR18, RZ ;  /* 0x0000001203027c10 */ /* 0x000fe2000ff3e0ff */
[----:B------:R-:W-:Y:S01]  /*7470*/  IMAD R120, R120, UR22, RZ ;  /* 0x0000001678787c24 */ /* 0x000fe2000f8e02ff */
[----:B------:R-:W-:Y:S01]  /*7480*/  R2UR UR43, R30 ;  /* 0x000000001e2b72ca */ /* 0x000fe200000e0000 */
[----:B------:R-:W-:Y:S01]  /*7490*/  ULDC.64 UR18, c[0x0][0x218] ;  /* 0x0000860000127ab9 */ /* 0x000fe20000000a00 */
[----:B------:R-:W-:Y:S02]  /*74a0*/  SHF.R.S32.HI R32, RZ, 0x1f, R114 ;  /* 0x0000001fff207819 */ /* 0x000fe40000011472 */
[----:B------:R-:W-:Y:S02]  /*74b0*/  IADD3 R35, P2, R122, UR16, RZ ;  /* 0x000000107a237c10 */ /* 0x000fe4000ff5e0ff */
[----:B------:R-:W-:Y:S02]  /*74c0*/  SHF.R.S32.HI R30, RZ, 0x1f, R113 ;  /* 0x0000001fff1e7819 */ /* 0x000fe40000011471 */
[----:B------:R-:W-:-:S02]  /*74d0*/  SHF.R.S32.HI R122, RZ, 0x1f, R122 ;  /* 0x0000001fff7a7819 */ /* 0x000fc4000001147a */
[----:B------:R-:W-:Y:S01]  /*74e0*/  SHF.R.S32.HI R3, RZ, 0x1f, R3 ;  /* 0x0000001fff037819 */ /* 0x000fe20000011403 */
[----:B------:R-:W-:Y:S01]  /*74f0*/  IMAD R119, R119, UR22, RZ ;  /* 0x0000001677777c24 */ /* 0x000fe2000f8e02ff */
[----:B------:R-:W-:Y:S01]  /*7500*/  IADD3.X R116, R116, UR17, RZ, P0, !PT ;  /* 0x0000001174747c10 */ /* 0x000fe200087fe4ff */
[----:B------:R0:W-:Y:S01]  /*7510*/  STL [R1+0x378], R2 ;  /* 0x0003780201007387 */ /* 0x0001e20000100800 */
[----:B------:R-:W-:Y:S02]  /*7520*/  IADD3 R4, P0, R112, UR18, RZ ;  /* 0x0000001270047c10 */ /* 0x000fe4000ff1e0ff */
[----:B------:R-:W-:Y:S02]  /*7530*/  IADD3.X R32, R32, UR17, RZ, P4, !PT ;  /* 0x0000001120207c10 */ /* 0x000fe4000a7fe4ff */
[----:B------:R-:W-:Y:S02]  /*7540*/  R2UR UR42, R31 ;  /* 0x000000001f2a72ca */ /* 0x000fe400000e0000 */
[----:B------:R-:W-:-:S02]  /*7550*/  IADD3.X R30, R30, UR17, RZ, P5, !PT ;  /* 0x000000111e1e7c10 */ /* 0x000fc4000affe4ff */
[----:B------:R-:W-:Y:S02]  /*7560*/  IADD3 R33, P4, R121, UR16, RZ ;  /* 0x0000001079217c10 */ /* 0x000fe4000ff9e0ff */
[----:B------:R-:W-:Y:S02]  /*7570*/  SHF.R.S32.HI R117, RZ, 0x1f, R117 ;  /* 0x0000001fff757819 */ /* 0x000fe40000011475 */
[----:B------:R-:W-:Y:S02]  /*7580*/  IADD3.X R122, R122, UR17, RZ, P2, !PT ;  /* 0x000000117a7a7c10 */ /* 0x000fe400097fe4ff */
[----:B0-----:R-:W-:Y:S01]  /*7590*/  IADD3.X R2, R3, UR19, RZ, P1, !PT ;  /* 0x0000001303027c10 */ /* 0x001fe20008ffe4ff */
[----:B------:R-:W-:Y:S01]  /*75a0*/  ULDC.64 UR18, c[0x0][0x210] ;  /* 0x0000840000127ab9 */ /* 0x000fe20000000a00 */
[----:B------:R-:W-:Y:S02]  /*75b0*/  IADD3 R31, P5, R120, UR16, RZ ;  /* 0x00000010781f7c10 */ /* 0x000fe4000ffbe0ff */
[----:B------:R-:W-:-:S02]  /*75c0*/  R2UR UR32, R8 ;  /* 0x00000000082072ca */ /* 0x000fc400000e0000 */
[----:B------:R-:W-:Y:S01]  /*75d0*/  SHF.R.S32.HI R121, RZ, 0x1f, R121 ;  /* 0x0000001fff797819 */ /* 0x000fe20000011479 */
[----:B------:R-:W3:Y:S01]  /*75e0*/  LDL.LU R8, [R1+0x4c] ;  /* 0x00004c0001087983 */ /* 0x000ee20000300800 */
[----:B------:R-:W-:Y:S02]  /*75f0*/  R2UR UR44, R29 ;  /* 0x000000001d2c72ca */ /* 0x000fe400000e0000 */
[----:B------:R-:W-:Y:S01]  /*7600*/  IADD3.X R28, R28, UR17, RZ, P6, !PT ;  /* 0x000000111c1c7c10 */ /* 0x000fe2000b7fe4ff */
[----:B------:R0:W-:Y:S01]  /*7610*/  STL [R1+0x380], R4 ;  /* 0x0003800401007387 */ /* 0x0001e20000100800 */
[----:B------:R-:W-:Y:S02]  /*7620*/  SHF.R.S32.HI R120, RZ, 0x1f, R120 ;  /* 0x0000001fff787819 */ /* 0x000fe40000011478 */
[----:B------:R-:W-:Y:S02]  /*7630*/  IADD3 R29, P6, R119, UR16, RZ ;  /* 0x00000010771d7c10 */ /* 0x000fe4000ffde0ff */
[----:B------:R-:W-:-:S02]  /*7640*/  IADD3.X R117, R117, UR17, RZ, P3, !PT ;  /* 0x0000001175757c10 */ /* 0x000fc40009ffe4ff */
[----:B------:R-:W-:Y:S02]  /*7650*/  SHF.R.S32.HI R119, RZ, 0x1f, R119 ;  /* 0x0000001fff777819 */ /* 0x000fe40000011477 */
[----:B------:R-:W-:Y:S01]  /*7660*/  IADD3.X R121, R121, UR17, RZ, P4, !PT ;  /* 0x0000001179797c10 */ /* 0x000fe2000a7fe4ff */
[----:B0-----:R-:W4:Y:S01]  /*7670*/  LDL.LU R4, [R1+0x48] ;  /* 0x0000480001047983 */ /* 0x001f220000300800 */
[----:B------:R-:W-:Y:S02]  /*7680*/  R2UR UR4, R122 ;  /* 0x000000007a0472ca */ /* 0x000fe400000e0000 */
[----:B------:R-:W-:Y:S01]  /*7690*/  R2UR UR29, R5 ;  /* 0x00000000051d72ca */ /* 0x000fe200000e0000 */
[----:B------:R0:W-:Y:S01]  /*76a0*/  STL [R1+0x374], R2 ;  /* 0x0003740201007387 */ /* 0x0001e20000100800 */
[----:B------:R-:W-:Y:S02]  /*76b0*/  IADD3.X R120, R120, UR17, RZ, P5, !PT ;  /* 0x0000001178787c10 */ /* 0x000fe4000affe4ff */
[----:B------:R-:W-:Y:S01]  /*76c0*/  R2UR UR30, R6 ;  /* 0x00000000061e72ca */ /* 0x000fe200000e0000 */
[----:B------:R-:W5:Y:S01]  /*76d0*/  LDL.LU R122, [R1+0x44] ;  /* 0x00004400017a7983 */ /* 0x000f620000300800 */
[----:B------:R-:W-:-:S02]  /*76e0*/  R2UR UR31, R7 ;  /* 0x00000000071f72ca */ /* 0x000fc400000e0000 */
[----:B------:R-:W-:Y:S01]  /*76f0*/  IADD3.X R119, R119, UR17, RZ, P6, !PT ;  /* 0x0000001177777c10 */ /* 0x000fe2000b7fe4ff */
[----:B------:R-:W5:Y:S01]  /*7700*/  LDL.LU R5, [R1+0x40] ;  /* 0x0000400001057983 */ /* 0x000f620000300800 */
[----:B------:R-:W-:-:S03]  /*7710*/  R2UR UR9, R117 ;  /* 0x00000000750972ca */ /* 0x000fc600000e0000 */
        /* <DEDUP_REMOVED lines=18> */
[----:B------:R-:W5:Y:S04]  /*7840*/  LDL.LU R12, [R1+0x18] ;  /* 0x00001800010c7983 */ /* 0x000f680000300800 */
[----:B------:R-:W5:Y:S04]  /*7850*/  LDL.LU R9, [R1+0x14] ;  /* 0x0000140001097983 */ /* 0x000f680000300800 */
[----:B------:R-:W5:Y:S04]  /*7860*/  LDL.LU R10, [R1+0x10] ;  /* 0x00001000010a7983 */ /* 0x000f680000300800 */
[----:B------:R-:W5:Y:S04]  /*7870*/  LDL.LU R11, [R1+0xc] ;  /* 0x00000c00010b7983 */ /* 0x000f680000300800 */
[----:B------:R-:W5:Y:S04]  /*7880*/  LDL.LU R115, [R1+0x8] ;  /* 0x0000080001737983 */ /* 0x000f680000300800 */
[----:B------:R-:W5:Y:S04]  /*7890*/  LDL.LU R114, [R1+0x4] ;  /* 0x0000040001727983 */ /* 0x000f680000300800 */
[----:B------:R-:W5:Y:S01]  /*78a0*/  LDL.LU R113, [R1] ;  /* 0x0000000001717983 */ /* 0x000f620000300800 */
[----:B------:R-:W-:Y:S01]  /*78b0*/  R2UR UR40, R31 ;  /* 0x000000001f2872ca */ /* 0x000fe200000e0000 */
[----:B--2---:R-:W-:Y:S01]  /*78c0*/  IMAD R0, R0, UR21, RZ ;  /* 0x0000001500007c24 */ /* 0x004fe2000f8e02ff */
[----:B------:R-:W-:Y:S01]  /*78d0*/  R2UR UR14, R28 ;  /* 0x000000001c0e72ca */ /* 0x000fe200000e0000 */
[----:B------:R-:W-:Y:S01]  /*78e0*/  IMAD R124, R124, UR22, RZ ;  /* 0x000000167c7c7c24 */ /* 0x000fe2000f8e02ff */
[----:B------:R-:W-:Y:S01]  /*78f0*/  R2UR UR11, R34 ;  /* 0x00000000220b72ca */ /* 0x000fe200000e0000 */
[----:B------:R-:W-:Y:S01]  /*7900*/  IMAD R125, R125, UR22, RZ ;  /* 0x000000167d7d7c24 */ /* 0x000fe2000f8e02ff */
[----:B0-----:R-:W-:Y:S01]  /*7910*/  IADD3 R2, P1, R0, UR18, RZ ;  /* 0x0000001200027c10 */ /* 0x001fe2000ff3e0ff */
[----:B------:R-:W-:Y:S01]  /*7920*/  IMAD R27, R27, UR22, RZ ;  /* 0x000000161b1b7c24 */ /* 0x000fe2000f8e02ff */
[----:B------:R-:W-:Y:S01]  /*7930*/  R2UR UR41, R29 ;  /* 0x000000001d2972ca */ /* 0x000fe200000e0000 */
[----:B------:R-:W-:Y:S01]  /*7940*/  IMAD R26, R26, UR22, RZ ;  /* 0x000000161a1a7c24 */ /* 0x000fe2000f8e02ff */
[----:B------:R-:W-:Y:S01]  /*7950*/  LEA.HI.X.SX32 R0, R0, UR19, 0x1, P1 ;  /* 0x0000001300007c11 */ /* 0x000fe200088f0eff */
[----:B------:R-:W-:Y:S01]  /*7960*/  IMAD R25, R25, UR22, RZ ;  /* 0x0000001619197c24 */ /* 0x000fe2000f8e02ff */
[----:B------:R-:W-:Y:S01]  /*7970*/  R2UR UR36, R35 ;  /* 0x00000000232472ca */ /* 0x000fe200000e0000 */
[----:B------:R-:W-:Y:S01]  /*7980*/  IMAD R24, R24, UR22, RZ ;  /* 0x0000001618187c24 */ /* 0x000fe2000f8e02ff */
[----:B------:R-:W-:Y:S01]  /*7990*/  R2UR UR37, R33 ;  /* 0x00000000212572ca */ /* 0x000fe200000e0000 */
[----:B------:R-:W-:Y:S01]  /*79a0*/  IMAD R23, R23, UR22, RZ ;  /* 0x0000001617177c24 */ /* 0x000fe2000f8e02ff */
[----:B------:R-:W-:Y:S01]  /*79b0*/  R2UR UR12, R32 ;  /* 0x00000000200c72ca */ /* 0x000fe200000e0000 */
[----:B------:R-:W-:Y:S01]  /*79c0*/  IMAD R22, R22, UR22, RZ ;  /* 0x0000001616167c24 */ /* 0x000fe2000f8e02ff */
[----:B------:R-:W-:Y:S01]  /*79d0*/  R2UR UR13, R30 ;  /* 0x000000001e0d72ca */ /* 0x000fe200000e0000 */
[----:B------:R-:W-:Y:S01]  /*79e0*/  IMAD R21, R21, UR22, RZ ;  /* 0x0000001615157c24 */ /* 0x000fe2000f8e02ff */
[----:B------:R-:W-:Y:S01]  /*79f0*/  ULDC UR21, c[0x0][0x238] ;  /* 0x00008e0000157ab9 */ /* 0x000fe20000000800 */
[----:B------:R-:W-:Y:S01]  /*7a00*/  IMAD R20, R20, UR22, RZ ;  /* 0x0000001614147c24 */ /* 0x000fe2000f8e02ff */
[----:B------:R-:W-:Y:S01]  /*7a10*/  ULEA.HI UR26, UR26, UR20, URZ, 0x7 ;  /* 0x000000141a1a7291 */ /* 0x000fe2000f8f383f */
[----:B------:R-:W-:Y:S01]  /*7a20*/  IMAD R19, R19, UR22, RZ ;  /* 0x0000001613137c24 */ /* 0x000fe2000f8e02ff */
[----:B------:R-:W-:Y:S01]  /*7a30*/  ULDC UR19, c[0x0][0x238] ;  /* 0x00008e0000137ab9 */ /* 0x000fe20000000800 */
[----:B------:R-:W-:-:S02]  /*7a40*/  IMAD R18, R18, UR22, RZ ;  /* 0x0000001612127c24 */ /* 0x000fc4000f8e02ff */
[----:B------:R-:W-:Y:S02]  /*7a50*/  IMAD R17, R17, UR22, RZ ;  /* 0x0000001611117c24 */ /* 0x000fe4000f8e02ff */
[----:B------:R-:W-:Y:S02]  /*7a60*/  IMAD R16, R16, UR22, RZ ;  /* 0x0000001610107c24 */ /* 0x000fe4000f8e02ff */
[----:B------:R-:W-:Y:S02]  /*7a70*/  IMAD R15, R15, UR22, RZ ;  /* 0x000000160f0f7c24 */ /* 0x000fe4000f8e02ff */
[----:B------:R-:W-:Y:S02]  /*7a80*/  IMAD R14, R14, UR22, RZ ;  /* 0x000000160e0e7c24 */ /* 0x000fe4000f8e02ff */
[----:B------:R-:W-:Y:S02]  /*7a90*/  IMAD R13, R13, UR22, RZ ;  /* 0x000000160d0d7c24 */ /* 0x000fe4000f8e02ff */
[----:B---3--:R-:W-:-:S05]  /*7aa0*/  IMAD R8, R8, UR22, RZ ;  /* 0x0000001608087c24 */ /* 0x008fca000f8e02ff */
[----:B------:R-:W-:Y:S02]  /*7ab0*/  SHF.R.S32.HI R38, RZ, 0x1f, R8 ;  /* 0x0000001fff267819 */ /* 0x000fe40000011408 */
[----:B------:R-:W-:Y:S01]  /*7ac0*/  IADD3 R8, P5, R8, UR16, RZ ;  /* 0x0000001008087c10 */ /* 0x000fe2000ffbe0ff */
[----:B----4-:R-:W-:Y:S02]  /*7ad0*/  IMAD R3, R4, UR22, RZ ;  /* 0x0000001604037c24 */ /* 0x010fe4000f8e02ff */
[----:B-----5:R-:W-:Y:S02]  /*7ae0*/  IMAD R4, R122, UR22, RZ ;  /* 0x000000167a047c24 */ /* 0x020fe4000f8e02ff */
[----:B------:R-:W-:Y:S02]  /*7af0*/  IMAD R5, R5, UR22, RZ ;  /* 0x0000001605057c24 */ /* 0x000fe4000f8e02ff */
[----:B------:R-:W-:-:S03]  /*7b00*/  IMAD R6, R6, UR22, RZ ;  /* 0x0000001606067c24 */ /* 0x000fc6000f8e02ff */
[----:B------:R-:W-:Y:S02]  /*7b10*/  SHF.R.S32.HI R42, RZ, 0x1f, R5 ;  /* 0x0000001fff2a7819 */ /* 0x000fe40000011405 */
[----:B------:R-:W-:Y:S01]  /*7b20*/  IADD3 R5, P2, R5, UR16, RZ ;  /* 0x0000001005057c10 */ /* 0x000fe2000ff5e0ff */
[----:B------:R-:W-:Y:S01]  /*7b30*/  IMAD R7, R7, UR22, RZ ;  /* 0x0000001607077c24 */ /* 0x000fe2000f8e02ff */
[----:B------:R-:W-:Y:S02]  /*7b40*/  SHF.R.S32.HI R41, RZ, 0x1f, R6 ;  /* 0x0000001fff297819 */ /* 0x000fe40000011406 */
[----:B------:R-:W-:Y:S01]  /*7b50*/  IADD3 R6, P3, R6, UR16, RZ ;  /* 0x0000001006067c10 */ /* 0x000fe2000ff7e0ff */
[----:B------:R-:W-:Y:S01]  /*7b60*/  IMAD R117, R117, UR22, RZ ;  /* 0x0000001675757c24 */ /* 0x000fe2000f8e02ff */
[----:B------:R-:W-:Y:S02]  /*7b70*/  SHF.R.S32.HI R40, RZ, 0x1f, R7 ;  /* 0x0000001fff287819 */ /* 0x000fe40000011407 */
[----:B------:R-:W-:Y:S01]  /*7b80*/  IADD3 R7, P4, R7, UR16, RZ ;  /* 0x0000001007077c10 */ /* 0x000fe2000ff9e0ff */
[----:B------:R-:W-:-:S02]  /*7b90*/  IMAD R34, R12, UR22, RZ ;  /* 0x000000160c227c24 */ /* 0x000fc4000f8e02ff */
[----:B------:R-:W-:Y:S01]  /*7ba0*/  IMAD R12, R43, UR22, RZ ;  /* 0x000000162b0c7c24 */ /* 0x000fe2000f8e02ff */
[----:B------:R-:W-:Y:S01]  /*7bb0*/  SHF.R.S32.HI R43, RZ, 0x1f, R4 ;  /* 0x0000001fff2b7819 */ /* 0x000fe20000011404 */
[----:B------:R-:W-:Y:S02]  /*7bc0*/  IMAD R31, R11, UR22, RZ ;  /* 0x000000160b1f7c24 */ /* 0x000fe4000f8e02ff */
[----:B------:R-:W-:Y:S01]  /*7bd0*/  IMAD R11, R44, UR22, RZ ;  /* 0x000000162c0b7c24 */ /* 0x000fe2000f8e02ff */
[----:B------:R-:W-:Y:S02]  /*7be0*/  SHF.R.S32.HI R44, RZ, 0x1f, R3 ;  /* 0x0000001fff2c7819 */ /* 0x000fe40000011403 */
[----:B------:R-:W-:Y:S01]  /*7bf0*/  IADD3 R3, P6, R3, UR16, RZ ;  /* 0x0000001003037c10 */ /* 0x000fe2000ffde0ff */
[----:B------:R-:W-:Y:S01]  /*7c00*/  IMAD R28, R113, UR22, RZ ;  /* 0x00000016711c7c24 */ /* 0x000fe2000f8e02ff */
[----:B------:R-:W-:Y:S02]  /*7c10*/  IADD3.X R113, R38, UR17, RZ, P5, !PT ;  /* 0x0000001126717c10 */ /* 0x000fe4000affe4ff */
[----:B------:R-:W-:-:S03]  /*7c20*/  IADD3 R4, P1, R4, UR16, RZ ;  /* 0x0000001004047c10 */ /* 0x000fc6000ff3e0ff */
[----:B------:R0:W-:Y:S02]  /*7c30*/  STL [R1+0xec], R113 ;  /* 0x0000ec7101007387 */ /* 0x0001e40000100800 */
[----:B0-----:R-:W-:-:S05]  /*7c40*/  IADD3.X R113, R44, UR17, RZ, P6, !PT ;  /* 0x000000112c717c10 */ /* 0x001fca000b7fe4ff */
[----:B------:R0:W-:Y:S02]  /*7c50*/  STL [R1+0xf0], R113 ;  /* 0x0000f07101007387 */ /* 0x0001e40000100800 */
[----:B0-----:R-:W-:-:S05]  /*7c60*/  IADD3.X R113, R43, UR17, RZ, P1, !PT ;  /* 0x000000112b717c10 */ /* 0x001fca0008ffe4ff */
[----:B------:R0:W-:Y:S02]  /*7c70*/  STL [R1+0xf4], R113 ;  /* 0x0000f47101007387 */ /* 0x0001e40000100800 */
[----:B0-----:R-:W-:-:S05]  /*7c80*/  IADD3.X R113, R42, UR17, RZ, P2, !PT ;  /* 0x000000112a717c10 */ /* 0x001fca00097fe4ff */
[----:B------:R0:W-:Y:S01]  /*7c90*/  STL [R1+0xf8], R113 ;  /* 0x0000f87101007387 */ /* 0x0001e20000100800 */
[----:B------:R-:W-:Y:S01]  /*7ca0*/  SHF.R.S32.HI R39, RZ, 0x1f, R117 ;  /* 0x0000001fff277819 */ /* 0x000fe20000011475 */
[----:B------:R-:W-:Y:S01]  /*7cb0*/  IMAD R121, R121, UR22, RZ ;  /* 0x0000001679797c24 */ /* 0x000fe2000f8e02ff */
[----:B0-----:R-:W-:Y:S02]  /*7cc0*/  IADD3.X R113, R41, UR17, RZ, P3, !PT ;  /* 0x0000001129717c10 */ /* 0x001fe40009ffe4ff */
[----:B------:R-:W-:-:S03]  /*7cd0*/  IADD3 R117, P5, R117, UR16, RZ ;  /* 0x0000001075757c10 */ /* 0x000fc6000ffbe0ff */
[----:B------:R0:W-:Y:S01]  /*7ce0*/  STL [R1+0xfc], R113 ;  /* 0x0000fc7101007387 */ /* 0x0001e20000100800 */
[----:B------:R-:W-:Y:S01]  /*7cf0*/  IMAD R37, R119, UR22, RZ ;  /* 0x0000001677257c24 */ /* 0x000fe2000f8e02ff */
[----:B------:R-:W-:Y:S02]  /*7d00*/  SHF.R.S32.HI R38, RZ, 0x1f, R121 ;  /* 0x0000001fff267819 */ /* 0x000fe40000011479 */
[----:B0-----:R-:W-:Y:S01]  /*7d10*/  IADD3.X R113, R40, UR17, RZ, P4, !PT ;  /* 0x0000001128717c10 */ /* 0x001fe2000a7fe4ff */
[----:B------:R-:W-:Y:S01]  /*7d20*/  IMAD R122, R120, UR22, RZ ;  /* 0x00000016787a7c24 */ /* 0x000fe2000f8e02ff */
[----:B------:R-:W-:-:S03]  /*7d30*/  IADD3 R121, P6, R121, UR16, RZ ;  /* 0x0000001079797c10 */ /* 0x000fc6000ffde0ff */
[----:B------:R0:W-:Y:S01]  /*7d40*/  STL [R1+0x100], R113 ;  /* 0x0001007101007387 */ /* 0x0001e20000100800 */
[----:B------:R-:W-:Y:S01]  /*7d50*/  IMAD R29, R114, UR22, RZ ;  /* 0x00000016721d7c24 */ /* 0x000fe2000f8e02ff */
[----:B------:R-:W-:Y:S01]  /*7d60*/  SHF.R.S32.HI R44, RZ, 0x1f, R122 ;  /* 0x0000001fff2c7819 */ /* 0x000fe2000001147a */
[----:B------:R-:W-:Y:S01]  /*7d70*/  IMAD R36, R118, UR22, RZ ;  /* 0x0000001676247c24 */ /* 0x000fe2000f8e02ff */
[----:B0-----:R-:W-:Y:S02]  /*7d80*/  IADD3.X R113, R39, UR17, RZ, P5, !PT ;  /* 0x0000001127717c10 */ /* 0x001fe4000affe4ff */
[----:B------:R-:W-:-:S03]  /*7d90*/  IADD3 R114, P5, R37, UR16, RZ ;  /* 0x0000001025727c10 */ /* 0x000fc6000ffbe0ff */
[----:B------:R0:W-:Y:S01]  /*7da0*/  STL [R1+0x104], R113 ;  /* 0x0001047101007387 */ /* 0x0001e20000100800 */
[----:B------:R-:W-:Y:S01]  /*7db0*/  IMAD R123, R123, UR22, RZ ;  /* 0x000000167b7b7c24 */ /* 0x000fe2000f8e02ff */
[----:B------:R-:W-:Y:S02]  /*7dc0*/  IADD3 R122, P1, R122, UR16, RZ ;  /* 0x000000107a7a7c10 */ /* 0x000fe4000ff3e0ff */
[----:B------:R1:W-:Y:S01]  /*7dd0*/  STL [R1], R114 ;  /* 0x0000007201007387 */ /* 0x0003e20000100800 */
[----:B0-----:R-:W-:Y:S01]  /*7de0*/  IADD3.X R113, R38, UR17, RZ, P6, !PT ;  /* 0x0000001126717c10 */ /* 0x001fe2000b7fe4ff */
[----:B------:R-:W-:Y:S01]  /*7df0*/  IMAD R35, R116, UR22, RZ ;  /* 0x0000001674237c24 */ /* 0x000fe2000f8e02ff */
[----:B------:R-:W-:Y:S02]  /*7e00*/  SHF.R.S32.HI R43, RZ, 0x1f, R123 ;  /* 0x0000001fff2b7819 */ /* 0x000fe4000001147b */
[----:B-1----:R-:W-:Y:S01]  /*7e10*/  IADD3 R114, P6, R36, UR16, RZ ;  /* 0x0000001024727c10 */ /* 0x002fe2000ffde0ff */
[----:B------:R0:W-:Y:S01]  /*7e20*/  STL [R1+0x108], R113 ;  /* 0x0001087101007387 */ /* 0x0001e20000100800 */
[----:B------:R-:W-:-:S03]  /*7e30*/  IADD3 R123, P2, R123, UR16, RZ ;  /* 0x000000107b7b7c10 */ /* 0x000fc6000ff5e0ff */
[----:B------:R1:W-:Y:S01]  /*7e40*/  STL [R1+0x4], R114 ;  /* 0x0000047201007387 */ /* 0x0003e20000100800 */
[----:B0-----:R-:W-:Y:S02]  /*7e50*/  IADD3.X R113, R44, UR17, RZ, P1, !PT ;  /* 0x000000112c717c10 */ /* 0x001fe40008ffe4ff */
[----:B------:R-:W-:Y:S02]  /*7e60*/  SHF.R.S32.HI R42, RZ, 0x1f, R124 ;  /* 0x0000001fff2a7819 */ /* 0x000fe4000001147c */
[----:B-1----:R-:W-:Y:S01]  /*7e70*/  IADD3 R114, P1, R35, UR16, RZ ;  /* 0x0000001023727c10 */ /* 0x002fe2000ff3e0ff */
[----:B------:R0:W-:Y:S01]  /*7e80*/  STL [R1+0x10c], R113 ;  /* 0x00010c7101007387 */ /* 0x0001e20000100800 */
[----:B------:R-:W-:Y:S01]  /*7e90*/  IADD3 R124, P3, R124, UR16, RZ ;  /* 0x000000107c7c7c10 */ /* 0x000fe2000ff7e0ff */
[----:B------:R-:W-:Y:S02]  /*7ea0*/  IMAD R33, R9, UR22, RZ ;  /* 0x0000001609217c24 */ /* 0x000fe4000f8e02ff */
[----:B------:R1:W-:Y:S01]  /*7eb0*/  STL [R1+0x8], R114 ;  /* 0x0000087201007387 */ /* 0x0003e20000100800 */
[----:B0-----:R-:W-:-:S02]  /*7ec0*/  IADD3.X R113, R43, UR17, RZ, P2, !PT ;  /* 0x000000112b717c10 */ /* 0x001fc400097fe4ff */
[----:B------:R-:W-:Y:S02]  /*7ed0*/  SHF.R.S32.HI R41, RZ, 0x1f, R125 ;  /* 0x0000001fff297819 */ /* 0x000fe4000001147d */
[----:B-1----:R-:W-:Y:S01]  /*7ee0*/  IADD3 R114, P2, R34, UR16, RZ ;  /* 0x0000001022727c10 */ /* 0x002fe2000ff5e0ff */
[----:B------:R0:W-:Y:S01]  /*7ef0*/  STL [R1+0x110], R113 ;  /* 0x0001107101007387 */ /* 0x0001e20000100800 */
[----:B------:R-:W-:Y:S01]  /*7f00*/  IADD3 R125, P4, R125, UR16, RZ ;  /* 0x000000107d7d7c10 */ /* 0x000fe2000ff9e0ff */
[----:B------:R-:W-:Y:S02]  /*7f10*/  IMAD R32, R10, UR22, RZ ;  /* 0x000000160a207c24 */ /* 0x000fe4000f8e02ff */
[----:B------:R1:W-:Y:S01]  /*7f20*/  STL [R1+0xc], R114 ;  /* 0x00000c7201007387 */ /* 0x0003e20000100800 */
[----:B0-----:R-:W-:Y:S02]  /*7f30*/  IADD3.X R113, R42, UR17, RZ, P3, !PT ;  /* 0x000000112a717c10 */ /* 0x001fe40009ffe4ff */
[----:B-1----:R-:W-:-:S03]  /*7f40*/  IADD3 R114, P3, R33, UR16, RZ ;  /* 0x0000001021727c10 */ /* 0x002fc6000ff7e0ff */
[----:B------:R0:W-:Y:S01]  /*7f50*/  STL [R1+0x114], R113 ;  /* 0x0001147101007387 */ /* 0x0001e20000100800 */
[----:B------:R-:W-:-:S03]  /*7f60*/  SHF.R.S32.HI R40, RZ, 0x1f, R37 ;  /* 0x0000001fff287819 */ /* 0x000fc60000011425 */
[----:B------:R1:W-:Y:S01]  /*7f70*/  STL [R1+0x10], R114 ;  /* 0x0000107201007387 */ /* 0x0003e20000100800 */
[----:B0-----:R-:W-:Y:S02]  /*7f80*/  IADD3.X R113, R41, UR17, RZ, P4, !PT ;  /* 0x0000001129717c10 */ /* 0x001fe4000a7fe4ff */
[----:B-1----:R-:W-:-:S03]  /*7f90*/  IADD3 R114, P4, R32, UR16, RZ ;  /* 0x0000001020727c10 */ /* 0x002fc6000ff9e0ff */
[----:B------:R0:W-:Y:S01]  /*7fa0*/  STL [R1+0x118], R113 ;  /* 0x0001187101007387 */ /* 0x0001e20000100800 */
[----:B------:R-:W-:Y:S01]  /*7fb0*/  SHF.R.S32.HI R39, RZ, 0x1f, R36 ;  /* 0x0000001fff277819 */ /* 0x000fe20000011424 */
        /* <DEDUP_REMOVED lines=35> */
[----:B------:R-:W-:Y:S02]  /*81f0*/  SHF.R.S32.HI R32, RZ, 0x1f, R29 ;  /* 0x0000001fff207819 */ /* 0x000fe4000001141d */
[----:B------:R-:W-:Y:S01]  /*8200*/  SHF.R.S32.HI R29, RZ, 0x1f, R26 ;  /* 0x0000001fff1d7819 */ /* 0x000fe2000001141a */
[----:B------:R1:W-:Y:S01]  /*8210*/  STL [R1+0x38], R114 ;  /* 0x0000387201007387 */ /* 0x0003e20000100800 */
[----:B0-----:R-:W-:Y:S02]  /*8220*/  IADD3.X R113, R33, UR17, RZ, P6, !PT ;  /* 0x0000001121717c10 */ /* 0x001fe4000b7fe4ff */
[----:B------:R-:W-:Y:S02]  /*8230*/  SHF.R.S32.HI R26, RZ, 0x1f, R23 ;  /* 0x0000001fff1a7819 */ /* 0x000fe40000011417 */
[----:B-1----:R-:W-:Y:S01]  /*8240*/  IADD3 R114, P6, R24, UR16, RZ ;  /* 0x0000001018727c10 */ /* 0x002fe2000ffde0ff */
[----:B------:R0:W-:Y:S01]  /*8250*/  STL [R1+0x138], R113 ;  /* 0x0001387101007387 */ /* 0x0001e20000100800 */
[----:B------:R-:W-:-:S02]  /*8260*/  SHF.R.S32.HI R31, RZ, 0x1f, R28 ;  /* 0x0000001fff1f7819 */ /* 0x000fc4000001141c */
[----:B------:R-:W-:Y:S01]  /*8270*/  SHF.R.S32.HI R30, RZ, 0x1f, R27 ;  /* 0x0000001fff1e7819 */ /* 0x000fe2000001141b */
[----:B------:R-:W-:Y:S01]  /*8280*/  STL [R1+0x3c], R114 ;  /* 0x00003c7201007387 */ /* 0x000fe20000100800 */
[----:B0-----:R-:W-:Y:S02]  /*8290*/  IADD3.X R113, R32, UR17, RZ, P1, !PT ;  /* 0x0000001120717c10 */ /* 0x001fe40008ffe4ff */
[----:B------:R-:W-:Y:S02]  /*82a0*/  IADD3 R23, P1, R23, UR16, RZ ;  /* 0x0000001017177c10 */ /* 0x000fe4000ff3e0ff */
[----:B------:R-:W-:Y:S01]  /*82b0*/  SHF.R.S32.HI R28, RZ, 0x1f, R25 ;  /* 0x0000001fff1c7819 */ /* 0x000fe20000011419 */
[----:B------:R0:W-:Y:S01]  /*82c0*/  STL [R1+0x13c], R113 ;  /* 0x00013c7101007387 */ /* 0x0001e20000100800 */
[----:B------:R-:W-:Y:S02]  /*82d0*/  SHF.R.S32.HI R27, RZ, 0x1f, R24 ;  /* 0x0000001fff1b7819 */ /* 0x000fe40000011418 */
[----:B------:R-:W-:Y:S01]  /*82e0*/  SHF.R.S32.HI R25, RZ, 0x1f, R22 ;  /* 0x0000001fff197819 */ /* 0x000fe20000011416 */
[----:B------:R1:W-:Y:S01]  /*82f0*/  STL [R1+0x40], R23 ;  /* 0x0000401701007387 */ /* 0x0003e20000100800 */
[----:B------:R-:W-:-:S02]  /*8300*/  SHF.R.S32.HI R24, RZ, 0x1f, R21 ;  /* 0x0000001fff187819 */ /* 0x000fc40000011415 */
[----:B0-----:R-:W-:Y:S02]  /*8310*/  IADD3.X R113, R31, UR17, RZ, P2, !PT ;  /* 0x000000111f717c10 */ /* 0x001fe400097fe4ff */
[----:B-1----:R-:W-:Y:S02]  /*8320*/  IADD3 R23, P2, R22, UR16, RZ ;  /* 0x0000001016177c10 */ /* 0x002fe4000ff5e0ff */
[----:B------:R-:W-:Y:S02]  /*8330*/  IADD3.X R22, R30, UR17, RZ, P3, !PT ;  /* 0x000000111e167c10 */ /* 0x000fe40009ffe4ff */
[----:B------:R-:W-:Y:S01]  /*8340*/  IADD3 R21, P3, R21, UR16, RZ ;  /* 0x0000001015157c10 */ /* 0x000fe2000ff7e0ff */
[----:B------:R0:W-:Y:S04]  /*8350*/  STL [R1+0x140], R113 ;  /* 0x0001407101007387 */ /* 0x0001e80000100800 */
[----:B------:R1:W-:Y:S04]  /*8360*/  STL [R1+0x44], R23 ;  /* 0x0000441701007387 */ /* 0x0003e80000100800 */
[----:B------:R2:W-:Y:S01]  /*8370*/  STL [R1+0x144], R22 ;  /* 0x0001441601007387 */ /* 0x0005e20000100800 */
[----:B0-----:R-:W-:-:S03]  /*8380*/  IADD3.X R113, R29, UR17, RZ, P4, !PT ;  /* 0x000000111d717c10 */ /* 0x001fc6000a7fe4ff */
[----:B------:R0:W-:Y:S01]  /*8390*/  STL [R1+0x48], R21 ;  /* 0x0000481501007387 */ /* 0x0001e20000100800 */
[----:B-1----:R-:W-:Y:S02]  /*83a0*/  SHF.R.S32.HI R23, RZ, 0x1f, R20 ;  /* 0x0000001fff177819 */ /* 0x002fe40000011414 */
[----:B--2---:R-:W-:Y:S02]  /*83b0*/  SHF.R.S32.HI R22, RZ, 0x1f, R19 ;  /* 0x0000001fff167819 */ /* 0x004fe40000011413 */
[----:B0-----:R-:W-:Y:S02]  /*83c0*/  IADD3 R21, P4, R20, UR16, RZ ;  /* 0x0000001014157c10 */ /* 0x001fe4000ff9e0ff */
        /* <DEDUP_REMOVED lines=22> */
[----:B------:R-:W-:Y:S01]  /*8530*/  STL [R1+0x158], R113 ;  /* 0x0001587101007387 */ /* 0x000fe20000100800 */
[----:B------:R-:W-:-:S03]  /*8540*/  IADD3.X R23, R23, UR17, RZ, P4, !PT ;  /* 0x0000001117177c10 */ /* 0x000fc6000a7fe4ff */
[----:B------:R0:W-:Y:S04]  /*8550*/  STL [R1+0x5c], R17 ;  /* 0x00005c1101007387 */ /* 0x0001e80000100800 */
[----:B------:R-:W-:Y:S04]  /*8560*/  STL [R1+0x15c], R16 ;  /* 0x00015c1001007387 */ /* 0x000fe80000100800 */
[----:B------:R1:W-:Y:S01]  /*8570*/  STL [R1+0x60], R15 ;  /* 0x0000600f01007387 */ /* 0x0003e20000100800 */
[----:B0-----:R-:W-:-:S03]  /*8580*/  SHF.R.S32.HI R17, RZ, 0x1f, R14 ;  /* 0x0000001fff117819 */ /* 0x001fc6000001140e */
[----:B------:R-:W-:Y:S01]  /*8590*/  STL [R1+0x160], R23 ;  /* 0x0001601701007387 */ /* 0x000fe20000100800 */
[----:B-1----:R-:W-:Y:S02]  /*85a0*/  IADD3 R15, P4, R14, UR16, RZ ;  /* 0x000000100e0f7c10 */ /* 0x002fe4000ff9e0ff */
[----:B------:R-:W-:Y:S02]  /*85b0*/  IADD3.X R14, R22, UR17, RZ, P5, !PT ;  /* 0x00000011160e7c10 */ /* 0x000fe4000affe4ff */
[----:B------:R-:W-:Y:S01]  /*85c0*/  SHF.R.S32.HI R16, RZ, 0x1f, R13 ;  /* 0x0000001fff107819 */ /* 0x000fe2000001140d */
[----:B------:R0:W-:Y:S04]  /*85d0*/  STL [R1+0x64], R15 ;  /* 0x0000640f01007387 */ /* 0x0001e80000100800 */
[----:B------:R1:W-:Y:S01]  /*85e0*/  STL [R1+0x164], R14 ;  /* 0x0001640e01007387 */ /* 0x0003e20000100800 */
[----:B0-----:R-:W-:-:S02]  /*85f0*/  IADD3 R15, P5, R13, UR16, RZ ;  /* 0x000000100d0f7c10 */ /* 0x001fc4000ffbe0ff */
[----:B------:R-:W-:Y:S02]  /*8600*/  SHF.R.S32.HI R13, RZ, 0x1f, R12 ;  /* 0x0000001fff0d7819 */ /* 0x000fe4000001140c */
[----:B-1----:R-:W-:Y:S02]  /*8610*/  IADD3.X R14, R21, UR17, RZ, P6, !PT ;  /* 0x00000011150e7c10 */ /* 0x002fe4000b7fe4ff */
[----:B------:R-:W-:Y:S01]  /*8620*/  IADD3 R12, P6, R12, UR16, RZ ;  /* 0x000000100c0c7c10 */ /* 0x000fe2000ffde0ff */
[----:B------:R0:W-:Y:S01]  /*8630*/  STL [R1+0x68], R15 ;  /* 0x0000680f01007387 */ /* 0x0001e20000100800 */
[----:B------:R-:W-:Y:S01]  /*8640*/  IADD3.X R20, R20, UR17, RZ, P1, !PT ;  /* 0x0000001114147c10 */ /* 0x000fe20008ffe4ff */
[----:B------:R-:W-:Y:S02]  /*8650*/  IMAD R10, R45, UR22, RZ ;  /* 0x000000162d0a7c24 */ /* 0x000fe4000f8e02ff */
[----:B------:R-:W-:Y:S01]  /*8660*/  STL [R1+0x168], R14 ;  /* 0x0001680e01007387 */ /* 0x000fe20000100800 */
[----:B------:R-:W-:-:S03]  /*8670*/  IMAD R9, R46, UR22, RZ ;  /* 0x000000162e097c24 */ /* 0x000fc6000f8e02ff */
[----:B------:R1:W-:Y:S01]  /*8680*/  STL [R1+0x6c], R12 ;  /* 0x00006c0c01007387 */ /* 0x0003e20000100800 */
[----:B0-----:R-:W-:-:S03]  /*8690*/  SHF.R.S32.HI R15, RZ, 0x1f, R11 ;  /* 0x0000001fff0f7819 */ /* 0x001fc6000001140b */
[----:B------:R-:W-:Y:S01]  /*86a0*/  STL [R1+0x16c], R20 ;  /* 0x00016c1401007387 */ /* 0x000fe20000100800 */
[----:B-1----:R-:W-:Y:S02]  /*86b0*/  IADD3 R12, P1, R11, UR16, RZ ;  /* 0x000000100b0c7c10 */ /* 0x002fe4000ff3e0ff */
[----:B------:R-:W-:Y:S02]  /*86c0*/  IADD3.X R11, R19, UR17, RZ, P2, !PT ;  /* 0x00000011130b7c10 */ /* 0x000fe400097fe4ff */
[----:B------:R-:W-:Y:S01]  /*86d0*/  SHF.R.S32.HI R14, RZ, 0x1f, R10 ;  /* 0x0000001fff0e7819 */ /* 0x000fe2000001140a */
[----:B------:R0:W-:Y:S01]  /*86e0*/  STL [R1+0x70], R12 ;  /* 0x0000700c01007387 */ /* 0x0001e20000100800 */
[----:B------:R-:W-:-:S03]  /*86f0*/  IADD3 R10, P2, R10, UR16, RZ ;  /* 0x000000100a0a7c10 */ /* 0x000fc6000ff5e0ff */
[----:B------:R1:W-:Y:S01]  /*8700*/  STL [R1+0x170], R11 ;  /* 0x0001700b01007387 */ /* 0x0003e20000100800 */
[----:B------:R-:W-:Y:S01]  /*8710*/  IMAD R47, R47, UR22, RZ ;  /* 0x000000162f2f7c24 */ /* 0x000fe2000f8e02ff */
[----:B------:R-:W-:Y:S02]  /*8720*/  IADD3.X R17, R17, UR17, RZ, P4, !PT ;  /* 0x0000001111117c10 */ /* 0x000fe4000a7fe4ff */
[----:B0-----:R-:W-:Y:S02]  /*8730*/  SHF.R.S32.HI R12, RZ, 0x1f, R9 ;  /* 0x0000001fff0c7819 */ /* 0x001fe40000011409 */
[----:B-1----:R-:W-:Y:S02]  /*8740*/  IADD3.X R11, R18, UR17, RZ, P3, !PT ;  /* 0x00000011120b7c10 */ /* 0x002fe40009ffe4ff */
[----:B------:R-:W-:Y:S01]  /*8750*/  IADD3 R9, P3, R9, UR16, RZ ;  /* 0x0000001009097c10 */ /* 0x000fe2000ff7e0ff */
[----:B------:R-:W-:Y:S01]  /*8760*/  IMAD R48, R48, UR22, RZ ;  /* 0x0000001630307c24 */ /* 0x000fe2000f8e02ff */
[----:B------:R-:W-:Y:S04]  /*8770*/  STL [R1+0x74], R10 ;  /* 0x0000740a01007387 */ /* 0x000fe80000100800 */
[----:B------:R0:W-:Y:S04]  /*8780*/  STL [R1+0x174], R11 ;  /* 0x0001740b01007387 */ /* 0x0001e80000100800 */
[----:B------:R-:W-:Y:S01]  /*8790*/  STL [R1+0x78], R9 ;  /* 0x0000780901007387 */ /* 0x000fe20000100800 */
[----:B------:R-:W-:-:S03]  /*87a0*/  IMAD R49, R49, UR22, RZ ;  /* 0x0000001631317c24 */ /* 0x000fc6000f8e02ff */
[----:B------:R1:W-:Y:S01]  /*87b0*/  STL [R1+0x178], R17 ;  /* 0x0001781101007387 */ /* 0x0003e20000100800 */
[----:B0-----:R-:W-:Y:S02]  /*87c0*/  IADD3 R11, P4, R47, UR16, RZ ;  /* 0x000000102f0b7c10 */ /* 0x001fe4000ff9e0ff */
[----:B-1----:R-:W-:Y:S02]  /*87d0*/  IADD3.X R17, R16, UR17, RZ, P5, !PT ;  /* 0x0000001110117c10 */ /* 0x002fe4000affe4ff */
[----:B------:R-:W-:Y:S01]  /*87e0*/  IADD3 R16, P5, R48, UR16, RZ ;  /* 0x0000001030107c10 */ /* 0x000fe2000ffbe0ff */
[----:B------:R-:W-:Y:S01]  /*87f0*/  STL [R1+0x7c], R11 ;  /* 0x00007c0b01007387 */ /* 0x000fe20000100800 */
[----:B------:R-:W-:-:S03]  /*8800*/  IMAD R50, R50, UR22, RZ ;  /* 0x0000001632327c24 */ /* 0x000fc6000f8e02ff */
[----:B------:R0:W-:Y:S04]  /*8810*/  STL [R1+0x17c], R17 ;  /* 0x00017c1101007387 */ /* 0x0001e80000100800 */
[----:B------:R1:W-:Y:S01]  /*8820*/  STL [R1+0x80], R16 ;  /* 0x0000801001007387 */ /* 0x0003e20000100800 */
[----:B0-----:R-:W-:Y:S02]  /*8830*/  IADD3.X R17, R13, UR17, RZ, P6, !PT ;  /* 0x000000110d117c10 */ /* 0x001fe4000b7fe4ff */
[----:B-1----:R-:W-:-:S03]  /*8840*/  IADD3 R16, P6, R49, UR16, RZ ;  /* 0x0000001031107c10 */ /* 0x002fc6000ffde0ff */
[----:B------:R0:W-:Y:S01]  /*8850*/  STL [R1+0x180], R17 ;  /* 0x0001801101007387 */ /* 0x0001e20000100800 */
[----:B------:R-:W-:-:S03]  /*8860*/  IMAD R51, R51, UR22, RZ ;  /* 0x0000001633337c24 */ /* 0x000fc6000f8e02ff */
        /* <DEDUP_REMOVED lines=9> */
[----:B------:R-:W-:Y:S01]  /*8900*/  IMAD R53, R53, UR22, RZ ;  /* 0x0000001635357c24 */ /* 0x000fe2000f8e02ff */
[----:B------:R-:W-:Y:S02]  /*8910*/  SHF.R.S32.HI R10, RZ, 0x1f, R47 ;  /* 0x0000001fff0a7819 */ /* 0x000fe4000001142f */
        /* <DEDUP_REMOVED lines=307> */
[----:B------:R-:W-:Y:S02]  /*9c50*/  SHF.R.S32.HI R13, RZ, 0x1f, R99 ;  /* 0x0000001fff0d7819 */ /* 0x000fe40000011463 */
[----:B0-----:R-:W-:Y:S02]  /*9c60*/  IADD3.X R17, R9, UR17, RZ, P6, !PT ;  /* 0x0000001109117c10 */ /* 0x001fe4000b7fe4ff */
[----:B-1----:R-:W-:-:S03]  /*9c70*/  IADD3 R16, P6, R103, UR16, RZ ;  /* 0x0000001067107c10 */ /* 0x002fc6000ffde0ff */
[----:B------:R0:W-:Y:S01]  /*9c80*/  STL [R1+0x2fc], R17 ;  /* 0x0002fc1101007387 */ /* 0x0001e20000100800 */
[----:B------:R-:W-:-:S03]  /*9c90*/  IMAD R105, R105, UR22, RZ ;  /* 0x0000001669697c24 */ /* 0x000fc6000f8e02ff */
[----:B------:R1:W-:Y:S01]  /*9ca0*/  STL [R1+0x330], R16 ;  /* 0x0003301001007387 */ /* 0x0003e20000100800 */
[----:B------:R-:W-:Y:S01]  /*9cb0*/  IADD3.X R13, R13, UR17, RZ, P2, !PT ;  /* 0x000000110d0d7c10 */ /* 0x000fe200097fe4ff */
[----:B------:R-:W-:Y:S01]  /*9cc0*/  IMAD R106, R106, UR22, RZ ;  /* 0x000000166a6a7c24 */ /* 0x000fe2000f8e02ff */
[----:B0-----:R-:W-:Y:S02]  /*9cd0*/  IADD3.X R17, R11, UR17, RZ, P1, !PT ;  /* 0x000000110b117c10 */ /* 0x001fe40008ffe4ff */
[----:B-1----:R-:W-:-:S03]  /*9ce0*/  IADD3 R16, P1, R104, UR16, RZ ;  /* 0x0000001068107c10 */ /* 0x002fc6000ff3e0ff */
[----:B------:R-:W-:Y:S01]  /*9cf0*/  STL [R1+0x304], R17 ;  /* 0x0003041101007387 */ /* 0x000fe20000100800 */
[----:B------:R-:W-:Y:S02]  /*9d00*/  SHF.R.S32.HI R15, RZ, 0x1f, R100 ;  /* 0x0000001fff0f7819 */ /* 0x000fe40000011464 */
[----:B------:R-:W-:Y:S01]  /*9d10*/  SHF.R.S32.HI R14, RZ, 0x1f, R101 ;  /* 0x0000001fff0e7819 */ /* 0x000fe20000011465 */
[----:B------:R0:W-:Y:S01]  /*9d20*/  STL [R1+0x338], R16 ;  /* 0x0003381001007387 */ /* 0x0001e20000100800 */
[----:B------:R-:W-:Y:S01]  /*9d30*/  IADD3.X R15, R15, UR17, RZ, P3, !PT ;  /* 0x000000110f0f7c10 */ /* 0x000fe20009ffe4ff */
[----:B------:R-:W-:Y:S02]  /*9d40*/  IMAD R107, R107, UR22, RZ ;  /* 0x000000166b6b7c24 */ /* 0x000fe4000f8e02ff */
[----:B------:R1:W-:Y:S01]  /*9d50*/  STL [R1+0x30c], R13 ;  /* 0x00030c0d01007387 */ /* 0x0003e20000100800 */
[----:B------:R-:W-:Y:S01]  /*9d60*/  IADD3.X R14, R14, UR17, RZ, P4, !PT ;  /* 0x000000110e0e7c10 */ /* 0x000fe2000a7fe4ff */
[----:B------:R-:W-:Y:S01]  /*9d70*/  IMAD R108, R108, UR22, RZ ;  /* 0x000000166c6c7c24 */ /* 0x000fe2000f8e02ff */
[----:B0-----:R-:W-:-:S02]  /*9d80*/  IADD3 R16, P2, R105, UR16, RZ ;  /* 0x0000001069107c10 */ /* 0x001fc4000ff5e0ff */
[----:B------:R-:W-:Y:S02]  /*9d90*/  SHF.R.S32.HI R12, RZ, 0x1f, R102 ;  /* 0x0000001fff0c7819 */ /* 0x000fe40000011466 */
[----:B-1----:R-:W-:Y:S01]  /*9da0*/  IADD3 R13, P3, R106, UR16, RZ ;  /* 0x000000106a0d7c10 */ /* 0x002fe2000ff7e0ff */
[----:B------:R-:W-:Y:S01]  /*9db0*/  STL [R1+0x340], R16 ;  /* 0x0003401001007387 */ /* 0x000fe20000100800 */
[----:B------:R-:W-:-:S03]  /*9dc0*/  SHF.R.S32.HI R10, RZ, 0x1f, R103 ;  /* 0x0000001fff0a7819 */ /* 0x000fc60000011467 */
[----:B------:R0:W-:Y:S01]  /*9dd0*/  STL [R1+0x314], R15 ;  /* 0x0003140f01007387 */ /* 0x0001e20000100800 */
[----:B------:R-:W-:-:S03]  /*9de0*/  IMAD R109, R109, UR22, RZ ;  /* 0x000000166d6d7c24 */ /* 0x000fc6000f8e02ff */
[----:B------:R1:W-:Y:S01]  /*9df0*/  STL [R1+0x348], R13 ;  /* 0x0003480d01007387 */ /* 0x0003e20000100800 */
[----:B------:R-:W-:-:S03]  /*9e00*/  IMAD R110, R110, UR22, RZ ;  /* 0x000000166e6e7c24 */ /* 0x000fc6000f8e02ff */
[----:B------:R2:W-:Y:S01]  /*9e10*/  STL [R1+0x31c], R14 ;  /* 0x00031c0e01007387 */ /* 0x0005e20000100800 */
[----:B0-----:R-:W-:Y:S02]  /*9e20*/  IADD3 R15, P4, R107, UR16, RZ ;  /* 0x000000106b0f7c10 */ /* 0x001fe4000ff9e0ff */
[----:B-1----:R-:W-:Y:S02]  /*9e30*/  IADD3.X R13, R12, UR17, RZ, P5, !PT ;  /* 0x000000110c0d7c10 */ /* 0x002fe4000affe4ff */
[----:B------:R-:W-:Y:S02]  /*9e40*/  IADD3.X R12, R10, UR17, RZ, P6, !PT ;  /* 0x000000110a0c7c10 */ /* 0x000fe4000b7fe4ff */
[----:B--2---:R-:W-:Y:S01]  /*9e50*/  IADD3 R14, P5, R108, UR16, RZ ;  /* 0x000000106c0e7c10 */ /* 0x004fe2000ffbe0ff */
[----:B------:R-:W-:Y:S01]  /*9e60*/  STL [R1+0x350], R15 ;  /* 0x0003500f01007387 */ /* 0x000fe20000100800 */
[----:B------:R-:W-:Y:S02]  /*9e70*/  SHF.R.S32.HI R9, RZ, 0x1f, R104 ;  /* 0x0000001fff097819 */ /* 0x000fe40000011468 */
[----:B------:R-:W-:Y:S01]  /*9e80*/  SHF.R.S32.HI R11, RZ, 0x1f, R105 ;  /* 0x0000001fff0b7819 */ /* 0x000fe20000011469 */
[----:B------:R0:W-:Y:S01]  /*9e90*/  STL [R1+0x324], R13 ;  /* 0x0003240d01007387 */ /* 0x0001e20000100800 */
[----:B------:R-:W-:Y:S01]  /*9ea0*/  IADD3.X R10, R9, UR17, RZ, P1, !PT ;  /* 0x00000011090a7c10 */ /* 0x000fe20008ffe4ff */
[----:B------:R-:W-:-:S02]  /*9eb0*/  IMAD R111, R111, UR22, RZ ;  /* 0x000000166f6f7c24 */ /* 0x000fc4000f8e02ff */
[----:B------:R-:W-:Y:S01]  /*9ec0*/  STL [R1+0x358], R14 ;  /* 0x0003580e01007387 */ /* 0x000fe20000100800 */
[----:B------:R-:W-:Y:S01]  /*9ed0*/  IADD3.X R9, R11, UR17, RZ, P2, !PT ;  /* 0x000000110b097c10 */ /* 0x000fe200097fe4ff */
[----:B------:R-:W-:Y:S02]  /*9ee0*/  ULDC UR22, c[0x0][0x238] ;  /* 0x00008e0000167ab9 */ /* 0x000fe40000000800 */
[----:B------:R1:W-:Y:S01]  /*9ef0*/  STL [R1+0x32c], R12 ;  /* 0x00032c0c01007387 */ /* 0x0003e20000100800 */
[----:B0-----:R-:W-:-:S05]  /*9f00*/  IADD3 R13, P6, R109, UR16, RZ ;  /* 0x000000106d0d7c10 */ /* 0x001fca000ffde0ff */
[----:B------:R-:W-:Y:S01]  /*9f10*/  STL [R1+0x360], R13 ;  /* 0x0003600d01007387 */ /* 0x000fe20000100800 */
[----:B-1----:R-:W-:-:S03]  /*9f20*/  IADD3 R12, P1, R110, UR16, RZ ;  /* 0x000000106e0c7c10 */ /* 0x002fc6000ff3e0ff */
[----:B------:R0:W-:Y:S04]  /*9f30*/  STL [R1+0x334], R10 ;  /* 0x0003340a01007387 */ /* 0x0001e80000100800 */
[----:B------:R-:W-:Y:S04]  /*9f40*/  STL [R1+0x368], R12 ;  /* 0x0003680c01007387 */ /* 0x000fe80000100800 */
[----:B------:R1:W-:Y:S01]  /*9f50*/  STL [R1+0x33c], R9 ;  /* 0x00033c0901007387 */ /* 0x0003e20000100800 */
[----:B0-----:R-:W-:Y:S02]  /*9f60*/  IADD3 R10, P2, R111, UR16, RZ ;  /* 0x000000106f0a7c10 */ /* 0x001fe4000ff5e0ff */
[----:B------:R-:W-:-:S03]  /*9f70*/  SHF.R.S32.HI R11, RZ, 0x1f, R108 ;  /* 0x0000001fff0b7819 */ /* 0x000fc6000001146c */
[----:B------:R0:W-:Y:S01]  /*9f80*/  STL [R1+0x370], R10 ;  /* 0x0003700a01007387 */ /* 0x0001e20000100800 */
[----:B-1----:R-:W-:Y:S02]  /*9f90*/  SHF.R.S32.HI R9, RZ, 0x1f, R106 ;  /* 0x0000001fff097819 */ /* 0x002fe4000001146a */
[----:B------:R-:W-:Y:S02]  /*9fa0*/  SHF.R.S32.HI R12, RZ, 0x1f, R109 ;  /* 0x0000001fff0c7819 */ /* 0x000fe4000001146d */
[----:B------:R-:W-:Y:S02]  /*9fb0*/  IADD3.X R9, R9, UR17, RZ, P3, !PT ;  /* 0x0000001109097c10 */ /* 0x000fe40009ffe4ff */
[----:B0-----:R-:W-:-:S03]  /*9fc0*/  SHF.R.S32.HI R10, RZ, 0x1f, R107 ;  /* 0x0000001fff0a7819 */ /* 0x001fc6000001146b */
[----:B------:R0:W-:Y:S01]  /*9fd0*/  STL [R1+0x344], R9 ;  /* 0x0003440901007387 */ /* 0x0001e20000100800 */
[----:B------:R-:W-:Y:S02]  /*9fe0*/  IADD3.X R15, R10, UR17, RZ, P4, !PT ;  /* 0x000000110a0f7c10 */ /* 0x000fe4000a7fe4ff */
[----:B------:R-:W-:Y:S02]  /*9ff0*/  IADD3.X R10, R11, UR17, RZ, P5, !PT ;  /* 0x000000110b0a7c10 */ /* 0x000fe4000affe4ff */
[----:B------:R-:W-:Y:S01]  /*a000*/  SHF.R.S32.HI R13, RZ, 0x1f, R110 ;  /* 0x0000001fff0d7819 */ /* 0x000fe2000001146e */
[----:B------:R-:W-:Y:S01]  /*a010*/  STL [R1+0x34c], R15 ;  /* 0x00034c0f01007387 */ /* 0x000fe20000100800 */
[----:B------:R-:W-:Y:S02]  /*a020*/  SHF.R.S32.HI R14, RZ, 0x1f, R111 ;  /* 0x0000001fff0e7819 */ /* 0x000fe4000001146f */
[----:B0-----:R-:W-:Y:S01]  /*a030*/  IADD3.X R9, R12, UR17, RZ, P6, !PT ;  /* 0x000000110c097c10 */ /* 0x001fe2000b7fe4ff */
[----:B------:R0:W-:Y:S04]  /*a040*/  STL [R1+0x354], R10 ;  /* 0x0003540a01007387 */ /* 0x0001e80000100800 */
[----:B------:R1:W-:Y:S04]  /*a050*/  STL [R1+0x35c], R9 ;  /* 0x00035c0901007387 */ /* 0x0003e80000100800 */
[----:B------:R-:W2:Y:S01]  /*a060*/  LDL.LU R114, [R1+0xa4] ;  /* 0x0000a40001727983 */ /* 0x000ea20000300800 */
[----:B0-----:R-:W-:-:S02]  /*a070*/  IADD3.X R10, R13, UR17, RZ, P1, !PT ;  /* 0x000000110d0a7c10 */ /* 0x001fc40008ffe4ff */
[----:B-1----:R-:W-:-:S03]  /*a080*/  IADD3.X R9, R14, UR17, RZ, P2, !PT ;  /* 0x000000110e097c10 */ /* 0x002fc600097fe4ff */
[----:B------:R0:W-:Y:S01]  /*a090*/  STL [R1+0x364], R10 ;  /* 0x0003640a01007387 */ /* 0x0001e20000100800 */
[----:B------:R-:W1:Y:S01]  /*a0a0*/  S2R R118, SR_TID.X ;  /* 0x0000000000767919 */ /* 0x000e620000002100 */
[----:B------:R-:W3:Y:S01]  /*a0b0*/  S2R R116, SR_TID.X ;  /* 0x0000000000747919 */ /* 0x000ee20000002100 */
[----:B------:R-:W-:Y:S01]  /*a0c0*/  USHF.R.U32.HI UR16, URZ, 0x4, UR25 ;  /* 0x000000043f107899 */ /* 0x000fe20008011619 */
[----:B------:R-:W-:Y:S01]  /*a0d0*/  UMOV UR18, URZ ;  /* 0x0000003f00127c82 */ /* 0x000fe20008000000 */
[----:B------:R4:W-:Y:S01]  /*a0e0*/  STL [R1+0x36c], R9 ;  /* 0x00036c0901007387 */ /* 0x0009e20000100800 */
[----:B------:R-:W-:Y:S01]  /*a0f0*/  ULDC UR25, c[0x0][0x21c] ;  /* 0x0000870000197ab9 */ /* 0x000fe20000000800 */
[----:B------:R-:W-:Y:S02]  /*a100*/  ULDC UR17, c[0x0][0x238] ;  /* 0x00008e0000117ab9 */ /* 0x000fe40000000800 */
[----:B------:R-:W5:Y:S01]  /*a110*/  LDL.LU R113, [R1+0xa0] ;  /* 0x0000a00001717983 */ /* 0x000f620000300800 */
[----:B-1----:R-:W-:-:S02]  /*a120*/  LEA.HI R118, R118, 0x38, RZ, 0x1a ;  /* 0x0000003876767811 */ /* 0x002fc400078fd0ff */
[----:B---3--:R-:W-:-:S03]  /*a130*/  SHF.R.U32.HI R115, RZ, 0x6, R116 ;  /* 0x00000006ff737819 */ /* 0x008fc60000011674 */
[----:B------:R-:W-:Y:S01]  /*a140*/  IMAD R11, R118, UR21, RZ ;  /* 0x00000015760b7c24 */ /* 0x000fe2000f8e02ff */
[C---:B------:R-:W-:Y:S02]  /*a150*/  LEA.HI R119, R116.reuse, 0x28, RZ, 0x1a ;  /* 0x0000002874777811 */ /* 0x040fe400078fd0ff */
[C---:B------:R-:W-:Y:S02]  /*a160*/  LEA.HI R118, R116.reuse, 0x18, RZ, 0x1a ;  /* 0x0000001874767811 */ /* 0x040fe400078fd0ff */
[----:B------:R-:W-:Y:S01]  /*a170*/  LEA.HI R116, R116, 0x8, RZ, 0x1a ;  /* 0x0000000874747811 */ /* 0x000fe200078fd0ff */
[----:B------:R-:W-:Y:S01]  /*a180*/  IMAD R18, R119, UR21, RZ ;  /* 0x0000001577127c24 */ /* 0x000fe2000f8e02ff */
[----:B------:R-:W-:Y:S01]  /*a190*/  SGXT.U32 R115, R115, 0x3 ;  /* 0x000000037373781a */ /* 0x000fe20000000000 */
[----:B------:R1:W-:Y:S01]  /*a1a0*/  STL [R1+0x390], R11 ;  /* 0x0003900b01007387 */ /* 0x0003e20000100800 */
[----:B------:R-:W-:Y:S02]  /*a1b0*/  IMAD R14, R118, UR21, RZ ;  /* 0x00000015760e7c24 */ /* 0x000fe4000f8e02ff */
[C---:B0-----:R-:W-:Y:S01]  /*a1c0*/  LOP3.LUT R10, R115.reuse, 0x70, RZ, 0xfc, !PT ;  /* 0x00000070730a7812 */ /* 0x041fe200078efcff */
[----:B------:R-:W-:Y:S01]  /*a1d0*/  STL [R1+0x38c], R18 ;  /* 0x00038c1201007387 */ /* 0x000fe20000100800 */
[----:B----4-:R-:W-:Y:S01]  /*a1e0*/  LOP3.LUT R9, R115, 0x60, RZ, 0xfc, !PT ;  /* 0x0000006073097812 */ /* 0x010fe200078efcff */
[----:B-1----:R-:W-:-:S02]  /*a1f0*/  IMAD R11, R116, UR21, RZ ;  /* 0x00000015740b7c24 */ /* 0x002fc4000f8e02ff */
[----:B------:R0:W-:Y:S04]  /*a200*/  STL [R1+0x388], R14 ;  /* 0x0003880e01007387 */ /* 0x0001e80000100800 */
[----:B------:R1:W-:Y:S01]  /*a210*/  STL [R1+0x3bc], R11 ;  /* 0x0003bc0b01007387 */ /* 0x0003e20000100800 */
[C---:B------:R-:W-:Y:S01]  /*a220*/  LOP3.LUT R17, R115.reuse, 0x50, RZ, 0xfc, !PT ;  /* 0x0000005073117812 */ /* 0x040fe200078efcff */
[----:B0-----:R-:W-:Y:S02]  /*a230*/  IMAD R14, R115, UR21, RZ ;  /* 0x00000015730e7c24 */ /* 0x001fe4000f8e02ff */
[----:B-1----:R-:W-:Y:S02]  /*a240*/  IMAD R11, R10, UR23, RZ ;  /* 0x000000170a0b7c24 */ /* 0x002fe4000f8e02ff */
[----:B------:R-:W-:Y:S01]  /*a250*/  IMAD R10, R9, UR24, RZ ;  /* 0x00000018090a7c24 */ /* 0x000fe2000f8e02ff */
[----:B------:R-:W-:Y:S01]  /*a260*/  SHF.R.S32.HI R9, RZ, 0x1f, R112 ;  /* 0x0000001fff097819 */ /* 0x000fe20000011470 */
[----:B------:R-:W-:Y:S01]  /*a270*/  STL [R1+0x3b8], R14 ;  /* 0x0003b80e01007387 */ /* 0x000fe20000100800 */
[----:B------:R-:W-:-:S02]  /*a280*/  LOP3.LUT R16, R115, 0x40, RZ, 0xfc, !PT ;  /* 0x0000004073107812 */ /* 0x000fc400078efcff */
[----:B------:R-:W-:Y:S01]  /*a290*/  IADD3.X R9, R9, UR25, RZ, P0, !PT ;  /* 0x0000001909097c10 */ /* 0x000fe200087fe4ff */
[----:B------:R-:W-:Y:S01]  /*a2a0*/  STL [R1+0x3b4], R11 ;  /* 0x0003b40b01007387 */ /* 0x000fe20000100800 */
[----:B------:R-:W-:Y:S01]  /*a2b0*/  USGXT.U32 UR16, UR16, 0xe ;  /* 0x0000000e1010789a */ /* 0x000fe20008000000 */
[C---:B------:R-:W-:Y:S02]  /*a2c0*/  LOP3.LUT R15, R115.reuse, 0x30, RZ, 0xfc, !PT ;  /* 0x00000030730f7812 */ /* 0x040fe400078efcff */
[----:B------:R0:W-:Y:S01]  /*a2d0*/  STL [R1+0x3b0], R10 ;  /* 0x0003b00a01007387 */ /* 0x0001e20000100800 */
[----:B------:R-:W-:-:S03]  /*a2e0*/  LOP3.LUT R13, R115, 0x20, RZ, 0xfc, !PT ;  /* 0x00000020730d7812 */ /* 0x000fc600078efcff */
[----:B------:R1:W-:Y:S01]  /*a2f0*/  STL [R1+0x37c], R9 ;  /* 0x00037c0901007387 */ /* 0x0003e20000100800 */
[----:B------:R-:W-:Y:S01]  /*a300*/  LOP3.LUT R12, R115, 0x10, RZ, 0xfc, !PT ;  /* 0x00000010730c7812 */ /* 0x000fe200078efcff */
[----:B------:R-:W-:Y:S01]  /*a310*/  UIADD3 UR20, UP0, UR16, 0x2, URZ ;  /* 0x0000000210147890 */ /* 0x000fe2000ff1e03f */
[----:B0-----:R-:W-:Y:S02]  /*a320*/  IMAD R10, R17, UR60, RZ ;  /* 0x0000003c110a7c24 */ /* 0x001fe4000f8e02ff */
[----:B-1----:R-:W-:-:S03]  /*a330*/  IMAD R9, R16, UR27, RZ ;  /* 0x0000001b10097c24 */ /* 0x002fc6000f8e02ff */
[----:B------:R0:W-:Y:S01]  /*a340*/  STL [R1+0x3ac], R10 ;  /* 0x0003ac0a01007387 */ /* 0x0001e20000100800 */
[----:B------:R-:W-:Y:S01]  /*a350*/  IMAD R11, R15, UR19, RZ ;  /* 0x000000130f0b7c24 */ /* 0x000fe2000f8e02ff */
[----:B------:R-:W-:Y:S02]  /*a360*/  UIADD3.X UR18, UR18, 0x40000040, URZ, UP0, !UPT ;  /* 0x4000004012127890 */ /* 0x000fe400087fe43f */
[----:B------:R1:W-:Y:S01]  /*a370*/  STL [R1+0x3a8], R9 ;  /* 0x0003a80901007387 */ /* 0x0003e20000100800 */
[----:B0-----:R-:W-:-:S03]  /*a380*/  IMAD R10, R13, UR22, RZ ;  /* 0x000000160d0a7c24 */ /* 0x001fc6000f8e02ff */
[----:B------:R0:W-:Y:S01]  /*a390*/  STL [R1+0x3a4], R11 ;  /* 0x0003a40b01007387 */ /* 0x0001e20000100800 */
[----:B-1----:R-:W-:-:S03]  /*a3a0*/  IMAD R9, R12, UR17, RZ ;  /* 0x000000110c097c24 */ /* 0x002fc6000f8e02ff */
[----:B------:R0:W-:Y:S01]  /*a3b0*/  STL [R1+0x3a0], R10 ;  /* 0x0003a00a01007387 */ /* 0x0001e20000100800 */
[----:B------:R-:W-:-:S03]  /*a3c0*/  UMOV UR21, UR18 ;  /* 0x0000001200157c82 */ /* 0x000fc60008000000 */
[----:B------:R0:W-:Y:S01]  /*a3d0*/  STL [R1+0x39c], R9 ;  /* 0x00039c0901007387 */ /* 0x0001e20000100800 */
[----:B------:R-:W-:Y:S01]  /*a3e0*/  UIADD3.64 UR38, UR20, 0x2, URZ ;  /* 0x0000000214267897 */ /* 0x000fe2000fffe03f */
        /* <DEDUP_REMOVED lines=31> */
[----:B------:R-:W-:Y:S01]  /*a5e0*/  CS2R R86, SRZ ;  /* 0x0000000000567805 */ /* 0x000fe2000001ff00 */
[----:B------:R-:W-:Y:S02]  /*a5f0*/  USHF.L.U32 UR61, UR61, 0x7, URZ ;  /* 0x000000073d3d7899 */ /* 0x000fe4000800063f */
[----:B------:R-:W-:Y:S02]  /*a600*/  USHF.R.S32.HI UR59, URZ, 0x7, UR26 ;  /* 0x000000073f3b7899 */ /* 0x000fe4000801141a */
[----:B------:R-:W-:Y:S01]  /*a610*/  UIADD3.64 UR24, UR20, 0x4, URZ ;  /* 0x0000000414187897 */ /* 0x000fe2000fffe03f */
[----:B------:R-:W-:Y:S01]  /*a620*/  ULDC UR60, c[0x0][0x230] ;  /* 0x00008c00003c7ab9 */ /* 0x000fe20000000800 */
[----:B--2---:R-:W-:-:S02]  /*a630*/  R2UR UR39, R114 ;  /* 0x00000000722772ca */ /* 0x004fc400000e0000 */
[----:B0----5:R-:W-:-:S15]  /*a640*/  R2UR UR38, R113 ;  /* 0x00000000712672ca */ /* 0x021fde00000e0000 */
.L_x_1:
[----:B------:R-:W2:Y:S04]  /*a650*/  LDL R17, [R1+0x3b8] ;  /* 0x0003b80001117983 */ /* 0x000ea80000100800 */
[----:B------:R-:W3:Y:S01]  /*a660*/  LDL R15, [R1+0x3bc] ;  /* 0x0003bc00010f7983 */ /* 0x000ee20000100800 */
[----:B------:R-:W-:Y:S01]  /*a670*/  MOV R10, UR25 ;  /* 0x00000019000a7c02 */ /* 0x000fe20008000f00 */
[----:B------:R-:W-:Y:S01]  /*a680*/  ULDC UR18, c[0x0][0x238] ;  /* 0x00008e0000127ab9 */ /* 0x000fe20000000800 */
[----:B------:R-:W-:Y:S01]  /*a690*/  MOV R9, UR24 ;  /* 0x0000001800097c02 */ /* 0x000fe20008000f00 */
[----:B------:R-:W-:Y:S01]  /*a6a0*/  STL [R1+0x4f4], R112 ;  /* 0x0004f47001007387 */ /* 0x000fe20000100800 */
[----:B------:R-:W0:Y:S01]  /*a6b0*/  S2R R11, SR_TID.X ;  /* 0x00000000000b7919 */ /* 0x000e220000002100 */
[----:B-1----:R-:W1:Y:S01]  /*a6c0*/  S2R R93, SR_TID.X ;  /* 0x00000000005d7919 */ /* 0x002e620000002100 */
[----:B------:R-:W-:Y:S01]  /*a6d0*/  PRMT R94, RZ, 0x7610, R94 ;  /* 0x00007610ff5e7816 */ /* 0x000fe2000000005e */
[----:B------:R-:W-:Y:S01]  /*a6e0*/  ULDC UR17, c[0x0][0x23c] ;  /* 0x00008f0000117ab9 */ /* 0x000fe20000000800 */
[----:B------:R-:W-:Y:S04]  /*a6f0*/  STL [R1+0x4f0], R19 ;  /* 0x0004f01301007387 */ /* 0x000fe80000100800 */
[----:B------:R-:W-:Y:S04]  /*a700*/  STL [R1+0x4ec], R18 ;  /* 0x0004ec1201007387 */ /* 0x000fe80000100800 */
[----:B------:R-:W-:Y:S04]  /*a710*/  STL [R1+0x4e8], R3 ;  /* 0x0004e80301007387 */ /* 0x000fe80000100800 */
[----:B------:R-:W-:Y:S04]  /*a720*/  STL [R1+0x4e4], R4 ;  /* 0x0004e40401007387 */ /* 0x000fe80000100800 */
[----:B------:R-:W-:Y:S04]  /*a730*/  STL [R1+0x4e0], R5 ;  /* 0x0004e00501007387 */ /* 0x000fe80000100800 */
[----:B------:R-:W-:Y:S04]  /*a740*/  STL [R1+0x4dc], R6 ;  /* 0x0004dc0601007387 */ /* 0x000fe80000100800 */
[----:B------:R4:W-:Y:S04]  /*a750*/  STL [R1+0x4d8], R7 ;  /* 0x0004d80701007387 */ /* 0x0009e80000100800 */
[----:B------:R-:W-:Y:S01]  /*a760*/  STL [R1+0x4d4], R117 ;  /* 0x0004d47501007387 */ /* 0x000fe20000100800 */
[----:B0-----:R-:W-:-:S02]  /*a770*/  LEA.HI R12, R11, 0x8, RZ, 0x1a ;  /* 0x000000080b0c7811 */ /* 0x001fc400078fd0ff */
[----:B-1----:R-:W-:Y:S01]  /*a780*/  SHF.R.U32.HI R95, RZ, 0x6, R93 ;  /* 0x00000006ff5f7819 */ /* 0x002fe2000001165d */
[----:B------:R-:W-:Y:S01]  /*a790*/  STL [R1+0x4d0], R121 ;  /* 0x0004d07901007387 */ /* 0x000fe20000100800 */
[----:B------:R-:W-:Y:S02]  /*a7a0*/  SHF.R.U32.HI R11, RZ, 0x6, R11 ;  /* 0x00000006ff0b7819 */ /* 0x000fe4000001160b */
[----:B------:R-:W-:Y:S01]  /*a7b0*/  SGXT.U32 R95, R95, 0x3 ;  /* 0x000000035f5f781a */ /* 0x000fe20000000000 */
[----:B------:R-:W-:Y:S04]  /*a7c0*/  STL [R1+0x4cc], R122 ;  /* 0x0004cc7a01007387 */ /* 0x000fe80000100800 */
[----:B------:R-:W-:Y:S04]  /*a7d0*/  STL [R1+0x4c8], R123 ;  /* 0x0004c87b01007387 */ /* 0x000fe80000100800 */
[----:B------:R-:W-:Y:S04]  /*a7e0*/  STL [R1+0x4c4], R124 ;  /* 0x0004c47c01007387 */ /* 0x000fe80000100800 */
[----:B------:R-:W-:Y:S04]  /*a7f0*/  STL [R1+0x4c0], R125 ;  /* 0x0004c07d01007387 */ /* 0x000fe80000100800 */
[----:B------:R-:W-:Y:S04]  /*a800*/  STL [R1+0x4bc], R106 ;  /* 0x0004bc6a01007387 */ /* 0x000fe80000100800 */
[----:B------:R-:W-:Y:S04]  /*a810*/  STL [R1+0x4b8], R105 ;  /* 0x0004b86901007387 */ /* 0x000fe80000100800 */
[----:B------:R-:W-:Y:S04]  /*a820*/  STL [R1+0x4b4], R104 ;  /* 0x0004b46801007387 */ /* 0x000fe80000100800 */
[----:B----4-:R-:W4:Y:S04]  /*a830*/  LDL R7, [R1+0x39c] ;  /* 0x00039c0001077983 */ /* 0x010f280000100800 */
[----:B------:R0:W-:Y:S04]  /*a840*/  STL [R1+0x398], R10 ;  /* 0x0003980a01007387 */ /* 0x0001e80000100800 */
[----:B------:R-:W5:Y:S01]  /*a850*/  LDL R14, [R1+0x388] ;  /* 0x00038800010e7983 */ /* 0x000f620000100800 */
[----:B------:R-:W-:-:S02]  /*a860*/  SGXT.U32 R11, R11, 0x3 ;  /* 0x000000030b0b781a */ /* 0x000fc40000000000 */
[----:B------:R-:W-:Y:S01]  /*a870*/  ISETP.GE.AND P4, PT, R12, UR60, PT ;  /* 0x0000003c0c007c0c */ /* 0x000fe2000bf86270 */
[----:B------:R1:W-:Y:S01]  /*a880*/  STL [R1+0x394], R9 ;  /* 0x0003940901007387 */ /* 0x0003e20000100800 */
[----:B------:R-:W-:Y:S02]  /*a890*/  LOP3.LUT R16, R11, 0x10, RZ, 0xfc, !PT ;  /* 0x000000100b107812 */ /* 0x000fe400078efcff */
[----:B------:R-:W-:Y:S02]  /*a8a0*/  ISETP.GE.AND P5, PT, R95, UR60, PT ;  /* 0x0000003c5f007c0c */ /* 0x000fe4000bfa6270 */
[----:B0-----:R-:W-:-:S04]  /*a8b0*/  LEA.HI R10, R93, 0x28, RZ, 0x1a ;  /* 0x000000285d0a7811 */ /* 0x001fc800078fd0ff */
[----:B------:R-:W-:Y:S02]  /*a8c0*/  ISETP.GE.AND P0, PT, R10, UR60, PT ;  /* 0x0000003c0a007c0c */ /* 0x000fe4000bf06270 */
[----:B------:R-:W-:Y:S02]  /*a8d0*/  PRMT R101, RZ, 0x7610, R101 ;  /* 0x00007610ff657816 */ /* 0x000fe40000000065 */
[----:B-1----:R-:W-:-:S04]  /*a8e0*/  LEA.HI R9, R93, 0x18, RZ, 0x1a ;  /* 0x000000185d097811 */ /* 0x002fc800078fd0ff */
[----:B------:R-:W-:Y:S02]  /*a8f0*/  ISETP.GE.AND P2, PT, R9, UR60, PT ;  /* 0x0000003c09007c0c */ /* 0x000fe4000bf46270 */
[----:B------:R-:W-:-:S04]  /*a900*/  LEA.HI R9, R93, 0x38, RZ, 0x1a ;  /* 0x000000385d097811 */ /* 0x000fc800078fd0ff */
[----:B------:R-:W-:Y:S02]  /*a910*/  ISETP.GE.AND P1, PT, R9, UR60, PT ;  /* 0x0000003c09007c0c */ /* 0x000fe4000bf26270 */
[----:B------:R-:W5:Y:S01]  /*a920*/  LDL R9, [R1+0x3a8] ;  /* 0x0003a80001097983 */ /* 0x000f620000100800 */
[----:B--2---:R-:W-:-:S04]  /*a930*/  IADD3 R12, P3, R17, R2, RZ ;  /* 0x00000002110c7210 */ /* 0x004fc80007f7e0ff */
[----:B------:R-:W-:Y:S02]  /*a940*/  LEA.HI.X.SX32 R13, R17, R0, 0x1, P3 ;  /* 0x00000000110d7211 */ /* 0x000fe400018f0eff */
[----:B------:R-:W-:Y:S01]  /*a950*/  ISETP.GE.AND P3, PT, R16, UR60, PT ;  /* 0x0000003c10007c0c */ /* 0x000fe2000bf66270 */
[----:B------:R-:W2:Y:S01]  /*a960*/  LDL R17, [R1+0x3a0] ;  /* 0x0003a00001117983 */ /* 0x000ea20000100800 */
[C---:B---3--:R-:W-:Y:S01]  /*a970*/  IADD3 R10, P6, R15.reuse, R2, RZ ;  /* 0x000000020f0a7210 */ /* 0x048fe20007fde0ff */
[----:B------:R-:W0:Y:S03]  /*a980*/  S2R R16, SR_TID.X ;  /* 0x0000000000107919 */ /* 0x000e260000002100 */
[----:B------:R-:W-:Y:S01]  /*a990*/  LEA.HI.X.SX32 R11, R15, R0, 0x1, P6 ;  /* 0x000000000f0b7211 */ /* 0x000fe200030f0eff */
[----:B------:R4:W3:Y:S04]  /*a9a0*/  @!P5 LDG.E.U8 R94, desc[UR38][R12.64] ;  /* 0x000000260c5ed981 */ /* 0x0008e8000c1e1100 */
[----:B------:R-:W3:Y:S04]  /*a9b0*/  LDL R15, [R1+0x38c] ;  /* 0x00038c00010f7983 */ /* 0x000ee80000100800 */
[----:B------:R5:W3:Y:S01]  /*a9c0*/  @!P4 LDG.E.U8 R101, desc[UR38][R10.64] ;  /* 0x000000260a65c981 */ /* 0x000ae2000c1e1100 */
[----:B0-----:R-:W-:-:S04]  /*a9d0*/  SHF.R.U32.HI R16, RZ, 0x6, R16 ;  /* 0x00000006ff107819 */ /* 0x001fc80000011610 */
[----:B------:R-:W-:-:S04]  /*a9e0*/  SGXT.U32 R16, R16, 0x3 ;  /* 0x000000031010781a */ /* 0x000fc80000000000 */
[----:B------:R-:W-:Y:S02]  /*a9f0*/  LOP3.LUT R16, R16, 0x20, RZ, 0xfc, !PT ;  /* 0x0000002010107812 */ /* 0x000fe400078efcff */
[----:B----4-:R-:W-:-:S04]  /*aa00*/  IADD3 R12, P6, R7, R2, RZ ;  /* 0x00000002070c7210 */ /* 0x010fc80007fde0ff */
[----:B------:R-:W-:Y:S02]  /*aa10*/  LEA.HI.X.SX32 R13, R7, R0, 0x1, P6 ;  /* 0x00000000070d7211 */ /* 0x000fe400030f0eff */
[----:B------:R-:W4:Y:S01]  /*aa20*/  LDL R7, [R1+0x3a4] ;  /* 0x0003a40001077983 */ /* 0x000f220000100800 */
[----:B------:R-:W-:-:S03]  /*aa30*/  ISETP.GE.AND P4, PT, R16, UR60, PT ;  /* 0x0000003c10007c0c */ /* 0x000fc6000bf86270 */
[----:B------:R-:W4:Y:S01]  /*aa40*/  LDL R16, [R1+0x390] ;  /* 0x0003900001107983 */ /* 0x000f220000100800 */
[----:B-----5:R-:W-:-:S04]  /*aa50*/  IADD3 R10, P5, R14, R2, RZ ;  /* 0x000000020e0a7210 */ /* 0x020fc80007fbe0ff */
[----:B------:R-:W-:Y:S02]  /*aa60*/  LEA.HI.X.SX32 R11, R14, R0, 0x1, P5 ;  /* 0x000000000e0b7211 */ /* 0x000fe400028f0eff */
[----:B------:R-:W0:Y:S01]  /*aa70*/  S2R R14, SR_TID.X ;  /* 0x00000000000e7919 */ /* 0x000e220000002100 */
[----:B------:R-:W-:-:S06]  /*aa80*/  PRMT R102, RZ, 0x7610, R102 ;  /* 0x00007610ff667816 */ /* 0x000fcc0000000066 */
[----:B------:R2:W5:Y:S01]  /*aa90*/  @!P3 LDG.E.U8 R102, desc[UR38][R12.64] ;  /* 0x000000260c66b981 */ /* 0x000562000c1e1100 */
[----:B------:R-:W-:Y:S02]  /*aaa0*/  PRMT R100, RZ, 0x7610, R100 ;  /* 0x00007610ff647816 */ /* 0x000fe40000000064 */
[----:B------:R-:W-:-:S04]  /*aab0*/  PRMT R97, RZ, 0x7610, R97 ;  /* 0x00007610ff617816 */ /* 0x000fc80000000061 */
[----:B------:R3:W5:Y:S01]  /*aac0*/  @!P2 LDG.E.U8 R100, desc[UR38][R10.64] ;  /* 0x000000260a64a981 */ /* 0x000762000c1e1100 */
[----:B------:R-:W-:Y:S02]  /*aad0*/  PRMT R96, RZ, 0x7610, R96 ;  /* 0x00007610ff607816 */ /* 0x000fe40000000060 */
[----:B------:R-:W-:Y:S02]  /*aae0*/  PRMT R99, RZ, 0x7610, R99 ;  /* 0x00007610ff637816 */ /* 0x000fe40000000063 */
[----:B--2---:R-:W-:Y:S01]  /*aaf0*/  IADD3 R12, P5, R17, R2, RZ ;  /* 0x00000002110c7210 */ /* 0x004fe20007fbe0ff */
[----:B------:R-:W-:Y:S01]  /*ab00*/  IMAD.MOV.U32 R13, RZ, RZ, R17 ;  /* 0x000000ffff0d7224 */ /* 0x000fe200078e0011 */
[--C-:B0-----:R-:W-:Y:S02]  /*ab10*/  SHF.R.U32.HI R17, RZ, 0x6, R14.reuse ;  /* 0x00000006ff117819 */ /* 0x101fe4000001160e */
[----:B------:R-:W-:Y:S02]  /*ab20*/  SHF.R.U32.HI R14, RZ, 0x6, R14 ;  /* 0x00000006ff0e7819 */ /* 0x000fe4000001160e */
[----:B------:R-:W-:-:S02]  /*ab30*/  SGXT.U32 R17, R17, 0x3 ;  /* 0x000000031111781a */ /* 0x000fc40000000000 */
[----:B------:R-:W-:Y:S02]  /*ab40*/  LEA.HI.X.SX32 R13, R13, R0, 0x1, P5 ;  /* 0x000000000d0d7211 */ /* 0x000fe400028f0eff */
[----:B------:R-:W-:Y:S02]  /*ab50*/  LOP3.LUT R17, R17, 0x30, RZ, 0xfc, !PT ;  /* 0x0000003011117812 */ /* 0x000fe400078efcff */
[----:B------:R-:W-:Y:S01]  /*ab60*/  SGXT.U32 R14, R14, 0x3 ;  /* 0x000000030e0e781a */ /* 0x000fe20000000000 */
[----:B------:R-:W2:Y:S01]  /*ab70*/  @!P4 LDG.E.U8 R97, desc[UR38][R12.64] ;  /* 0x000000260c61c981 */ /* 0x000ea2000c1e1100 */
[----:B------:R-:W-:Y:S02]  /*ab80*/  ISETP.GE.AND P2, PT, R17, UR60, PT ;  /* 0x0000003c11007c0c */ /* 0x000fe4000bf46270 */
[----:B---3--:R-:W-:Y:S02]  /*ab90*/  IADD3 R10, P3, R15, R2, RZ ;  /* 0x000000020f0a7210 */ /* 0x008fe40007f7e0ff */
[----:B------:R-:W-:-:S02]  /*aba0*/  LOP3.LUT R17, R14, 0x40, RZ, 0xfc, !PT ;  /* 0x000000400e117812 */ /* 0x000fc400078efcff */
[----:B------:R-:W-:Y:S02]  /*abb0*/  LEA.HI.X.SX32 R11, R15, R0, 0x1, P3 ;  /* 0x000000000f0b7211 */ /* 0x000fe400018f0eff */
[----:B------:R-:W-:Y:S02]  /*abc0*/  ISETP.GE.AND P5, PT, R17, UR60, PT ;  /* 0x0000003c11007c0c */ /* 0x000fe4000bfa6270 */
[----:B------:R-:W3:Y:S04]  /*abd0*/  LDL R17, [R1+0x3ac] ;  /* 0x0003ac0001117983 */ /* 0x000ee80000100800 */
[----:B------:R0:W2:Y:S01]  /*abe0*/  @!P0 LDG.E.U8 R96, desc[UR38][R10.64] ;  /* 0x000000260a608981 */ /* 0x0000a2000c1e1100 */
[----:B----4-:R-:W-:-:S04]  /*abf0*/  IADD3 R14, P4, R7, R2, RZ ;  /* 0x00000002070e7210 */ /* 0x010fc80007f9e0ff */
[----:B------:R-:W-:Y:S02]  /*ac00*/  LEA.HI.X.SX32 R15, R7, R0, 0x1, P4 ;  /* 0x00000000070f7211 */ /* 0x000fe400020f0eff */
[----:B------:R-:W1:Y:S01]  /*ac10*/  S2R R7, SR_TID.X ;  /* 0x0000000000077919 */ /* 0x000e620000002100 */
[----:B0-----:R-:W-:Y:S01]  /*ac20*/  IADD3 R10, P3, R16, R2, RZ ;  /* 0x00000002100a7210 */ /* 0x001fe20007f7e0ff */
[----:B------:R-:W-:Y:S02]  /*ac30*/  IMAD.MOV.U32 R11, RZ, RZ, R16 ;  /* 0x000000ffff0b7224 */ /* 0x000fe400078e0010 */
[----:B------:R-:W4:Y:S04]  /*ac40*/  LDL R16, [R1+0x3b0] ;  /* 0x0003b00001107983 */ /* 0x000f280000100800 */
[----:B------:R1:W2:Y:S02]  /*ac50*/  @!P2 LDG.E.U8 R99, desc[UR38][R14.64] ;  /* 0x000000260e63a981 */ /* 0x0002a4000c1e1100 */
[----:B-1----:R-:W-:-:S02]  /*ac60*/  SHF.R.U32.HI R15, RZ, 0x6, R7 ;  /* 0x00000006ff0f7819 */ /* 0x002fc40000011607 */
[----:B------:R-:W5:Y:S01]  /*ac70*/  LDL R7, [R1+0x3b4] ;  /* 0x0003b40001077983 */ /* 0x000f620000100800 */
[----:B------:R-:W-:-:S04]  /*ac80*/  IADD3 R12, P0, R9, R2, RZ ;  /* 0x00000002090c7210 */ /* 0x000fc80007f1e0ff */
[-C--:B------:R-:W-:Y:S02]  /*ac90*/  LEA.HI.X.SX32 R13, R9, R0.reuse, 0x1, P0 ;  /* 0x00000000090d7211 */ /* 0x080fe400000f0eff */
[----:B------:R-:W0:Y:S01]  /*aca0*/  S2R R9, SR_TID.X ;  /* 0x0000000000097919 */ /* 0x000e220000002100 */
[----:B------:R-:W-:Y:S02]  /*acb0*/  PRMT R98, RZ, 0x7610, R98 ;  /* 0x00007610ff627816 */ /* 0x000fe40000000062 */
[----:B------:R-:W-:Y:S02]  /*acc0*/  LEA.HI.X.SX32 R11, R11, R0, 0x1, P3 ;  /* 0x000000000b0b7211 */ /* 0x000fe400018f0eff */
[----:B------:R-:W-:-:S03]  /*acd0*/  SGXT.U32 R15, R15, 0x3 ;  /* 0x000000030f0f781a */ /* 0x000fc60000000000 */
[----:B------:R1:W2:Y:S01]  /*ace0*/  @!P1 LDG.E.U8 R98, desc[UR38][R10.64] ;  /* 0x000000260a629981 */ /* 0x0002a2000c1e1100 */
[----:B------:R-:W-:Y:S02]  /*acf0*/  LOP3.LUT R15, R15, 0x50, RZ, 0xfc, !PT ;  /* 0x000000500f0f7812 */ /* 0x000fe400078efcff */
[----:B------:R-:W-:Y:S02]  /*ad00*/  PRMT R92, RZ, 0x7610, R92 ;  /* 0x00007610ff5c7816 */ /* 0x000fe4000000005c */
[----:B------:R-:W-:-:S04]  /*ad10*/  ISETP.GE.AND P3, PT, R15, UR60, PT ;  /* 0x0000003c0f007c0c */ /* 0x000fc8000bf66270 */
[----:B------:R4:W2:Y:S01]  /*ad20*/  @!P5 LDG.E.U8 R92, desc[UR38][R12.64] ;  /* 0x000000260c5cd981 */ /* 0x0008a2000c1e1100 */
[----:B0-----:R-:W-:-:S04]  /*ad30*/  SHF.R.U32.HI R9, RZ, 0x6, R9 ;  /* 0x00000006ff097819 */ /* 0x001fc80000011609 */
[----:B------:R-:W-:-:S04]  /*ad40*/  SGXT.U32 R9, R9, 0x3 ;  /* 0x000000030909781a */ /* 0x000fc80000000000 */
[C---:B-1----:R-:W-:Y:S02]  /*ad50*/  LOP3.LUT R10, R9.reuse, 0x60, RZ, 0xfc, !PT ;  /* 0x00000060090a7812 */ /* 0x042fe400078efcff */
[----:B------:R-:W-:-:S04]  /*ad60*/  LOP3.LUT R9, R9, 0x70, RZ, 0xfc, !PT ;  /* 0x0000007009097812 */ /* 0x000fc800078efcff */
[----:B------:R-:W-:Y:S02]  /*ad70*/  ISETP.GE.AND P0, PT, R9, UR60, PT ;  /* 0x0000003c09007c0c */ /* 0x000fe4000bf06270 */
[----:B------:R-:W-:Y:S02]  /*ad80*/  LEA.HI R9, R93, 0x78, RZ, 0x1a ;  /* 0x000000785d097811 */ /* 0x000fe400078fd0ff */
[----:B------:R-:W-:Y:S02]  /*ad90*/  PRMT R11, RZ, 0x7610, R11 ;  /* 0x00007610ff0b7816 */ /* 0x000fe4000000000b */
[C---:B------:R-:W-:Y:S01]  /*ada0*/  ISETP.GE.AND P4, PT, R9.reuse, UR60, PT ;  /* 0x0000003c09007c0c */ /* 0x040fe2000bf86270 */
[----:B------:R-:W-:Y:S01]  /*adb0*/  IMAD R9, R9, UR18, RZ ;  /* 0x0000001209097c24 */ /* 0x000fe2000f8e02ff */
[----:B------:R-:W-:Y:S02]  /*adc0*/  ISETP.GE.AND P1, PT, R10, UR60, PT ;  /* 0x0000003c0a007c0c */ /* 0x000fe4000bf26270 */
[----:B------:R-:W-:-:S02]  /*add0*/  PRMT R88, RZ, 0x7610, R88 ;  /* 0x00007610ff587816 */ /* 0x000fc40000000058 */
[----:B------:R-:W-:Y:S02]  /*ade0*/  LEA.HI R10, R93, 0x68, RZ, 0x1a ;  /* 0x000000685d0a7811 */ /* 0x000fe400078fd0ff */
[----:B------:R-:W-:Y:S02]  /*adf0*/  PRMT R23, RZ, 0x7610, R23 ;  /* 0x00007610ff177816 */ /* 0x000fe40000000017 */
[----:B------:R-:W-:Y:S02]  /*ae00*/  PRMT R22, RZ, 0x7610, R22 ;  /* 0x00007610ff167816 */ /* 0x000fe40000000016 */
[----:B------:R-:W-:Y:S02]  /*ae10*/  PRMT R89, RZ, 0x7610, R89 ;  /* 0x00007610ff597816 */ /* 0x000fe40000000059 */
[----:B------:R-:W-:Y:S02]  /*ae20*/  PRMT R90, RZ, 0x7610, R90 ;  /* 0x00007610ff5a7816 */ /* 0x000fe4000000005a */
[----:B---3--:R-:W-:-:S04]  /*ae30*/  IADD3 R14, P2, R17, R2, RZ ;  /* 0x00000002110e7210 */ /* 0x008fc80007f5e0ff */
[----:B------:R-:W-:-:S05]  /*ae40*/  LEA.HI.X.SX32 R15, R17, R0, 0x1, P2 ;  /* 0x00000000110f7211 */ /* 0x000fca00010f0eff */
[----:B------:R5:W3:Y:S01]  /*ae50*/  @!P3 LDG.E.U8 R11, desc[UR38][R14.64] ;  /* 0x000000260e0bb981 */ /* 0x000ae2000c1e1100 */
[----:B----4-:R-:W-:-:S04]  /*ae60*/  IADD3 R12, P2, R16, R2, RZ ;  /* 0x00000002100c7210 */ /* 0x010fc80007f5e0ff */
[----:B------:R-:W-:Y:S02]  /*ae70*/  LEA.HI.X.SX32 R13, R16, R0, 0x1, P2 ;  /* 0x00000000100d7211 */ /* 0x000fe400010f0eff */
[----:B------:R-:W-:-:S03]  /*ae80*/  IADD3 R16, P2, R9, R2, RZ ;  /* 0x0000000209107210 */ /* 0x000fc60007f5e0ff */
[----:B------:R0:W4:Y:S01]  /*ae90*/  @!P1 LDG.E.U8 R22, desc[UR38][R12.64] ;  /* 0x000000260c169981 */ /* 0x000122000c1e1100 */
[----:B------:R-:W-:Y:S02]  /*aea0*/  LEA.HI.X.SX32 R17, R9, R0, 0x1, P2 ;  /* 0x0000000009117211 */ /* 0x000fe400010f0eff */
[----:B------:R-:W-:-:S03]  /*aeb0*/  LEA.HI R9, R93, 0x58, RZ, 0x1a ;  /* 0x000000585d097811 */ /* 0x000fc600078fd0ff */
[----:B------:R-:W4:Y:S01]  /*aec0*/  @!P4 LDG.E.U8 R88, desc[UR38][R16.64] ;  /* 0x000000261058c981 */ /* 0x000f22000c1e1100 */
[C---:B------:R-:W-:Y:S01]  /*aed0*/  ISETP.GE.AND P4, PT, R9.reuse, UR60, PT ;  /* 0x0000003c09007c0c */ /* 0x040fe2000bf86270 */
[----:B------:R-:W-:Y:S01]  /*aee0*/  IMAD R9, R9, UR18, RZ ;  /* 0x0000001209097c24 */ /* 0x000fe2000f8e02ff */
[----:B-----5:R-:W-:-:S04]  /*aef0*/  IADD3 R14, P3, R7, R2, RZ ;  /* 0x00000002070e7210 */ /* 0x020fc80007f7e0ff */
[----:B------:R-:W-:Y:S02]  /*af00*/  LEA.HI.X.SX32 R15, R7, R0, 0x1, P3 ;  /* 0x00000000070f7211 */ /* 0x000fe400018f0eff */
[C---:B------:R-:W-:Y:S01]  /*af10*/  ISETP.GE.AND P3, PT, R10.reuse, UR60, PT ;  /* 0x0000003c0a007c0c */ /* 0x040fe2000bf66270 */
[----:B------:R-:W-:Y:S01]  /*af20*/  IMAD R10, R10, UR18, RZ ;  /* 0x000000120a0a7c24 */ /* 0x000fe2000f8e02ff */
[----:B0-----:R-:W-:Y:S01]  /*af30*/  LEA.HI R13, R93, 0x48, RZ, 0x1a ;  /* 0x000000485d0d7811 */ /* 0x001fe200078fd0ff */
[----:B------:R0:W5:Y:S01]  /*af40*/  @!P0 LDG.E.U8 R23, desc[UR38][R14.64] ;  /* 0x000000260e178981 */ /* 0x000162000c1e1100 */
[-C--:B------:R-:W-:Y:S02]  /*af50*/  IADD3 R12, P2, R9, R2.reuse, RZ ;  /* 0x00000002090c7210 */ /* 0x080fe40007f5e0ff */
[----:B------:R-:W-:Y:S01]  /*af60*/  ISETP.GE.AND P1, PT, R13, UR60, PT ;  /* 0x0000003c0d007c0c */ /* 0x000fe2000bf26270 */
[----:B------:R-:W2:Y:S01]  /*af70*/  LDL R7, [R1+0x37c] ;  /* 0x00037c0001077983 */ /* 0x000ea20000100800 */
[----:B0-----:R-:W-:-:S04]  /*af80*/  IADD3 R14, P0, R10, R2, RZ ;  /* 0x000000020a0e7210 */ /* 0x001fc80007f1e0ff */
[-C--:B------:R-:W-:Y:S01]  /*af90*/  LEA.HI.X.SX32 R15, R10, R0.reuse, 0x1, P0 ;  /* 0x000000000a0f7211 */ /* 0x080fe200000f0eff */
[----:B------:R-:W-:Y:S01]  /*afa0*/  IMAD R10, R13, UR18, RZ ;  /* 0x000000120d0a7c24 */ /* 0x000fe2000f8e02ff */
[----:B------:R-:W-:-:S03]  /*afb0*/  LEA.HI.X.SX32 R13, R9, R0, 0x1, P2 ;  /* 0x00000000090d7211 */ /* 0x000fc600010f0eff */
[----:B------:R-:W4:Y:S04]  /*afc0*/  @!P3 LDG.E.U8 R89, desc[UR38][R14.64] ;  /* 0x000000260e59b981 */ /* 0x000f28000c1e1100 */
[----:B------:R0:W3:Y:S04]  /*afd0*/  @!P4 LDG.E.U8 R90, desc[UR38][R12.64] ;  /* 0x000000260c5ac981 */ /* 0x0000e8000c1e1100 */
[----:B------:R-:W5:Y:S04]  /*afe0*/  LDL R15, [R1+0x380] ;  /* 0x00038000010f7983 */ /* 0x000f680000100800 */
[----:B------:R1:W-:Y:S04]  /*aff0*/  STL [R1+0x45c], R2 ;  /* 0x00045c0201007387 */ /* 0x0003e80000100800 */
[----:B------:R-:W-:Y:S04]  /*b000*/  STL [R1+0x460], R0 ;  /* 0x0004600001007387 */ /* 0x000fe80000100800 */
[----:B------:R-:W2:Y:S01]  /*b010*/  LDL R13, [R1+0xec] ;  /* 0x0000ec00010d7983 */ /* 0x000ea20000100800 */
[----:B------:R-:W-:-:S02]  /*b020*/  IADD3 R16, P3, R10, R2, RZ ;  /* 0x000000020a107210 */ /* 0x000fc40007f7e0ff */
[----:B------:R-:W-:Y:S02]  /*b030*/  PRMT R91, RZ, 0x7610, R91 ;  /* 0x00007610ff5b7816 */ /* 0x000fe4000000005b */
[----:B------:R-:W-:-:S05]  /*b040*/  LEA.HI.X.SX32 R17, R10, R0, 0x1, P3 ;  /* 0x000000000a117211 */ /* 0x000fca00018f0eff */
[----:B------:R-:W4:Y:S01]  /*b050*/  @!P1 LDG.E.U8 R91, desc[UR38][R16.64] ;  /* 0x00000026105b9981 */ /* 0x000f22000c1e1100 */
[----:B------:R-:W-:-:S04]  /*b060*/  LOP3.LUT R93, R93, 0x7f, RZ, 0xc0, !PT ;  /* 0x0000007f5d5d7812 */ /* 0x000fc800078ec0ff */
[C---:B------:R-:W-:Y:S01]  /*b070*/  ISETP.GE.AND P0, PT, R93.reuse, UR60, PT ;  /* 0x0000003c5d007c0c */ /* 0x040fe2000bf06270 */
[----:B------:R-:W-:Y:S01]  /*b080*/  IMAD R93, R93, UR17, RZ ;  /* 0x000000115d5d7c24 */ /* 0x000fe2000f8e02ff */
[----:B-1----:R-:W-:-:S04]  /*b090*/  PRMT R2, RZ, 0x7610, R2 ;  /* 0x00007610ff027816 */ /* 0x002fc80000000002 */
[C---:B------:R-:W-:Y:S02]  /*b0a0*/  IADD3 RZ, P2, R93.reuse, R8, RZ ;  /* 0x000000085dff7210 */ /* 0x040fe40007f5e0ff */
[----:B------:R-:W-:Y:S01]  /*b0b0*/  SHF.R.S32.HI R9, RZ, 0x1f, R93 ;  /* 0x0000001fff097819 */ /* 0x000fe2000001145d */
[----:B0-----:R-:W-:Y:S01]  /*b0c0*/  IMAD.IADD R12, R93, 0x1, R8 ;  /* 0x000000015d0c7824 */ /* 0x001fe200078e0208 */
[----:B------:R-:W-:Y:S03]  /*b0d0*/  BAR.SYNC.DEFER_BLOCKING 0x0 ;  /* 0x0000000000007b1d */ /* 0x000fe60000010000 */
[----:B--2---:R-:W-:-:S05]  /*b0e0*/  IMAD.X R13, R9, 0x1, R13, P2 ;  /* 0x00000001090d7824 */ /* 0x004fca00010e060d */
[----:B------:R-:W2:Y:S01]  /*b0f0*/  @!P0 LDG.E.U8 R2, desc[UR38][R12.64] ;  /* 0x000000260c028981 */ /* 0x000ea2000c1e1100 */
[----:B-----5:R-:W-:Y:S02]  /*b100*/  IADD3 R14, P3, R93, R15, RZ ;  /* 0x0000000f5d0e7210 */ /* 0x020fe40007f7e0ff */
[----:B------:R-:W-:Y:S01]  /*b110*/  PRMT R10, RZ, 0x7610, R10 ;  /* 0x00007610ff0a7816 */ /* 0x000fe2000000000a */
[----:B------:R-:W-:Y:S02]  /*b120*/  STL [R1+0x464], R8 ;  /* 0x0004640801007387 */ /* 0x000fe40000100800 */
[----:B------:R-:W-:Y:S02]  /*b130*/  IMAD.X R15, R9, 0x1, R7, P3 ;  /* 0x00000001090f7824 */ /* 0x000fe400018e0607 */
[----:B------:R-:W5:Y:S04]  /*b140*/  LDL R7, [R1+0x12c] ;  /* 0x00012c0001077983 */ /* 0x000f680000100800 */
[----:B------:R-:W3:Y:S04]  /*b150*/  LDL R13, [R1+0x4] ;  /* 0x00000400010d7983 */ /* 0x000ee80000100800 */
[----:B------:R0:W4:Y:S04]  /*b160*/  @!P0 LDG.E.U8 R10, desc[UR38][R14.64] ;  /* 0x000000260e0a8981 */ /* 0x000128000c1e1100 */
[----:B--2---:R-:W-:Y:S04]  /*b170*/  STL [R1+0x474], R2 ;  /* 0x0004740201007387 */ /* 0x004fe80000100800 */
[----:B------:R-:W2:Y:S04]  /*b180*/  LDL R14, [R1+0x120] ;  /* 0x00012000010e7983 */ /* 0x000ea80000100800 */
[----:B------:R-:W5:Y:S01]  /*b190*/  LDL R15, [R1+0x8] ;  /* 0x00000800010f7983 */ /* 0x000f620000100800 */
[C---:B---3--:R-:W-:Y:S01]  /*b1a0*/  IADD3 RZ, P1, R93.reuse, R13, RZ ;  /* 0x0000000d5dff7210 */ /* 0x048fe20007f3e0ff */
[----:B------:R-:W-:-:S04]  /*b1b0*/  IMAD.IADD R12, R93, 0x1, R13 ;  /* 0x000000015d0c7824 */ /* 0x000fc800078e020d */
[----:B--2---:R-:W-:Y:S01]  /*b1c0*/  IMAD.X R13, R9, 0x1, R14, P1 ;  /* 0x00000001090d7824 */ /* 0x004fe200008e060e */
[C---:B-----5:R-:W-:Y:S01]  /*b1d0*/  IADD3 RZ, P2, R93.reuse, R15, RZ ;  /* 0x0000000f5dff7210 */ /* 0x060fe20007f5e0ff */
[----:B0-----:R-:W-:Y:S02]  /*b1e0*/  IMAD.IADD R14, R93, 0x1, R15 ;  /* 0x000000015d0e7824 */ /* 0x001fe400078e020f */
[----:B------:R-:W2:Y:S01]  /*b1f0*/  LDL R15, [R1+0x124] ;  /* 0x00012400010f7983 */ /* 0x000ea20000100800 */
[----:B------:R-:W-:Y:S02]  /*b200*/  PRMT R112, RZ, 0x7610, R112 ;  /* 0x00007610ff707816 */ /* 0x000fe40000000070 */
[----:B------:R-:W-:-:S06]  /*b210*/  PRMT R109, RZ, 0x7610, R109 ;  /* 0x00007610ff6d7816 */ /* 0x000fcc000000006d */
[----:B------:R0:W3:Y:S04]  /*b220*/  @!P0 LDG.E.U8 R109, desc[UR38][R12.64] ;  /* 0x000000260c6d8981 */ /* 0x0000e8000c1e1100 */
[----:B------:R-:W5:Y:S01]  /*b230*/  LDL R13, [R1+0xc] ;  /* 0x00000c00010d7983 */ /* 0x000f620000100800 */
[----:B--2---:R-:W-:-:S05]  /*b240*/  IMAD.X R15, R9, 0x1, R15, P2 ;  /* 0x00000001090f7824 */ /* 0x004fca00010e060f */
[----:B------:R-:W2:Y:S04]  /*b250*/  @!P0 LDG.E.U8 R112, desc[UR38][R14.64] ;  /* 0x000000260e708981 */ /* 0x000ea8000c1e1100 */
[----:B--2---:R1:W-:Y:S04]  /*b260*/  STL [R1+0xe8], R112 ;  /* 0x0000e87001007387 */ /* 0x0043e80000100800 */
[----:B-1----:R-:W2:Y:S04]  /*b270*/  LDL.LU R112, [R1+0x4f4] ;  /* 0x0004f40001707983 */ /* 0x002ea80000300800 */
[----:B------:R-:W4:Y:S04]  /*b280*/  LDL R15, [R1+0x10] ;  /* 0x00001000010f7983 */ /* 0x000f280000100800 */
[----:B------:R-:W3:Y:S01]  /*b290*/  LDL R14, [R1+0x128] ;  /* 0x00012800010e7983 */ /* 0x000ee20000100800 */
[C---:B-----5:R-:W-:Y:S01]  /*b2a0*/  IADD3 RZ, P1, R93.reuse, R13, RZ ;  /* 0x0000000d5dff7210 */ /* 0x060fe20007f3e0ff */
[----:B0-----:R-:W-:Y:S01]  /*b2b0*/  IMAD.IADD R12, R93, 0x1, R13 ;  /* 0x000000015d0c7824 */ /* 0x001fe200078e020d */
[----:B------:R-:W-:-:S02]  /*b2c0*/  PRMT R19, RZ, 0x7610, R19 ;  /* 0x00007610ff137816 */ /* 0x000fc40000000013 */
[----:B----4-:R-:W-:Y:S01]  /*b2d0*/  IADD3 RZ, P2, R93, R15, RZ ;  /* 0x0000000f5dff7210 */ /* 0x010fe20007f5e0ff */
[----:B---3--:R-:W-:Y:S02]  /*b2e0*/  IMAD.X R13, R9, 0x1, R14, P1 ;  /* 0x00000001090d7824 */ /* 0x008fe400008e060e */
[----:B------:R-:W-:Y:S02]  /*b2f0*/  IMAD.IADD R14, R93, 0x1, R15 ;  /* 0x000000015d0e7824 */ /* 0x000fe400078e020f */
[----:B------:R-:W-:Y:S01]  /*b300*/  IMAD.X R15, R9, 0x1, R7, P2 ;  /* 0x00000001090f7824 */ /* 0x000fe200010e0607 */
[----:B------:R-:W-:Y:S01]  /*b310*/  PRMT R110, RZ, 0x7610, R110 ;  /* 0x00007610ff6e7816 */ /* 0x000fe2000000006e */
[----:B------:R-:W3:Y:S04]  /*b320*/  LDL R7, [R1+0x13c] ;  /* 0x00013c0001077983 */ /* 0x000ee80000100800 */
[----:B------:R-:W4:Y:S04]  /*b330*/  @!P0 LDG.E.U8 R19, desc[UR38][R14.64] ;  /* 0x000000260e138981 */ /* 0x000f28000c1e1100 */
[----:B------:R0:W5:Y:S04]  /*b340*/  @!P0 LDG.E.U8 R110, desc[UR38][R12.64] ;  /* 0x000000260c6e8981 */ /* 0x000168000c1e1100 */
[----:B------:R-:W2:Y:S04]  /*b350*/  LDL R13, [R1+0x1c] ;  /* 0x00001c00010d7983 */ /* 0x000ea80000100800 */
[----:B----4-:R1:W-:Y:S04]  /*b360*/  STL [R1+0xe4], R19 ;  /* 0x0000e41301007387 */ /* 0x0103e80000100800 */
[----:B-1----:R-:W4:Y:S04]  /*b370*/  LDL.LU R19, [R1+0x4f0] ;  /* 0x0004f00001137983 */ /* 0x002f280000300800 */
[----:B------:R-:W3:Y:S04]  /*b380*/  LDL R14, [R1+0x130] ;  /* 0x00013000010e7983 */ /* 0x000ee80000100800 */
[----:B------:R-:W5:Y:S01]  /*b390*/  LDL R15, [R1+0x20] ;  /* 0x00002000010f7983 */ /* 0x000f620000100800 */
[C---:B--2---:R-:W-:Y:S01]  /*b3a0*/  IADD3 RZ, P1, R93.reuse, R13, RZ ;  /* 0x0000000d5dff7210 */ /* 0x044fe20007f3e0ff */
[----:B0-----:R-:W-:-:S04]  /*b3b0*/  IMAD.IADD R12, R93, 0x1, R13 ;  /* 0x000000015d0c7824 */ /* 0x001fc800078e020d */
[----:B---3--:R-:W-:Y:S01]  /*b3c0*/  IMAD.X R13, R9, 0x1, R14, P1 ;  /* 0x00000001090d7824 */ /* 0x008fe200008e060e */
[C---:B-----5:R-:W-:Y:S01]  /*b3d0*/  IADD3 RZ, P2, R93.reuse, R15, RZ ;  /* 0x0000000f5dff7210 */ /* 0x060fe20007f5e0ff */
[----:B------:R-:W-:Y:S02]  /*b3e0*/  IMAD.IADD R14, R93, 0x1, R15 ;  /* 0x000000015d0e7824 */ /* 0x000fe400078e020f */
        /* <DEDUP_REMOVED lines=46> */
[----:B------:R-:W-:Y:S01]  /*b6d0*/  PRMT R103, RZ, 0x7610, R103 ;  /* 0x00007610ff677816 */ /* 0x000fe20000000067 */
[----:B----4-:R-:W-:Y:S01]  /*b6e0*/  IMAD.X R13, R9, 0x1, R14, P1 ;  /* 0x00000001090d7824 */ /* 0x010fe200008e060e */
[C---:B---3--:R-:W-:Y:S01]  /*b6f0*/  IADD3 RZ, P2, R93.reuse, R15, RZ ;  /* 0x0000000f5dff7210 */ /* 0x048fe20007f5e0ff */
[----:B------:R-:W-:-:S03]  /*b700*/  IMAD.IADD R14, R93, 0x1, R15 ;  /* 0x000000015d0e7824 */ /* 0x000fc600078e020f */
[----:B------:R0:W3:Y:S01]  /*b710*/  @!P0 LDG.E.U8 R111, desc[UR38][R12.64] ;  /* 0x000000260c6f8981 */ /* 0x0000e2000c1e1100 */
[----:B------:R-:W-:-:S03]  /*b720*/  IMAD.X R15, R9, 0x1, R7, P2 ;  /* 0x00000001090f7824 */ /* 0x000fc600010e0607 */
[----:B------:R-:W4:Y:S04]  /*b730*/  LDL R7, [R1+0x158] ;  /* 0x0001580001077983 */ /* 0x000f280000100800 */
[----:B------:R-:W5:Y:S04]  /*b740*/  @!P0 LDG.E.U8 R103, desc[UR38][R14.64] ;  /* 0x000000260e678981 */ /* 0x000f68000c1e1100 */
[----:B------:R-:W2:Y:S04]  /*b750*/  LDL R13, [R1+0x3c] ;  /* 0x00003c00010d7983 */ /* 0x000ea80000100800 */
[----:B------:R-:W3:Y:S04]  /*b760*/  LDL R14, [R1+0x150] ;  /* 0x00015000010e7983 */ /* 0x000ee80000100800 */
[----:B------:R-:W4:Y:S01]  /*b770*/  LDL R15, [R1+0x40] ;  /* 0x00004000010f7983 */ /* 0x000f220000100800 */
[C---:B--2---:R-:W-:Y:S01]  /*b780*/  IADD3 RZ, P1, R93.reuse, R13, RZ ;  /* 0x0000000d5dff7210 */ /* 0x044fe20007f3e0ff */
[----:B0-----:R-:W-:-:S02]  /*b790*/  IMAD.IADD R12, R93, 0x1, R13 ;  /* 0x000000015d0c7824 */ /* 0x001fc400078e020d */
[----:B-----5:R0:W-:Y:S02]  /*b7a0*/  STL [R1+0xd4], R103 ;  /* 0x0000d46701007387 */ /* 0x0201e40000100800 */
[----:B---3--:R-:W-:Y:S01]  /*b7b0*/  IMAD.X R13, R9, 0x1, R14, P1 ;  /* 0x00000001090d7824 */ /* 0x008fe200008e060e */
[C---:B----4-:R-:W-:Y:S01]  /*b7c0*/  IADD3 RZ, P2, R93.reuse, R15, RZ ;  /* 0x0000000f5dff7210 */ /* 0x050fe20007f5e0ff */
[----:B------:R-:W-:Y:S01]  /*b7d0*/  IMAD.IADD R14, R93, 0x1, R15 ;  /* 0x000000015d0e7824 */ /* 0x000fe200078e020f */
[----:B------:R-:W-:Y:S01]  /*b7e0*/  PRMT R118, RZ, 0x7610, R118 ;  /* 0x00007610ff767816 */ /* 0x000fe20000000076 */
[----:B------:R-:W2:Y:S01]  /*b7f0*/  LDL R15, [R1+0x154] ;  /* 0x00015400010f7983 */ /* 0x000ea20000100800 */
[----:B------:R-:W-:Y:S02]  /*b800*/  PRMT R6, RZ, 0x7610, R6 ;  /* 0x00007610ff067816 */ /* 0x000fe40000000006 */
[----:B------:R-:W-:Y:S01]  /*b810*/  PRMT R21, RZ, 0x7610, R21 ;  /* 0x00007610ff157816 */ /* 0x000fe20000000015 */
[----:B0-----:R-:W3:Y:S04]  /*b820*/  LDL R103, [R1+0x160] ;  /* 0x0001600001677983 */ /* 0x001ee80000100800 */
[----:B------:R0:W4:Y:S04]  /*b830*/  @!P0 LDG.E.U8 R118, desc[UR38][R12.64] ;  /* 0x000000260c768981 */ /* 0x000128000c1e1100 */
[----:B------:R-:W5:Y:S01]  /*b840*/  LDL R13, [R1+0x44] ;  /* 0x00004400010d7983 */ /* 0x000f620000100800 */
[----:B--2---:R-:W-:-:S05]  /*b850*/  IMAD.X R15, R9, 0x1, R15, P2 ;  /* 0x00000001090f7824 */ /* 0x004fca00010e060f */
[----:B------:R-:W2:Y:S04]  /*b860*/  @!P0 LDG.E.U8 R6, desc[UR38][R14.64] ;  /* 0x000000260e068981 */ /* 0x000ea8000c1e1100 */
[----:B------:R-:W3:Y:S01]  /*b870*/  LDL R15, [R1+0x4c] ;  /* 0x00004c00010f7983 */ /* 0x000ee20000100800 */
[C---:B-----5:R-:W-:Y:S01]  /*b880*/  IADD3 RZ, P1, R93.reuse, R13, RZ ;  /* 0x0000000d5dff7210 */ /* 0x060fe20007f3e0ff */
[----:B0-----:R-:W-:-:S04]  /*b890*/  IMAD.IADD R12, R93, 0x1, R13 ;  /* 0x000000015d0c7824 */ /* 0x001fc800078e020d */
[----:B------:R-:W-:-:S05]  /*b8a0*/  IMAD.X R13, R9, 0x1, R7, P1 ;  /* 0x00000001090d7824 */ /* 0x000fca00008e0607 */
[----:B------:R0:W5:Y:S04]  /*b8b0*/  @!P0 LDG.E.U8 R21, desc[UR38][R12.64] ;  /* 0x000000260c158981 */ /* 0x000168000c1e1100 */
[----:B--2---:R1:W-:Y:S04]  /*b8c0*/  STL [R1+0xd0], R6 ;  /* 0x0000d00601007387 */ /* 0x0043e80000100800 */
[----:B------:R-:W2:Y:S01]  /*b8d0*/  LDL R13, [R1+0x50] ;  /* 0x00005000010d7983 */ /* 0x000ea20000100800 */
[----:B------:R-:W-:-:S03]  /*b8e0*/  PRMT R5, RZ, 0x7610, R5 ;  /* 0x00007610ff057816 */ /* 0x000fc60000000005 */
[----:B------:R-:W4:Y:S04]  /*b8f0*/  LDL R7, [R1+0x58] ;  /* 0x0000580001077983 */ /* 0x000f280000100800 */
[----:B-1----:R-:W5:Y:S01]  /*b900*/  LDL R6, [R1+0x54] ;  /* 0x0000540001067983 */ /* 0x002f620000100800 */
[C---:B--2---:R-:W-:Y:S01]  /*b910*/  IADD3 RZ, P1, R93.reuse, R13, RZ ;  /* 0x0000000d5dff7210 */ /* 0x044fe20007f3e0ff */
[C---:B0-----:R-:W-:Y:S02]  /*b920*/  IMAD.IADD R12, R93.reuse, 0x1, R13 ;  /* 0x000000015d0c7824 */ /* 0x041fe400078e020d */
[----:B------:R-:W2:Y:S01]  /*b930*/  LDL R13, [R1+0x164] ;  /* 0x00016400010d7983 */ /* 0x000ea20000100800 */
[----:B---3--:R-:W-:Y:S01]  /*b940*/  IADD3 RZ, P2, R93, R15, RZ ;  /* 0x0000000f5dff7210 */ /* 0x008fe20007f5e0ff */
[----:B--2---:R-:W-:-:S05]  /*b950*/  IMAD.X R13, R9, 0x1, R13, P1 ;  /* 0x00000001090d7824 */ /* 0x004fca00008e060d */
[----:B------:R0:W2:Y:S01]  /*b960*/  @!P0 LDG.E.U8 R5, desc[UR38][R12.64] ;  /* 0x000000260c058981 */ /* 0x0000a2000c1e1100 */
[----:B------:R-:W-:Y:S02]  /*b970*/  IMAD.IADD R14, R93, 0x1, R15 ;  /* 0x000000015d0e7824 */ /* 0x000fe400078e020f */
[----:B------:R-:W-:Y:S02]  /*b980*/  IMAD.X R15, R9, 0x1, R103, P2 ;  /* 0x00000001090f7824 */ /* 0x000fe400010e0667 */
[----:B------:R-:W3:Y:S01]  /*b990*/  LDL R103, [R1+0x170] ;  /* 0x0001700001677983 */ /* 0x000ee20000100800 */
[C---:B-----5:R-:W-:Y:S01]  /*b9a0*/  IADD3 RZ, P1, R93.reuse, R6, RZ ;  /* 0x000000065dff7210 */ /* 0x060fe20007f3e0ff */
[----:B0-----:R-:W-:Y:S02]  /*b9b0*/  IMAD.IADD R12, R93, 0x1, R6 ;  /* 0x000000015d0c7824 */ /* 0x001fe400078e0206 */
[----:B--2---:R0:W-:Y:S04]  /*b9c0*/  STL [R1+0xcc], R5 ;  /* 0x0000cc0501007387 */ /* 0x0041e80000100800 */
[----:B0-----:R-:W2:Y:S04]  /*b9d0*/  LDL.LU R5, [R1+0x4e0] ;  /* 0x0004e00001057983 */ /* 0x001ea80000300800 */
[----:B------:R-:W5:Y:S04]  /*b9e0*/  LDL.LU R6, [R1+0x4dc] ;  /* 0x0004dc0001067983 */ /* 0x000f680000300800 */
[----:B------:R-:W4:Y:S01]  /*b9f0*/  LDL R13, [R1+0x168] ;  /* 0x00016800010d7983 */ /* 0x000f220000100800 */
[----:B------:R-:W-:Y:S01]  /*ba00*/  PRMT R20, RZ, 0x7610, R20 ;  /* 0x00007610ff147816 */ /* 0x000fe20000000014 */
[----:B----4-:R-:W-:Y:S01]  /*ba10*/  IMAD.X R13, R9, 0x1, R13, P1 ;  /* 0x00000001090d7824 */ /* 0x010fe200008e060d */
[----:B------:R-:W-:-:S04]  /*ba20*/  IADD3 RZ, P1, R93, R7, RZ ;  /* 0x000000075dff7210 */ /* 0x000fc80007f3e0ff */
[----:B------:R0:W4:Y:S02]  /*ba30*/  @!P0 LDG.E.U8 R20, desc[UR38][R12.64] ;  /* 0x000000260c148981 */ /* 0x000124000c1e1100 */
[----:B0-----:R-:W-:Y:S02]  /*ba40*/  IMAD.IADD R12, R93, 0x1, R7 ;  /* 0x000000015d0c7824 */ /* 0x001fe400078e0207 */
[----:B------:R-:W4:Y:S04]  /*ba50*/  LDL.LU R7, [R1+0x4d8] ;  /* 0x0004d80001077983 */ /* 0x000f280000300800 */
[----:B------:R-:W3:Y:S01]  /*ba60*/  LDL R13, [R1+0x16c] ;  /* 0x00016c00010d7983 */ /* 0x000ee20000100800 */
[----:B------:R-:W-:Y:S01]  /*ba70*/  PRMT R117, RZ, 0x7610, R117 ;  /* 0x00007610ff757816 */ /* 0x000fe20000000075 */
[----:B---3--:R-:W-:-:S05]  /*ba80*/  IMAD.X R13, R9, 0x1, R13, P1 ;  /* 0x00000001090d7824 */ /* 0x008fca00008e060d */
[----:B------:R-:W3:Y:S04]  /*ba90*/  @!P0 LDG.E.U8 R117, desc[UR38][R12.64] ;  /* 0x000000260c758981 */ /* 0x000ee8000c1e1100 */
[----:B---3--:R0:W-:Y:S04]  /*baa0*/  STL [R1+0xc8], R117 ;  /* 0x0000c87501007387 */ /* 0x0081e80000100800 */
[----:B0-----:R-:W3:Y:S04]  /*bab0*/  LDL.LU R117, [R1+0x4d4] ;  /* 0x0004d40001757983 */ /* 0x001ee80000300800 */
[----:B------:R-:W2:Y:S01]  /*bac0*/  LDL R13, [R1+0x5c] ;  /* 0x00005c00010d7983 */ /* 0x000ea20000100800 */
[----:B------:R-:W-:-:S02]  /*bad0*/  PRMT R116, RZ, 0x7610, R116 ;  /* 0x00007610ff747816 */ /* 0x000fc40000000074 */
[C---:B--2---:R-:W-:Y:S01]  /*bae0*/  IADD3 RZ, P1, R93.reuse, R13, RZ ;  /* 0x0000000d5dff7210 */ /* 0x044fe20007f3e0ff */
[----:B------:R-:W-:-:S04]  /*baf0*/  IMAD.IADD R12, R93, 0x1, R13 ;  /* 0x000000015d0c7824 */ /* 0x000fc800078e020d */
[----:B------:R-:W-:Y:S01]  /*bb00*/  IMAD.X R13, R9, 0x1, R103, P1 ;  /* 0x00000001090d7824 */ /* 0x000fe200008e0667 */
[----:B------:R-:W-:Y:S01]  /*bb10*/  PRMT R121, RZ, 0x7610, R121 ;  /* 0x00007610ff797816 */ /* 0x000fe20000000079 */
[----:B------:R-:W2:Y:S04]  /*bb20*/  LDL R103, [R1+0x180] ;  /* 0x0001800001677983 */ /* 0x000ea80000100800 */
[----:B------:R0:W3:Y:S04]  /*bb30*/  @!P0 LDG.E.U8 R116, desc[UR38][R12.64] ;  /* 0x000000260c748981 */ /* 0x0000e8000c1e1100 */
[----:B------:R-:W5:Y:S02]  /*bb40*/  LDL R13, [R1+0x60] ;  /* 0x00006000010d7983 */ /* 0x000f640000100800 */
[C---:B-----5:R-:W-:Y:S01]  /*bb50*/  IADD3 RZ, P1, R93.reuse, R13, RZ ;  /* 0x0000000d5dff7210 */ /* 0x060fe20007f3e0ff */
[----:B0-----:R-:W-:-:S02]  /*bb60*/  IMAD.IADD R12, R93, 0x1, R13 ;  /* 0x000000015d0c7824 */ /* 0x001fc400078e020d */
[----:B------:R-:W5:Y:S02]  /*bb70*/  LDL R13, [R1+0x174] ;  /* 0x00017400010d7983 */ /* 0x000f640000100800 */
[----:B-----5:R-:W-:-:S05]  /*bb80*/  IMAD.X R13, R9, 0x1, R13, P1 ;  /* 0x00000001090d7824 */ /* 0x020fca00008e060d */
[----:B------:R-:W5:Y:S04]  /*bb90*/  @!P0 LDG.E.U8 R121, desc[UR38][R12.64] ;  /* 0x000000260c798981 */ /* 0x000f68000c1e1100 */
[----:B-----5:R0:W-:Y:S04]  /*bba0*/  STL [R1+0xc4], R121 ;  /* 0x0000c47901007387 */ /* 0x0201e80000100800 */
[----:B0-----:R-:W5:Y:S04]  /*bbb0*/  LDL.LU R121, [R1+0x4d0] ;  /* 0x0004d00001797983 */ /* 0x001f680000300800 */
[----:B------:R-:W4:Y:S02]  /*bbc0*/  LDL R13, [R1+0x64] ;  /* 0x00006400010d7983 */ /* 0x000f240000100800 */
[C---:B----4-:R-:W-:Y:S01]  /*bbd0*/  IADD3 RZ, P1, R93.reuse, R13, RZ ;  /* 0x0000000d5dff7210 */ /* 0x050fe20007f3e0ff */
[----:B------:R-:W-:-:S02]  /*bbe0*/  IMAD.IADD R12, R93, 0x1, R13 ;  /* 0x000000015d0c7824 */ /* 0x000fc400078e020d */
[----:B------:R-:W4:Y:S01]  /*bbf0*/  LDL R13, [R1+0x178] ;  /* 0x00017800010d7983 */ /* 0x000f220000100800 */
[----:B------:R-:W-:Y:S01]  /*bc00*/  PRMT R115, RZ, 0x7610, R115 ;  /* 0x00007610ff737816 */ /* 0x000fe20000000073 */
[----:B----4-:R-:W-:-:S05]  /*bc10*/  IMAD.X R13, R9, 0x1, R13, P1 ;  /* 0x00000001090d7824 */ /* 0x010fca00008e060d */
[----:B------:R0:W4:Y:S04]  /*bc20*/  @!P0 LDG.E.U8 R115, desc[UR38][R12.64] ;  /* 0x000000260c738981 */ /* 0x000128000c1e1100 */
[----:B------:R-:W2:Y:S02]  /*bc30*/  LDL R13, [R1+0x68] ;  /* 0x00006800010d7983 */ /* 0x000ea40000100800 */
[C---:B--2---:R-:W-:Y:S01]  /*bc40*/  IADD3 RZ, P1, R93.reuse, R13, RZ ;  /* 0x0000000d5dff7210 */ /* 0x044fe20007f3e0ff */
[----:B0-----:R-:W-:Y:S02]  /*bc50*/  IMAD.IADD R12, R93, 0x1, R13 ;  /* 0x000000015d0c7824 */ /* 0x001fe400078e020d */
[----:B------:R-:W2:Y:S01]  /*bc60*/  LDL R13, [R1+0x17c] ;  /* 0x00017c00010d7983 */ /* 0x000ea20000100800 */
[----:B------:R-:W-:Y:S01]  /*bc70*/  PRMT R122, RZ, 0x7610, R122 ;  /* 0x00007610ff7a7816 */ /* 0x000fe2000000007a */
[----:B--2---:R-:W-:-:S05]  /*bc80*/  IMAD.X R13, R9, 0x1, R13, P1 ;  /* 0x00000001090d7824 */ /* 0x004fca00008e060d */
[----:B------:R-:W2:Y:S04]  /*bc90*/  @!P0 LDG.E.U8 R122, desc[UR38][R12.64] ;  /* 0x000000260c7a8981 */ /* 0x000ea8000c1e1100 */
[----:B--2---:R0:W-:Y:S04]  /*bca0*/  STL [R1+0xc0], R122 ;  /* 0x0000c07a01007387 */ /* 0x0041e80000100800 */
[----:B0-----:R-:W2:Y:S04]  /*bcb0*/  LDL.LU R122, [R1+0x4cc] ;  /* 0x0004cc00017a7983 */ /* 0x001ea80000300800 */
[----:B------:R-:W3:Y:S01]  /*bcc0*/  LDL R13, [R1+0x6c] ;  /* 0x00006c00010d7983 */ /* 0x000ee20000100800 */
[----:B------:R-:W-:-:S02]  /*bcd0*/  PRMT R114, RZ, 0x7610, R114 ;  /* 0x00007610ff727816 */ /* 0x000fc40000000072 */
[C---:B---3--:R-:W-:Y:S01]  /*bce0*/  IADD3 RZ, P1, R93.reuse, R13, RZ ;  /* 0x0000000d5dff7210 */ /* 0x048fe20007f3e0ff */
[----:B------:R-:W-:-:S04]  /*bcf0*/  IMAD.IADD R12, R93, 0x1, R13 ;  /* 0x000000015d0c7824 */ /* 0x000fc800078e020d */
[----:B------:R-:W-:Y:S01]  /*bd00*/  IMAD.X R13, R9, 0x1, R103, P1 ;  /* 0x00000001090d7824 */ /* 0x000fe200008e0667 */
[----:B------:R-:W-:Y:S01]  /*bd10*/  PRMT R123, RZ, 0x7610, R123 ;  /* 0x00007610ff7b7816 */ /* 0x000fe2000000007b */
[----:B------:R-:W3:Y:S04]  /*bd20*/  LDL R103, [R1+0x190] ;  /* 0x0001900001677983 */ /* 0x000ee80000100800 */
[----:B------:R0:W4:Y:S04]  /*bd30*/  @!P0 LDG.E.U8 R114, desc[UR38][R12.64] ;  /* 0x000000260c728981 */ /* 0x000128000c1e1100 */
        /* <DEDUP_REMOVED lines=8> */
[----:B------:R-:W2:Y:S02]  /*bdc0*/  LDL R13, [R1+0x74] ;  /* 0x00007400010d7983 */ /* 0x000ea40000100800 */
[C---:B--2---:R-:W-:Y:S01]  /*bdd0*/  IADD3 RZ, P1, R93.reuse, R13, RZ ;  /* 0x0000000d5dff7210 */ /* 0x044fe20007f3e0ff */
[----:B------:R-:W-:-:S02]  /*bde0*/  IMAD.IADD R12, R93, 0x1, R13 ;  /* 0x000000015d0c7824 */ /* 0x000fc400078e020d */
[----:B------:R-:W2:Y:S01]  /*bdf0*/  LDL R13, [R1+0x188] ;  /* 0x00018800010d7983 */ /* 0x000ea20000100800 */
[----:B------:R-:W-:Y:S01]  /*be00*/  PRMT R113, RZ, 0x7610, R113 ;  /* 0x00007610ff717816 */ /* 0x000fe20000000071 */
[----:B--2---:R-:W-:-:S05]  /*be10*/  IMAD.X R13, R9, 0x1, R13, P1 ;  /* 0x00000001090d7824 */ /* 0x004fca00008e060d */
[----:B------:R0:W2:Y:S04]  /*be20*/  @!P0 LDG.E.U8 R113, desc[UR38][R12.64] ;  /* 0x000000260c718981 */ /* 0x0000a8000c1e1100 */
[----:B------:R-:W3:Y:S02]  /*be30*/  LDL R13, [R1+0x78] ;  /* 0x00007800010d7983 */ /* 0x000ee40000100800 */
[C---:B---3--:R-:W-:Y:S01]  /*be40*/  IADD3 RZ, P1, R93.reuse, R13, RZ ;  /* 0x0000000d5dff7210 */ /* 0x048fe20007f3e0ff */
[----:B0-----:R-:W-:Y:S02]  /*be50*/  IMAD.IADD R12, R93, 0x1, R13 ;  /* 0x000000015d0c7824 */ /* 0x001fe400078e020d */
[----:B------:R-:W3:Y:S01]  /*be60*/  LDL R13, [R1+0x18c] ;  /* 0x00018c00010d7983 */ /* 0x000ee20000100800 */
[----:B------:R-:W-:Y:S01]  /*be70*/  PRMT R124, RZ, 0x7610, R124 ;  /* 0x00007610ff7c7816 */ /* 0x000fe2000000007c */
[----:B---3--:R-:W-:-:S05]  /*be80*/  IMAD.X R13, R9, 0x1, R13, P1 ;  /* 0x00000001090d7824 */ /* 0x008fca00008e060d */
[----:B------:R-:W3:Y:S04]  /*be90*/  @!P0 LDG.E.U8 R124, desc[UR38][R12.64] ;  /* 0x000000260c7c8981 */ /* 0x000ee8000c1e1100 */
[----:B---3--:R0:W-:Y:S04]  /*bea0*/  STL [R1+0xb8], R124 ;  /* 0x0000b87c01007387 */ /* 0x0081e80000100800 */
[----:B0-----:R-:W3:Y:S04]  /*beb0*/  LDL.LU R124, [R1+0x4c4] ;  /* 0x0004c400017c7983 */ /* 0x001ee80000300800 */
[----:B------:R-:W4:Y:S01]  /*bec0*/  LDL R13, [R1+0x7c] ;  /* 0x00007c00010d7983 */ /* 0x000f220000100800 */
[----:B------:R-:W-:-:S02]  /*bed0*/  PRMT R112, RZ, 0x7610, R112 ;  /* 0x00007610ff707816 */ /* 0x000fc40000000070 */
[C---:B----4-:R-:W-:Y:S01]  /*bee0*/  IADD3 RZ, P1, R93.reuse, R13, RZ ;  /* 0x0000000d5dff7210 */ /* 0x050fe20007f3e0ff */
[----:B------:R-:W-:-:S04]  /*bef0*/  IMAD.IADD R12, R93, 0x1, R13 ;  /* 0x000000015d0c7824 */ /* 0x000fc800078e020d */
[----:B------:R-:W-:Y:S01]  /*bf00*/  IMAD.X R13, R9, 0x1, R103, P1 ;  /* 0x00000001090d7824 */ /* 0x000fe200008e0667 */
[----:B------:R-:W-:Y:S01]  /*bf10*/  PRMT R125, RZ, 0x7610, R125 ;  /* 0x00007610ff7d7816 */ /* 0x000fe2000000007d */
[----:B------:R-:W4:Y:S04]  /*bf20*/  LDL R103, [R1+0x1a0] ;  /* 0x0001a00001677983 */ /* 0x000f280000100800 */
[----:B------:R0:W2:Y:S04]  /*bf30*/  @!P0 LDG.E.U8 R112, desc[UR38][R12.64] ;  /* 0x000000260c708981 */ /* 0x0000a8000c1e1100 */
        /* <DEDUP_REMOVED lines=8> */
[----:B------:R-:W3:Y:S02]  /*bfc0*/  LDL R13, [R1+0x84] ;  /* 0x00008400010d7983 */ /* 0x000ee40000100800 */
[C---:B---3--:R-:W-:Y:S01]  /*bfd0*/  IADD3 RZ, P1, R93.reuse, R13, RZ ;  /* 0x0000000d5dff7210 */ /* 0x048fe20007f3e0ff */
[----:B------:R-:W-:-:S02]  /*bfe0*/  IMAD.IADD R12, R93, 0x1, R13 ;  /* 0x000000015d0c7824 */ /* 0x000fc400078e020d */
[----:B------:R-:W3:Y:S01]  /*bff0*/  LDL R13, [R1+0x198] ;  /* 0x00019800010d7983 */ /* 0x000ee20000100800 */
[----:B------:R-:W-:Y:S01]  /*c000*/  PRMT R19, RZ, 0x7610, R19 ;  /* 0x00007610ff137816 */ /* 0x000fe20000000013 */
[----:B---3--:R-:W-:-:S05]  /*c010*/  IMAD.X R13, R9, 0x1, R13, P1 ;  /* 0x00000001090d7824 */ /* 0x008fca00008e060d */
[----:B------:R0:W3:Y:S04]  /*c020*/  @!P0 LDG.E.U8 R19, desc[UR38][R12.64] ;  /* 0x000000260c138981 */ /* 0x0000e8000c1e1100 */
[----:B------:R-:W4:Y:S02]  /*c030*/  LDL R13, [R1+0x88] ;  /* 0x00008800010d7983 */ /* 0x000f240000100800 */
[C---:B----4-:R-:W-:Y:S01]  /*c040*/  IADD3 RZ, P1, R93.reuse, R13, RZ ;  /* 0x0000000d5dff7210 */ /* 0x050fe20007f3e0ff */
[----:B0-----:R-:W-:Y:S02]  /*c050*/  IMAD.IADD R12, R93, 0x1, R13 ;  /* 0x000000015d0c7824 */ /* 0x001fe400078e020d */
[----:B------:R-:W4:Y:S01]  /*c060*/  LDL R13, [R1+0x19c] ;  /* 0x00019c00010d7983 */ /* 0x000f220000100800 */
[----:B------:R-:W-:Y:S01]  /*c070*/  PRMT R106, RZ, 0x7610, R106 ;  /* 0x00007610ff6a7816 */ /* 0x000fe2000000006a */
[----:B----4-:R-:W-:-:S05]  /*c080*/  IMAD.X R13, R9, 0x1, R13, P1 ;  /* 0x00000001090d7824 */ /* 0x010fca00008e060d */
[----:B------:R-:W4:Y:S04]  /*c090*/  @!P0 LDG.E.U8 R106, desc[UR38][R12.64] ;  /* 0x000000260c6a8981 */ /* 0x000f28000c1e1100 */
[----:B----4-:R0:W-:Y:S04]  /*c0a0*/  STL [R1+0xb0], R106 ;  /* 0x0000b06a01007387 */ /* 0x0101e80000100800 */
[----:B0-----:R-:W4:Y:S04]  /*c0b0*/  LDL.LU R106, [R1+0x4bc] ;  /* 0x0004bc00016a7983 */ /* 0x001f280000300800 */
        /* <DEDUP_REMOVED lines=39> */
[----:B------:R0:W4:Y:S01]  /*c330*/  @!P0 LDG.E.U8 R16, desc[UR38][R12.64] ;  /* 0x000000260c108981 */ /* 0x000122000c1e1100 */
[----:B------:R-:W-:-:S03]  /*c340*/  IADD3 RZ, P1, R93, R3, RZ ;  /* 0x000000035dff7210 */ /* 0x000fc60007f3e0ff */
[----:B------:R1:W4:Y:S04]  /*c350*/  @!P0 LDG.E.U8 R120, desc[UR38][R14.64] ;  /* 0x000000260e788981 */ /* 0x000328000c1e1100 */
[----:B------:R-:W5:Y:S01]  /*c360*/  LDL R13, [R1+0xf0] ;  /* 0x0000f000010d7983 */ /* 0x000f620000100800 */
[----:B0-----:R-:W-:Y:S01]  /*c370*/  IMAD.IADD R12, R93, 0x1, R3 ;  /* 0x000000015d0c7824 */ /* 0x001fe200078e0203 */
[----:B-1----:R-:W-:Y:S02]  /*c380*/  PRMT R15, RZ, 0x7610, R15 ;  /* 0x00007610ff0f7816 */ /* 0x002fe4000000000f */
[----:B------:R-:W-:Y:S01]  /*c390*/  STL [R1+0x468], R3 ;  /* 0x0004680301007387 */ /* 0x000fe20000100800 */
[----:B-----5:R-:W-:-:S05]  /*c3a0*/  IMAD.X R13, R9, 0x1, R13, P1 ;  /* 0x00000001090d7824 */ /* 0x020fca00008e060d */
[----:B------:R0:W5:Y:S04]  /*c3b0*/  @!P0 LDG.E.U8 R15, desc[UR38][R12.64] ;  /* 0x000000260c0f8981 */ /* 0x000168000c1e1100 */
[----:B------:R-:W2:Y:S01]  /*c3c0*/  LDL R13, [R1+0xf4] ;  /* 0x0000f400010d7983 */ /* 0x000ea20000100800 */
[C---:B------:R-:W-:Y:S01]  /*c3d0*/  IADD3 RZ, P1, R93.reuse, R4, RZ ;  /* 0x000000045dff7210 */ /* 0x040fe20007f3e0ff */
[----:B0-----:R-:W-:Y:S01]  /*c3e0*/  IMAD.IADD R12, R93, 0x1, R4 ;  /* 0x000000015d0c7824 */ /* 0x001fe200078e0204 */
[----:B------:R-:W-:-:S03]  /*c3f0*/  PRMT R0, RZ, 0x7610, R0 ;  /* 0x00007610ff007816 */ /* 0x000fc60000000000 */
[----:B--2---:R-:W-:-:S05]  /*c400*/  IMAD.X R13, R9, 0x1, R13, P1 ;  /* 0x00000001090d7824 */ /* 0x004fca00008e060d */
[----:B------:R0:W2:Y:S04]  /*c410*/  @!P0 LDG.E.U8 R0, desc[UR38][R12.64] ;  /* 0x000000260c008981 */ /* 0x0000a8000c1e1100 */
[----:B------:R-:W-:Y:S01]  /*c420*/  STL [R1+0x46c], R4 ;  /* 0x00046c0401007387 */ /* 0x000fe20000100800 */
[C---:B------:R-:W-:Y:S02]  /*c430*/  IADD3 RZ, P1, R93.reuse, R5, RZ ;  /* 0x000000055dff7210 */ /* 0x040fe40007f3e0ff */
[----:B------:R-:W-:Y:S01]  /*c440*/  PRMT R14, RZ, 0x7610, R14 ;  /* 0x00007610ff0e7816 */ /* 0x000fe2000000000e */
[----:B0-----:R-:W-:Y:S02]  /*c450*/  IMAD.IADD R12, R93, 0x1, R5 ;  /* 0x000000015d0c7824 */ /* 0x001fe400078e0205 */
[----:B---3--:R-:W-:-:S05]  /*c460*/  IMAD.X R13, R9, 0x1, R103, P1 ;  /* 0x00000001090d7824 */ /* 0x008fca00008e0667 */
[----:B------:R0:W3:Y:S02]  /*c470*/  @!P0 LDG.E.U8 R14, desc[UR38][R12.64] ;  /* 0x000000260c0e8981 */ /* 0x0000e4000c1e1100 */
[----:B0-----:R-:W0:Y:S02]  /*c480*/  S2R R13, SR_TID.X ;  /* 0x00000000000d7919 */ /* 0x001e240000002100 */
[----:B--2---:R1:W-:Y:S04]  /*c490*/  STL [R1+0x478], R0 ;  /* 0x0004780001007387 */ /* 0x0043e80000100800 */
[----:B-1----:R-:W2:Y:S01]  /*c4a0*/  LDL R0, [R1+0xfc] ;  /* 0x0000fc0001007983 */ /* 0x002ea20000100800 */
[C---:B0-----:R-:W-:Y:S01]  /*c4b0*/  IMAD.SHL.U32 R103, R13.reuse, 0x10, RZ ;  /* 0x000000100d677824 */ /* 0x041fe200078e00ff */
[----:B------:R-:W-:-:S02]  /*c4c0*/  LOP3.LUT R12, R13, 0x3f, RZ, 0xc0, !PT ;  /* 0x0000003f0d0c7812 */ /* 0x000fc400078ec0ff */
[----:B------:R-:W-:Y:S02]  /*c4d0*/  IADD3 RZ, P1, R93, R6, RZ ;  /* 0x000000065dff7210 */ /* 0x000fe40007f3e0ff */
[----:B------:R-:W-:Y:S02]  /*c4e0*/  LOP3.LUT R103, R103, 0x70, RZ, 0xc0, !PT ;  /* 0x0000007067677812 */ /* 0x000fe400078ec0ff */
[----:B------:R-:W-:-:S03]  /*c4f0*/  PRMT R8, RZ, 0x7610, R8 ;  /* 0x00007610ff087816 */ /* 0x000fc60000000008 */
[----:B------:R-:W-:Y:S02]  /*c500*/  IMAD R103, R12, 0x80, R103 ;  /* 0x000000800c677824 */ /* 0x000fe400078e0267 */
[----:B------:R-:W-:Y:S02]  /*c510*/  IMAD.IADD R12, R93, 0x1, R6 ;  /* 0x000000015d0c7824 */ /* 0x000fe400078e0206 */
[----:B--2---:R-:W-:-:S05]  /*c520*/  IMAD.X R13, R9, 0x1, R0, P1 ;  /* 0x00000001090d7824 */ /* 0x004fca00008e0600 */
[----:B------:R-:W2:Y:S04]  /*c530*/  @!P0 LDG.E.U8 R8, desc[UR38][R12.64] ;  /* 0x000000260c088981 */ /* 0x000ea8000c1e1100 */
[----:B------:R-:W-:Y:S04]  /*c540*/  STL [R1+0x470], R5 ;  /* 0x0004700501007387 */ /* 0x000fe80000100800 */
[----:B------:R0:W-:Y:S04]  /*c550*/  STL [R1+0x47c], R6 ;  /* 0x00047c0601007387 */ /* 0x0001e80000100800 */
[----:B------:R-:W4:Y:S04]  /*c560*/  LDL R12, [R1+0x100] ;  /* 0x00010000010c7983 */ /* 0x000f280000100800 */
[----:B--2---:R1:W-:Y:S01]  /*c570*/  STL [R1+0x480], R8 ;  /* 0x0004800801007387 */ /* 0x0043e20000100800 */
[----:B------:R-:W-:-:S02]  /*c580*/  LOP3.LUT R103, R103, R95, RZ, 0xfc, !PT ;  /* 0x0000005f67677212 */ /* 0x000fc400078efcff */
[----:B------:R-:W-:Y:S01]  /*c590*/  IADD3 RZ, P1, R93, R7, RZ ;  /* 0x000000075dff7210 */ /* 0x000fe20007f3e0ff */
[----:B0-----:R-:W2:Y:S01]  /*c5a0*/  LDL R6, [R1+0x108] ;  /* 0x0001080001067983 */ /* 0x001ea20000100800 */
[----:B------:R-:W-:Y:S02]  /*c5b0*/  PRMT R13, RZ, 0x7610, R13 ;  /* 0x00007610ff0d7816 */ /* 0x000fe4000000000d */
[----:B------:R-:W-:Y:S01]  /*c5c0*/  PRMT R3, RZ, 0x7610, R3 ;  /* 0x00007610ff037816 */ /* 0x000fe20000000003 */
[----:B------:R-:W5:Y:S04]  /*c5d0*/  LDL R0, [R1+0x10c] ;  /* 0x00010c0001007983 */ /* 0x000f680000100800 */
[----:B-1----:R-:W3:Y:S01]  /*c5e0*/  LDL R8, [R1+0x104] ;  /* 0x0001040001087983 */ /* 0x002ee20000100800 */
[----:B----4-:R-:W-:Y:S01]  /*c5f0*/  IMAD.X R95, R9, 0x1, R12, P1 ;  /* 0x00000001095f7824 */ /* 0x010fe200008e060c */
[----:B------:R-:W-:-:S02]  /*c600*/  IADD3 RZ, P1, R93, R117, RZ ;  /* 0x000000755dff7210 */ /* 0x000fc40007f3e0ff */
[----:B------:R0:W-:Y:S02]  /*c610*/  STS.U8 [R103+UR58+0x10000], R94 ;  /* 0x0100005e67007988 */ /* 0x0001e4000800003a */
[----:B0-----:R-:W-:-:S05]  /*c620*/  IMAD.IADD R94, R93, 0x1, R7 ;  /* 0x000000015d5e7824 */ /* 0x001fca00078e0207 */
[----:B------:R0:W4:Y:S02]  /*c630*/  @!P0 LDG.E.U8 R13, desc[UR38][R94.64] ;  /* 0x000000265e0d8981 */ /* 0x000124000c1e1100 */
[----:B0-----:R-:W-:Y:S02]  /*c640*/  IMAD.IADD R94, R93, 0x1, R117 ;  /* 0x000000015d5e7824 */ /* 0x001fe400078e0275 */
[----:B---3--:R-:W-:-:S05]  /*c650*/  IMAD.X R95, R9, 0x1, R8, P1 ;  /* 0x00000001095f7824 */ /* 0x008fca00008e0608 */
[----:B------:R0:W3:Y:S01]  /*c660*/  @!P0 LDG.E.U8 R3, desc[UR38][R94.64] ;  /* 0x000000265e038981 */ /* 0x0000e2000c1e1100 */
[----:B------:R-:W-:Y:S02]  /*c670*/  LOP3.LUT R12, R103, 0x10, RZ, 0x3c, !PT ;  /* 0x00000010670c7812 */ /* 0x000fe400078e3cff */
[C---:B------:R-:W-:Y:S01]  /*c680*/  IADD3 RZ, P1, R93.reuse, R121, RZ ;  /* 0x000000795dff7210 */ /* 0x040fe20007f3e0ff */
[----:B------:R-:W-:Y:S04]  /*c690*/  STS.U8 [R103+UR58+0x10008], R101 ;  /* 0x0100086567007988 */ /* 0x000fe8000800003a */
[----:B------:R-:W-:Y:S01]  /*c6a0*/  STS.U8 [R12+UR58+0x10000], R102 ;  /* 0x010000660c007988 */ /* 0x000fe2000800003a */
[----:B0-----:R-:W-:-:S03]  /*c6b0*/  IMAD.IADD R94, R93, 0x1, R121 ;  /* 0x000000015d5e7824 */ /* 0x001fc600078e0279 */
[----:B------:R0:W-:Y:S01]  /*c6c0*/  STS.U8 [R12+UR58+0x10008], R100 ;  /* 0x010008640c007988 */ /* 0x0001e2000800003a */
[----:B--2---:R-:W-:-:S03]  /*c6d0*/  IMAD.X R95, R9, 0x1, R6, P1 ;  /* 0x00000001095f7824 */ /* 0x004fc600008e0606 */
[----:B------:R-:W-:Y:S01]  /*c6e0*/  STL [R1+0x484], R7 ;  /* 0x0004840701007387 */ /* 0x000fe20000100800 */
[----:B0-----:R-:W-:-:S03]  /*c6f0*/  PRMT R12, RZ, 0x7610, R12 ;  /* 0x00007610ff0c7816 */ /* 0x001fc6000000000c */
[----:B------:R-:W-:Y:S01]  /*c700*/  STL [R1+0x488], R117 ;  /* 0x0004887501007387 */ /* 0x000fe20000100800 */
[----:B------:R-:W-:-:S03]  /*c710*/  IADD3 RZ, P1, R93, R122, RZ ;  /* 0x0000007a5dff7210 */ /* 0x000fc60007f3e0ff */
[----:B------:R0:W2:Y:S02]  /*c720*/  @!P0 LDG.E.U8 R12, desc[UR38][R94.64] ;  /* 0x000000265e0c8981 */ /* 0x0000a4000c1e1100 */
[----:B0-----:R-:W-:Y:S02]  /*c730*/  IMAD.IADD R94, R93, 0x1, R122 ;  /* 0x000000015d5e7824 */ /* 0x001fe400078e027a */
[----:B---3--:R-:W-:Y:S04]  /*c740*/  STL [R1+0x48c], R3 ;  /* 0x00048c0301007387 */ /* 0x008fe80000100800 */
[----:B------:R0:W-:Y:S04]  /*c750*/  STL [R1+0x490], R121 ;  /* 0x0004907901007387 */ /* 0x0001e80000100800 */
[----:B------:R1:W-:Y:S04]  /*c760*/  STL [R1+0x494], R122 ;  /* 0x0004947a01007387 */ /* 0x0003e80000100800 */
[----:B------:R-:W3:Y:S04]  /*c770*/  LDL R8, [R1+0x118] ;  /* 0x0001180001087983 */ /* 0x000ee80000100800 */
[----:B0-----:R-:W4:Y:S04]  /*c780*/  LDL R121, [R1+0x114] ;  /* 0x0001140001797983 */ /* 0x001f280000100800 */
[----:B-1----:R-:W2:Y:S04]  /*c790*/  LDL R122, [R1+0x110] ;  /* 0x00011000017a7983 */ /* 0x002ea80000100800 */
[----:B------:R-:W3:Y:S04]  /*c7a0*/  LDL R7, [R1] ;  /* 0x0000000001077983 */ /* 0x000ee80000100800 */
[----:B------:R-:W3:Y:S01]  /*c7b0*/  LDL R6, [R1+0x11c] ;  /* 0x00011c0001067983 */ /* 0x000ee20000100800 */
[----:B------:R-:W-:Y:S01]  /*c7c0*/  PRMT R4, RZ, 0x7610, R4 ;  /* 0x00007610ff047816 */ /* 0x000fe20000000004 */
[----:B-----5:R-:W-:Y:S01]  /*c7d0*/  IMAD.X R95, R9, 0x1, R0, P1 ;  /* 0x00000001095f7824 */ /* 0x020fe200008e0600 */
[----:B------:R-:W-:Y:S01]  /*c7e0*/  LOP3.LUT R100, R103, 0x20, RZ, 0x3c, !PT ;  /* 0x0000002067647812 */ /* 0x000fe200078e3cff */
[----:B------:R-:W5:Y:S01]  /*c7f0*/  LDL R3, [R1+0x48] ;  /* 0x0000480001037983 */ /* 0x000f620000100800 */
[----:B------:R-:W-:-:S03]  /*c800*/  IADD3 RZ, P1, R93, R123, RZ ;  /* 0x0000007b5dff7210 */ /* 0x000fc60007f3e0ff */
[----:B------:R0:W5:Y:S04]  /*c810*/  @!P0 LDG.E.U8 R4, desc[UR38][R94.64] ;  /* 0x000000265e048981 */ /* 0x000168000c1e1100 */
[----:B------:R-:W-:Y:S04]  /*c820*/  STS.U8 [R100+UR58+0x10000], R97 ;  /* 0x0100006164007988 */ /* 0x000fe8000800003a */
[----:B------:R1:W-:Y:S01]  /*c830*/  STS.U8 [R100+UR58+0x10008], R96 ;  /* 0x0100086064007988 */ /* 0x0003e2000800003a */
[----:B0-----:R-:W-:Y:S02]  /*c840*/  PRMT R94, RZ, 0x7610, R94 ;  /* 0x00007610ff5e7816 */ /* 0x001fe4000000005e */
[----:B------:R-:W-:Y:S01]  /*c850*/  PRMT R5, RZ, 0x7610, R5 ;  /* 0x00007610ff057816 */ /* 0x000fe20000000005 */
[----:B------:R-:W5:Y:S01]  /*c860*/  LDL R0, [R1+0x15c] ;  /* 0x00015c0001007983 */ /* 0x000f620000100800 */
[----:B-1----:R-:W-:Y:S01]  /*c870*/  IMAD.IADD R96, R93, 0x1, R123 ;  /* 0x000000015d607824 */ /* 0x002fe200078e027b */
[----:B------:R-:W-:-:S02]  /*c880*/  PRMT R106, RZ, 0x7610, R106 ;  /* 0x00007610ff6a7816 */ /* 0x000fc4000000006a */
[----:B------:R-:W-:Y:S01]  /*c890*/  PRMT R2, RZ, 0x7610, R2 ;  /* 0x00007610ff027816 */ /* 0x000fe20000000002 */
[----:B--2---:R-:W-:Y:S01]  /*c8a0*/  IMAD.X R97, R9, 0x1, R122, P1 ;  /* 0x0000000109617824 */ /* 0x004fe200008e067a */
[----:B------:R-:W-:-:S04]  /*c8b0*/  IADD3 RZ, P1, R93, R124, RZ ;  /* 0x0000007c5dff7210 */ /* 0x000fc80007f3e0ff */
[----:B------:R0:W2:Y:S02]  /*c8c0*/  @!P0 LDG.E.U8 R94, desc[UR38][R96.64] ;  /* 0x00000026605e8981 */ /* 0x0000a4000c1e1100 */
[----:B0-----:R-:W-:Y:S02]  /*c8d0*/  IMAD.IADD R96, R93, 0x1, R124 ;  /* 0x000000015d607824 */ /* 0x001fe400078e027c */
[----:B----4-:R-:W-:Y:S01]  /*c8e0*/  IMAD.X R97, R9, 0x1, R121, P1 ;  /* 0x0000000109617824 */ /* 0x010fe200008e0679 */
[----:B------:R-:W-:-:S04]  /*c8f0*/  IADD3 RZ, P1, R93, R125, RZ ;  /* 0x0000007d5dff7210 */ /* 0x000fc80007f3e0ff */
[----:B------:R0:W4:Y:S02]  /*c900*/  @!P0 LDG.E.U8 R5, desc[UR38][R96.64] ;  /* 0x0000002660058981 */ /* 0x000124000c1e1100 */
[----:B0-----:R-:W-:Y:S02]  /*c910*/  IMAD.IADD R96, R93, 0x1, R125 ;  /* 0x000000015d607824 */ /* 0x001fe400078e027d */
[----:B---3--:R-:W-:Y:S01]  /*c920*/  IMAD.X R97, R9, 0x1, R8, P1 ;  /* 0x0000000109617824 */ /* 0x008fe200008e0608 */
[----:B------:R-:W-:-:S04]  /*c930*/  IADD3 RZ, P1, R93, R7, RZ ;  /* 0x000000075dff7210 */ /* 0x000fc80007f3e0ff */
[----:B------:R0:W3:Y:S02]  /*c940*/  @!P0 LDG.E.U8 R106, desc[UR38][R96.64] ;  /* 0x00000026606a8981 */ /* 0x0000e4000c1e1100 */
[----:B0-----:R-:W-:Y:S02]  /*c950*/  IMAD.IADD R96, R93, 0x1, R7 ;  /* 0x000000015d607824 */ /* 0x001fe400078e0207 */
[----:B------:R-:W-:-:S05]  /*c960*/  IMAD.X R97, R9, 0x1, R6, P1 ;  /* 0x0000000109617824 */ /* 0x000fca00008e0606 */
[----:B------:R0:W2:Y:S01]  /*c970*/  @!P0 LDG.E.U8 R2, desc[UR38][R96.64] ;  /* 0x0000002660028981 */ /* 0x0000a2000c1e1100 */
[----:B-----5:R-:W-:Y:S02]  /*c980*/  IADD3 RZ, P1, R93, R3, RZ ;  /* 0x000000035dff7210 */ /* 0x020fe40007f3e0ff */
[----:B------:R-:W-:Y:S02]  /*c990*/  LOP3.LUT R95, R103, 0x30, RZ, 0x3c, !PT ;  /* 0x00000030675f7812 */ /* 0x000fe400078e3cff */
[----:B------:R-:W-:-:S03]  /*c9a0*/  PRMT R117, RZ, 0x7610, R117 ;  /* 0x00007610ff757816 */ /* 0x000fc60000000075 */
[----:B------:R-:W-:Y:S01]  /*c9b0*/  STS.U8 [R95+UR58+0x10000], R99 ;  /* 0x010000635f007988 */ /* 0x000fe2000800003a */
[----:B0-----:R-:W-:Y:S02]  /*c9c0*/  IMAD.IADD R96, R93, 0x1, R3 ;  /* 0x000000015d607824 */ /* 0x001fe400078e0203 */
[----:B------:R-:W-:Y:S01]  /*c9d0*/  IMAD.X R97, R9, 0x1, R0, P1 ;  /* 0x0000000109617824 */ /* 0x000fe200008e0600 */
[----:B------:R0:W-:Y:S04]  /*c9e0*/  STS.U8 [R95+UR58+0x10008], R98 ;  /* 0x010008625f007988 */ /* 0x0001e8000800003a */
[----:B------:R1:W5:Y:S01]  /*c9f0*/  @!P0 LDG.E.U8 R117, desc[UR38][R96.64] ;  /* 0x0000002660758981 */ /* 0x000362000c1e1100 */
[----:B0-----:R-:W-:-:S03]  /*ca00*/  LOP3.LUT R95, R103, 0x40, RZ, 0x3c, !PT ;  /* 0x00000040675f7812 */ /* 0x001fc600078e3cff */
[----:B------:R-:W-:Y:S01]  /*ca10*/  STL [R1+0x498], R4 ;  /* 0x0004980401007387 */ /* 0x000fe20000100800 */
[----:B-1----:R-:W-:-:S03]  /*ca20*/  IADD3 R96, P1, R93, UR57, RZ ;  /* 0x000000395d607c10 */ /* 0x002fc6000ff3e0ff */
[----:B------:R-:W-:Y:S04]  /*ca30*/  STL [R1+0x49c], R123 ;  /* 0x00049c7b01007387 */ /* 0x000fe80000100800 */
[----:B------:R-:W-:Y:S01]  /*ca40*/  STL [R1+0x4a0], R124 ;  /* 0x0004a07c01007387 */ /* 0x000fe20000100800 */
[----:B------:R-:W-:-:S03]  /*ca50*/  IADD3.X R97, R9, UR35, RZ, P1, !PT ;  /* 0x0000002309617c10 */ /* 0x000fc60008ffe4ff */
[----:B------:R0:W-:Y:S02]  /*ca60*/  STS.U8 [R95+UR58+0x10000], R92 ;  /* 0x0100005c5f007988 */ /* 0x0001e4000800003a */
[----:B0-----:R-:W-:-:S06]  /*ca70*/  PRMT R92, RZ, 0x7610, R92 ;  /* 0x00007610ff5c7816 */ /* 0x001fcc000000005c */
[----:B------:R-:W3:Y:S04]  /*ca80*/  @!P0 LDG.E.U8 R92, desc[UR38][R96.64] ;  /* 0x00000026605c8981 */ /* 0x000ee8000c1e1100 */
[----:B------:R0:W-:Y:S02]  /*ca90*/  STS.U8 [R95+UR58+0x10008], R91 ;  /* 0x0100085b5f007988 */ /* 0x0001e4000800003a */
[----:B0-----:R-:W-:-:S05]  /*caa0*/  LOP3.LUT R91, R103, 0x50, RZ, 0x3c, !PT ;  /* 0x00000050675b7812 */ /* 0x001fca00078e3cff */
[----:B------:R0:W-:Y:S01]  /*cab0*/  STS.U8 [R91+UR58+0x10008], R90 ;  /* 0x0100085a5b007988 */ /* 0x0001e2000800003a */
[----:B------:R-:W-:-:S03]  /*cac0*/  PRMT R95, RZ, 0x7610, R95 ;  /* 0x00007610ff5f7816 */ /* 0x000fc6000000005f */
[----:B------:R1:W-:Y:S01]  /*cad0*/  STS.U8 [R91+UR58+0x10000], R11 ;  /* 0x0100000b5b007988 */ /* 0x0003e2000800003a */
[----:B0-----:R-:W-:-:S04]  /*cae0*/  IADD3 R90, P1, R93, UR55, RZ ;  /* 0x000000375d5a7c10 */ /* 0x001fc8000ff3e0ff */
[----:B-1----:R-:W-:-:S05]  /*caf0*/  IADD3.X R91, R9, UR33, RZ, P1, !PT ;  /* 0x00000021095b7c10 */ /* 0x002fca0008ffe4ff */
[----:B------:R0:W5:Y:S04]  /*cb00*/  @!P0 LDG.E.U8 R95, desc[UR38][R90.64] ;  /* 0x000000265a5f8981 */ /* 0x000168000c1e1100 */
[----:B----4-:R1:W-:Y:S04]  /*cb10*/  STL [R1+0x4a4], R5 ;  /* 0x0004a40501007387 */ /* 0x0103e80000100800 */
[----:B------:R-:W-:Y:S04]  /*cb20*/  STL [R1+0x4a8], R125 ;  /* 0x0004a87d01007387 */ /* 0x000fe80000100800 */
[----:B--2---:R2:W-:Y:S04]  /*cb30*/  STL [R1+0x4ac], R2 ;  /* 0x0004ac0201007387 */ /* 0x0045e80000100800 */
[----:B------:R-:W4:Y:S04]  /*cb40*/  LDL R7, [R1+0x370] ;  /* 0x0003700001077983 */ /* 0x000f280000100800 */
[----:B-1----:R-:W4:Y:S04]  /*cb50*/  LDL R5, [R1+0x36c] ;  /* 0x00036c0001057983 */ /* 0x002f280000100800 */
[----:B------:R-:W4:Y:S04]  /*cb60*/  LDL R3, [R1+0x360] ;  /* 0x0003600001037983 */ /* 0x000f280000100800 */
[----:B--2---:R-:W2:Y:S04]  /*cb70*/  LDL R2, [R1+0x35c] ;  /* 0x00035c0001027983 */ /* 0x004ea80000100800 */
[----:B------:R-:W2:Y:S01]  /*cb80*/  LDL R0, [R1+0x350] ;  /* 0x0003500001007983 */ /* 0x000ea20000100800 */
[----:B0-----:R-:W-:Y:S01]  /*cb90*/  IADD3 R90, P1, R93, UR53, RZ ;  /* 0x000000355d5a7c10 */ /* 0x001fe2000ff3e0ff */
[----:B------:R-:W0:Y:S01]  /*cba0*/  S2R R6, SR_TID.X ;  /* 0x0000000000067919 */ /* 0x000e220000002100 */
[----:B------:R-:W-:-:S02]  /*cbb0*/  PRMT R96, RZ, 0x7610, R96 ;  /* 0x00007610ff607816 */ /* 0x000fc40000000060 */
[----:B------:R-:W-:Y:S01]  /*cbc0*/  IADD3.X R91, R9, UR31, RZ, P1, !PT ;  /* 0x0000001f095b7c10 */ /* 0x000fe20008ffe4ff */
[----:B------:R-:W2:Y:S04]  /*cbd0*/  LDL R4, [R1+0x34c] ;  /* 0x00034c0001047983 */ /* 0x000ea80000100800 */
[----:B------:R1:W2:Y:S01]  /*cbe0*/  @!P0 LDG.E.U8 R96, desc[UR38][R90.64] ;  /* 0x000000265a608981 */ /* 0x0002a2000c1e1100 */
[----:B------:R-:W-:Y:S02]  /*cbf0*/  PRMT R97, RZ, 0x7610, R97 ;  /* 0x00007610ff617816 */ /* 0x000fe40000000061 */
[----:B------:R-:W-:Y:S02]  /*cc00*/  LOP3.LUT R11, R103, 0x60, RZ, 0x3c, !PT ;  /* 0x00000060670b7812 */ /* 0x000fe400078e3cff */
[----:B-1----:R-:W-:-:S04]  /*cc10*/  IADD3 R90, P1, R93, UR51, RZ ;  /* 0x000000335d5a7c10 */ /* 0x002fc8000ff3e0ff */
[----:B------:R-:W-:Y:S01]  /*cc20*/  IADD3.X R91, R9, UR29, RZ, P1, !PT ;  /* 0x0000001d095b7c10 */ /* 0x000fe20008ffe4ff */
[----:B------:R1:W-:Y:S04]  /*cc30*/  STS.U8 [R11+UR58+0x10008], R89 ;  /* 0x010008590b007988 */ /* 0x0003e8000800003a */
[----:B------:R0:W2:Y:S01]  /*cc40*/  @!P0 LDG.E.U8 R97, desc[UR38][R90.64] ;  /* 0x000000265a618981 */ /* 0x0000a2000c1e1100 */
[----:B------:R-:W-:Y:S02]  /*cc50*/  LOP3.LUT R103, R103, 0x70, RZ, 0x3c, !PT ;  /* 0x0000007067677812 */ /* 0x000fe400078e3cff */
[----:B-1----:R-:W-:Y:S02]  /*cc60*/  PRMT R89, RZ, 0x7610, R89 ;  /* 0x00007610ff597816 */ /* 0x002fe40000000059 */
[----:B0-----:R-:W-:Y:S01]  /*cc70*/  IADD3 R90, P1, R93, UR49, RZ ;  /* 0x000000315d5a7c10 */ /* 0x001fe2000ff3e0ff */
[----:B------:R0:W-:Y:S03]  /*cc80*/  STS.U8 [R11+UR58+0x10000], R22 ;  /* 0x010000160b007988 */ /* 0x0001e6000800003a */
[----:B------:R-:W-:Y:S01]  /*cc90*/  IADD3.X R91, R9, UR15, RZ, P1, !PT ;  /* 0x0000000f095b7c10 */ /* 0x000fe20008ffe4ff */
[----:B------:R1:W-:Y:S01]  /*cca0*/  STS.U8 [R103+UR58+0x10000], R23 ;  /* 0x0100001767007988 */ /* 0x0003e2000800003a */
[----:B------:R-:W-:-:S03]  /*ccb0*/  LOP3.LUT R100, R6, 0x180, RZ, 0xc0, !PT ;  /* 0x0000018006647812 */ /* 0x000fc600078ec0ff */
[----:B------:R3:W2:Y:S01]  /*ccc0*/  @!P0 LDG.E.U8 R89, desc[UR38][R90.64] ;  /* 0x000000265a598981 */ /* 0x0006a2000c1e1100 */
[----:B0-----:R-:W-:-:S04]  /*ccd0*/  IADD3 R22, P1, R93, UR37, RZ ;  /* 0x000000255d167c10 */ /* 0x001fc8000ff3e0ff */
[----:B-1----:R-:W-:Y:S02]  /*cce0*/  IADD3.X R23, R9, UR5, RZ, P1, !PT ;  /* 0x0000000509177c10 */ /* 0x002fe40008ffe4ff */
[----:B---3--:R-:W-:Y:S02]  /*ccf0*/  PRMT R90, RZ, 0x7610, R90 ;  /* 0x00007610ff5a7816 */ /* 0x008fe4000000005a */
[----:B------:R-:W-:Y:S01]  /*cd00*/  SHF.R.U32.HI R100, RZ, 0x3, R100 ;  /* 0x00000003ff647819 */ /* 0x000fe20000011664 */
[----:B------:R0:W-:Y:S04]  /*cd10*/  STS.U8 [R103+UR58+0x10008], R88 ;  /* 0x0100085867007988 */ /* 0x0001e8000800003a */
[----:B------:R1:W3:Y:S01]  /*cd20*/  @!P0 LDG.E.U8 R90, desc[UR38][R22.64] ;  /* 0x00000026165a8981 */ /* 0x0002e2000c1e1100 */
[----:B------:R-:W-:-:S02]  /*cd30*/  LOP3.LUT R100, R100, 0x1ff, R6, 0x78, !PT ;  /* 0x000001ff64647812 */ /* 0x000fc400078e7806 */
[----:B0-----:R-:W-:Y:S02]  /*cd40*/  PRMT R88, RZ, 0x7610, R88 ;  /* 0x00007610ff587816 */ /* 0x001fe40000000058 */
[----:B-1----:R-:W-:Y:S01]  /*cd50*/  IADD3 R22, P1, R93, UR41, RZ ;  /* 0x000000295d167c10 */ /* 0x002fe2000ff3e0ff */
[----:B------:R0:W-:Y:S03]  /*cd60*/  STS.U8 [R100+UR58], R10 ;  /* 0x0000000a64007988 */ /* 0x0001e6000800003a */
[----:B------:R-:W-:-:S05]  /*cd70*/  IADD3.X R23, R9, UR7, RZ, P1, !PT ;  /* 0x0000000709177c10 */ /* 0x000fca0008ffe4ff */
[----:B------:R1:W3:Y:S01]  /*cd80*/  @!P0 LDG.E.U8 R88, desc[UR38][R22.64] ;  /* 0x0000002616588981 */ /* 0x0002e2000c1e1100 */
[----:B0-----:R-:W-:-:S04]  /*cd90*/  IADD3 R10, P1, R93, UR43, RZ ;  /* 0x0000002b5d0a7c10 */ /* 0x001fc8000ff3e0ff */
[----:B------:R-:W-:Y:S02]  /*cda0*/  IADD3.X R11, R9, UR9, RZ, P1, !PT ;  /* 0x00000009090b7c10 */ /* 0x000fe40008ffe4ff */
[----:B-1----:R-:W-:Y:S02]  /*cdb0*/  PRMT R22, RZ, 0x7610, R22 ;  /* 0x00007610ff167816 */ /* 0x002fe40000000016 */
[----:B------:R-:W-:-:S04]  /*cdc0*/  PRMT R23, RZ, 0x7610, R23 ;  /* 0x00007610ff177816 */ /* 0x000fc80000000017 */
[----:B------:R0:W3:Y:S02]  /*cdd0*/  @!P0 LDG.E.U8 R22, desc[UR38][R10.64] ;  /* 0x000000260a168981 */ /* 0x0000e4000c1e1100 */
[----:B0-----:R-:W-:-:S04]  /*cde0*/  IADD3 R10, P1, R93, UR45, RZ ;  /* 0x0000002d5d0a7c10 */ /* 0x001fc8000ff3e0ff */
[----:B------:R-:W-:-:S05]  /*cdf0*/  IADD3.X R11, R9, UR11, RZ, P1, !PT ;  /* 0x0000000b090b7c10 */ /* 0x000fca0008ffe4ff */
[----:B------:R0:W3:Y:S01]  /*ce00*/  @!P0 LDG.E.U8 R23, desc[UR38][R10.64] ;  /* 0x000000260a178981 */ /* 0x0000e2000c1e1100 */
[----:B------:R-:W-:Y:S02]  /*ce10*/  PRMT R91, RZ, 0x7610, R91 ;  /* 0x00007610ff5b7816 */ /* 0x000fe4000000005b */
[----:B0-----:R-:W-:-:S04]  /*ce20*/  IADD3 R10, P1, R93, UR47, RZ ;  /* 0x0000002f5d0a7c10 */ /* 0x001fc8000ff3e0ff */
[----:B------:R-:W-:Y:S01]  /*ce30*/  IADD3.X R11, R9, UR13, RZ, P1, !PT ;  /* 0x0000000d090b7c10 */ /* 0x000fe20008ffe4ff */
[----:B------:R0:W-:Y:S04]  /*ce40*/  STS.U8 [R100+UR58+0x400], R92 ;  /* 0x0004005c64007988 */ /* 0x0001e8000800003a */
[----:B------:R4:W3:Y:S01]  /*ce50*/  @!P0 LDG.E.U8 R91, desc[UR38][R10.64] ;  /* 0x000000260a5b8981 */ /* 0x0008e2000c1e1100 */
[----:B0-----:R-:W-:-:S03]  /*ce60*/  PRMT R92, RZ, 0x7610, R92 ;  /* 0x00007610ff5c7816 */ /* 0x001fc6000000005c */
[----:B-----5:R-:W-:Y:S04]  /*ce70*/  STL [R1+0x4b0], R117 ;  /* 0x0004b07501007387 */ /* 0x020fe80000100800 */
[----:B------:R0:W-:Y:S04]  /*ce80*/  STS.U8 [R100+UR58+0x800], R95 ;  /* 0x0008005f64007988 */ /* 0x0001e8000800003a */
[----:B------:R-:W5:Y:S04]  /*ce90*/  LDL R122, [R1+0x32c] ;  /* 0x00032c00017a7983 */ /* 0x000f680000100800 */
[----:B------:R-:W5:Y:S01]  /*cea0*/  LDL R121, [R1+0x320] ;  /* 0x0003200001797983 */ /* 0x000f620000100800 */
[----:B0-----:R-:W-:-:S03]  /*ceb0*/  PRMT R95, RZ, 0x7610, R95 ;  /* 0x00007610ff5f7816 */ /* 0x001fc6000000005f */
[----:B------:R-:W5:Y:S04]  /*cec0*/  LDL R117, [R1+0x31c] ;  /* 0x00031c0001757983 */ /* 0x000f680000100800 */
[----:B------:R-:W5:Y:S04]  /*ced0*/  LDL R8, [R1+0x310] ;  /* 0x0003100001087983 */ /* 0x000f680000100800 */
[----:B------:R-:W5:Y:S01]  /*cee0*/  LDL R123, [R1+0x1fc] ;  /* 0x0001fc00017b7983 */ /* 0x000f620000100800 */
[----:B----4-:R-:W-:-:S03]  /*cef0*/  IADD3 R10, P1, R93, R7, RZ ;  /* 0x000000075d0a7210 */ /* 0x010fc60007f3e0ff */
[----:B------:R-:W4:Y:S02]  /*cf00*/  LDL R7, [R1+0x30c] ;  /* 0x00030c0001077983 */ /* 0x000f240000100800 */
[----:B------:R-:W-:Y:S02]  /*cf10*/  IMAD.X R11, R9, 0x1, R5, P1 ;  /* 0x00000001090b7824 */ /* 0x000fe400008e0605 */
[----:B------:R-:W4:Y:S04]  /*cf20*/  LDL R5, [R1+0x300] ;  /* 0x0003000001057983 */ /* 0x000f280000100800 */
[----:B------:R0:W4:Y:S02]  /*cf30*/  @!P0 LDG.E.U8 R92, desc[UR38][R10.64] ;  /* 0x000000260a5c8981 */ /* 0x000124000c1e1100 */
[----:B0-----:R-:W-:-:S02]  /*cf40*/  IADD3 R10, P1, R93, R3, RZ ;  /* 0x000000035d0a7210 */ /* 0x001fc40007f3e0ff */
[----:B------:R-:W5:Y:S03]  /*cf50*/  LDL R3, [R1+0x340] ;  /* 0x0003400001037983 */ /* 0x000f660000100800 */
[----:B--2---:R-:W-:Y:S02]  /*cf60*/  IMAD.X R11, R9, 0x1, R2, P1 ;  /* 0x00000001090b7824 */ /* 0x004fe400008e0602 */
[----:B------:R-:W2:Y:S04]  /*cf70*/  LDL R2, [R1+0x33c] ;  /* 0x00033c0001027983 */ /* 0x000ea80000100800 */
[----:B------:R0:W4:Y:S02]  /*cf80*/  @!P0 LDG.E.U8 R95, desc[UR38][R10.64] ;  /* 0x000000260a5f8981 */ /* 0x000124000c1e1100 */
[----:B0-----:R-:W-:-:S02]  /*cf90*/  IADD3 R10, P1, R93, R0, RZ ;  /* 0x000000005d0a7210 */ /* 0x001fc40007f3e0ff */
[----:B------:R-:W4:Y:S03]  /*cfa0*/  LDL R0, [R1+0x330] ;  /* 0x0003300001007983 */ /* 0x000f260000100800 */
[----:B------:R-:W-:Y:S02]  /*cfb0*/  IMAD.X R11, R9, 0x1, R4, P1 ;  /* 0x00000001090b7824 */ /* 0x000fe400008e0604 */
[----:B------:R-:W4:Y:S04]  /*cfc0*/  LDL R4, [R1+0x2fc] ;  /* 0x0002fc0001047983 */ /* 0x000f280000100800 */
[----:B------:R0:W-:Y:S02]  /*cfd0*/  STS.U8 [R100+UR58+0x1400], R89 ;  /* 0x0014005964007988 */ /* 0x0001e4000800003a */
[----:B0-----:R-:W-:-:S06]  /*cfe0*/  PRMT R89, RZ, 0x7610, R89 ;  /* 0x00007610ff597816 */ /* 0x001fcc0000000059 */
[----:B------:R5:W4:Y:S04]  /*cff0*/  @!P0 LDG.E.U8 R89, desc[UR38][R10.64] ;  /* 0x000000260a598981 */ /* 0x000b28000c1e1100 */
[----:B---3--:R0:W-:Y:S02]  /*d000*/  STS.U8 [R100+UR58+0x1800], R90 ;  /* 0x0018005a64007988 */ /* 0x0081e4000800003a */
[----:B0-----:R-:W-:Y:S02]  /*d010*/  PRMT R90, RZ, 0x7610, R90 ;  /* 0x00007610ff5a7816 */ /* 0x001fe4000000005a */
[----:B-----5:R-:W-:Y:S02]  /*d020*/  IADD3 R10, P1, R93, R3, RZ ;  /* 0x000000035d0a7210 */ /* 0x020fe40007f3e0ff */
[----:B------:R-:W3:Y:S03]  /*d030*/  LDL R3, [R1+0x2f0] ;  /* 0x0002f00001037983 */ /* 0x000ee60000100800 */
[----:B--2---:R-:W-:-:S02]  /*d040*/  IMAD.X R11, R9, 0x1, R2, P1 ;  /* 0x00000001090b7824 */ /* 0x004fc400008e0602 */
[----:B------:R-:W2:Y:S04]  /*d050*/  LDL R2, [R1+0x2ec] ;  /* 0x0002ec0001027983 */ /* 0x000ea80000100800 */
[----:B------:R4:W5:Y:S02]  /*d060*/  @!P0 LDG.E.U8 R90, desc[UR38][R10.64] ;  /* 0x000000260a5a8981 */ /* 0x000964000c1e1100 */
[----:B----4-:R-:W-:Y:S02]  /*d070*/  IADD3 R10, P1, R93, R0, RZ ;  /* 0x000000005d0a7210 */ /* 0x010fe40007f3e0ff */
[----:B------:R-:W4:Y:S04]  /*d080*/  LDL R0, [R1+0x2e0] ;  /* 0x0002e00001007983 */ /* 0x000f280000100800 */
[----:B------:R0:W-:Y:S01]  /*d090*/  STS.U8 [R100+UR58+0x1c00], R88 ;  /* 0x001c005864007988 */ /* 0x0001e2000800003a */
[----:B------:R-:W-:-:S03]  /*d0a0*/  IMAD.X R11, R9, 0x1, R122, P1 ;  /* 0x00000001090b7824 */ /* 0x000fc600008e067a */
[----:B------:R1:W-:Y:S04]  /*d0b0*/  STS.U8 [R100+UR58+0x2000], R22 ;  /* 0x0020001664007988 */ /* 0x0003e8000800003a */
[----:B------:R1:W-:Y:S01]  /*d0c0*/  STS.U8 [R100+UR58+0x2400], R23 ;  /* 0x0024001764007988 */ /* 0x0003e2000800003a */
[----:B0-----:R-:W-:-:S03]  /*d0d0*/  PRMT R88, RZ, 0x7610, R88 ;  /* 0x00007610ff587816 */ /* 0x001fc60000000058 */
[----:B------:R0:W-:Y:S04]  /*d0e0*/  STS.U8 [R100+UR58+0x2800], R91 ;  /* 0x0028005b64007988 */ /* 0x0001e8000800003a */
[----:B------:R0:W5:Y:S01]  /*d0f0*/  @!P0 LDG.E.U8 R88, desc[UR38][R10.64] ;  /* 0x000000260a588981 */ /* 0x000162000c1e1100 */
[----:B-1----:R-:W-:-:S03]  /*d100*/  PRMT R22, RZ, 0x7610, R22 ;  /* 0x00007610ff167816 */ /* 0x002fc60000000016 */
[----:B------:R-:W5:Y:S01]  /*d110*/  LDL R122, [R1+0x2c0] ;  /* 0x0002c000017a7983 */ /* 0x000f620000100800 */
[----:B0-----:R-:W-:Y:S02]  /*d120*/  IADD3 R10, P1, R93, R121, RZ ;  /* 0x000000795d0a7210 */ /* 0x001fe40007f3e0ff */
[----:B------:R-:W-:Y:S01]  /*d130*/  PRMT R23, RZ, 0x7610, R23 ;  /* 0x00007610ff177816 */ /* 0x000fe20000000017 */
[----:B------:R-:W5:Y:S02]  /*d140*/  LDL R121, [R1+0x2bc] ;  /* 0x0002bc0001797983 */ /* 0x000f640000100800 */
[----:B------:R-:W-:Y:S01]  /*d150*/  IMAD.X R11, R9, 0x1, R117, P1 ;  /* 0x00000001090b7824 */ /* 0x000fe200008e0675 */
[----:B------:R-:W-:Y:S01]  /*d160*/  PRMT R91, RZ, 0x7610, R91 ;  /* 0x00007610ff5b7816 */ /* 0x000fe2000000005b */
[----:B------:R-:W5:Y:S04]  /*d170*/  LDL R117, [R1+0x2b0] ;  /* 0x0002b00001757983 */ /* 0x000f680000100800 */
[----:B------:R0:W5:Y:S02]  /*d180*/  @!P0 LDG.E.U8 R22, desc[UR38][R10.64] ;  /* 0x000000260a168981 */ /* 0x000164000c1e1100 */
[----:B0-----:R-:W-:-:S02]  /*d190*/  IADD3 R10, P1, R93, R8, RZ ;  /* 0x000000085d0a7210 */ /* 0x001fc40007f3e0ff */
[----:B------:R-:W5:Y:S03]  /*d1a0*/  LDL R8, [R1+0x2ac] ;  /* 0x0002ac0001087983 */ /* 0x000f660000100800 */
[----:B------:R-:W-:Y:S02]  /*d1b0*/  IMAD.X R11, R9, 0x1, R7, P1 ;  /* 0x00000001090b7824 */ /* 0x000fe400008e0607 */
[----:B------:R-:W5:Y:S04]  /*d1c0*/  LDL R7, [R1+0x2a0] ;  /* 0x0002a00001077983 */ /* 0x000f680000100800 */
[----:B------:R0:W5:Y:S02]  /*d1d0*/  @!P0 LDG.E.U8 R23, desc[UR38][R10.64] ;  /* 0x000000260a178981 */ /* 0x000164000c1e1100 */
[----:B0-----:R-:W-:-:S02]  /*d1e0*/  IADD3 R10, P1, R93, R5, RZ ;  /* 0x000000055d0a7210 */ /* 0x001fc40007f3e0ff */
[----:B------:R0:W-:Y:S03]  /*d1f0*/  STS.U8 [R100+UR58+0x2c00], R92 ;  /* 0x002c005c64007988 */ /* 0x0001e6000800003a */
[----:B------:R-:W-:Y:S01]  /*d200*/  IMAD.X R11, R9, 0x1, R4, P1 ;  /* 0x00000001090b7824 */ /* 0x000fe200008e0604 */
[----:B------:R-:W5:Y:S04]  /*d210*/  LDL R5, [R1+0x29c] ;  /* 0x00029c0001057983 */ /* 0x000f680000100800 */
[----:B------:R-:W5:Y:S04]  /*d220*/  LDL R4, [R1+0x2dc] ;  /* 0x0002dc0001047983 */ /* 0x000f680000100800 */
[----:B------:R3:W5:Y:S01]  /*d230*/  @!P0 LDG.E.U8 R91, desc[UR38][R10.64] ;  /* 0x000000260a5b8981 */ /* 0x000762000c1e1100 */
[----:B0-----:R-:W-:-:S02]  /*d240*/  PRMT R92, RZ, 0x7610, R92 ;  /* 0x00007610ff5c7816 */ /* 0x001fc4000000005c */
[----:B---3--:R-:W-:Y:S02]  /*d250*/  IADD3 R10, P1, R93, R3, RZ ;  /* 0x000000035d0a7210 */ /* 0x008fe40007f3e0ff */
[----:B------:R-:W3:Y:S03]  /*d260*/  LDL R3, [R1+0x2d0] ;  /* 0x0002d00001037983 */ /* 0x000ee60000100800 */
[----:B--2---:R-:W-:Y:S02]  /*d270*/  IMAD.X R11, R9, 0x1, R2, P1 ;  /* 0x00000001090b7824 */ /* 0x004fe400008e0602 */
[----:B------:R-:W2:Y:S04]  /*d280*/  LDL R2, [R1+0x2cc] ;  /* 0x0002cc0001027983 */ /* 0x000ea80000100800 */
[----:B------:R4:W2:Y:S02]  /*d290*/  @!P0 LDG.E.U8 R92, desc[UR38][R10.64] ;  /* 0x000000260a5c8981 */ /* 0x0008a4000c1e1100 */
[----:B----4-:R-:W-:-:S02]  /*d2a0*/  IADD3 R10, P1, R93, R0, RZ ;  /* 0x000000005d0a7210 */ /* 0x010fc40007f3e0ff */
[----:B------:R-:W4:Y:S04]  /*d2b0*/  LDL R0, [R1+0x290] ;  /* 0x0002900001007983 */ /* 0x000f280000100800 */
[----:B------:R0:W-:Y:S02]  /*d2c0*/  STS.U8 [R100+UR58+0x3000], R95 ;  /* 0x0030005f64007988 */ /* 0x0001e4000800003a */
[----:B0-----:R-:W-:Y:S02]  /*d2d0*/  PRMT R95, RZ, 0x7610, R95 ;  /* 0x00007610ff5f7816 */ /* 0x001fe4000000005f */
[----:B------:R0:W-:Y:S02]  /*d2e0*/  STS.U8 [R100+UR58+0x3400], R89 ;  /* 0x0034005964007988 */ /* 0x0001e4000800003a */
[----:B0-----:R-:W-:-:S02]  /*d2f0*/  PRMT R89, RZ, 0x7610, R89 ;  /* 0x00007610ff597816 */ /* 0x001fc40000000059 */
[----:B-----5:R0:W-:Y:S02]  /*d300*/  STS.U8 [R100+UR58+0x3800], R90 ;  /* 0x0038005a64007988 */ /* 0x0201e4000800003a */
[----:B0-----:R-:W-:Y:S02]  /*d310*/  PRMT R90, RZ, 0x7610, R90 ;  /* 0x00007610ff5a7816 */ /* 0x001fe4000000005a */
[----:B------:R0:W-:Y:S02]  /*d320*/  STS.U8 [R100+UR58+0x3c00], R88 ;  /* 0x003c005864007988 */ /* 0x0001e4000800003a */
[----:B0-----:R-:W-:Y:S01]  /*d330*/  PRMT R88, RZ, 0x7610, R88 ;  /* 0x00007610ff587816 */ /* 0x001fe20000000058 */
[----:B------:R-:W-:Y:S02]  /*d340*/  IMAD.X R11, R9, 0x1, R4, P1 ;  /* 0x00000001090b7824 */ /* 0x000fe400008e0604 */
[----:B------:R-:W5:Y:S04]  /*d350*/  LDL R4, [R1+0x28c] ;  /* 0x00028c0001047983 */ /* 0x000f680000100800 */
[----:B------:R3:W5:Y:S04]  /*d360*/  @!P0 LDG.E.U8 R95, desc[UR38][R10.64] ;  /* 0x000000260a5f8981 */ /* 0x000768000c1e1100 */
[----:B------:R0:W-:Y:S02]  /*d370*/  STS.U8 [R100+UR58+0x4000], R22 ;  /* 0x0040001664007988 */ /* 0x0001e4000800003a */
[----:B0-----:R-:W-:-:S02]  /*d380*/  PRMT R22, RZ, 0x7610, R22 ;  /* 0x00007610ff167816 */ /* 0x001fc40000000016 */
[----:B---3--:R-:W-:Y:S02]  /*d390*/  IADD3 R10, P1, R93, R3, RZ ;  /* 0x000000035d0a7210 */ /* 0x008fe40007f3e0ff */
[----:B------:R-:W3:Y:S03]  /*d3a0*/  LDL R3, [R1+0x280] ;  /* 0x0002800001037983 */ /* 0x000ee60000100800 */
[----:B--2---:R-:W-:Y:S02]  /*d3b0*/  IMAD.X R11, R9, 0x1, R2, P1 ;  /* 0x00000001090b7824 */ /* 0x004fe400008e0602 */
[----:B------:R-:W2:Y:S04]  /*d3c0*/  LDL R2, [R1+0x27c] ;  /* 0x00027c0001027983 */ /* 0x000ea80000100800 */
[----:B------:R0:W2:Y:S02]  /*d3d0*/  @!P0 LDG.E.U8 R89, desc[UR38][R10.64] ;  /* 0x000000260a598981 */ /* 0x0000a4000c1e1100 */
[----:B0-----:R-:W-:-:S02]  /*d3e0*/  IADD3 R10, P1, R93, R122, RZ ;  /* 0x0000007a5d0a7210 */ /* 0x001fc40007f3e0ff */
[----:B------:R0:W-:Y:S03]  /*d3f0*/  STS.U8 [R100+UR58+0x4400], R23 ;  /* 0x0044001764007988 */ /* 0x0001e6000800003a */
[----:B------:R-:W-:Y:S01]  /*d400*/  IMAD.X R11, R9, 0x1, R121, P1 ;  /* 0x00000001090b7824 */ /* 0x000fe200008e0679 */
[----:B------:R-:W2:Y:S04]  /*d410*/  LDL R122, [R1+0x25c] ;  /* 0x00025c00017a7983 */ /* 0x000ea80000100800 */
[----:B------:R1:W2:Y:S01]  /*d420*/  @!P0 LDG.E.U8 R90, desc[UR38][R10.64] ;  /* 0x000000260a5a8981 */ /* 0x0002a2000c1e1100 */
[----:B0-----:R-:W-:-:S03]  /*d430*/  PRMT R23, RZ, 0x7610, R23 ;  /* 0x00007610ff177816 */ /* 0x001fc60000000017 */
[----:B------:R-:W2:Y:S01]  /*d440*/  LDL R121, [R1+0x250] ;  /* 0x0002500001797983 */ /* 0x000ea20000100800 */
[----:B-1----:R-:W-:-:S03]  /*d450*/  IADD3 R10, P1, R93, R117, RZ ;  /* 0x000000755d0a7210 */ /* 0x002fc60007f3e0ff */
[----:B------:R-:W2:Y:S02]  /*d460*/  LDL R117, [R1+0x24c] ;  /* 0x00024c0001757983 */ /* 0x000ea40000100800 */
[----:B------:R-:W-:Y:S02]  /*d470*/  IMAD.X R11, R9, 0x1, R8, P1 ;  /* 0x00000001090b7824 */ /* 0x000fe400008e0608 */
[----:B------:R-:W2:Y:S04]  /*d480*/  LDL R8, [R1+0x240] ;  /* 0x0002400001087983 */ /* 0x000ea80000100800 */
[----:B------:R0:W2:Y:S02]  /*d490*/  @!P0 LDG.E.U8 R88, desc[UR38][R10.64] ;  /* 0x000000260a588981 */ /* 0x0000a4000c1e1100 */
[----:B0-----:R-:W-:-:S02]  /*d4a0*/  IADD3 R10, P1, R93, R7, RZ ;  /* 0x000000075d0a7210 */ /* 0x001fc40007f3e0ff */
[----:B------:R-:W2:Y:S03]  /*d4b0*/  LDL R7, [R1+0x23c] ;  /* 0x00023c0001077983 */ /* 0x000ea60000100800 */
[----:B------:R-:W-:Y:S02]  /*d4c0*/  IMAD.X R11, R9, 0x1, R5, P1 ;  /* 0x00000001090b7824 */ /* 0x000fe400008e0605 */
[----:B------:R-:W2:Y:S04]  /*d4d0*/  LDL R5, [R1+0x230] ;  /* 0x0002300001057983 */ /* 0x000ea80000100800 */
[----:B------:R4:W2:Y:S02]  /*d4e0*/  @!P0 LDG.E.U8 R22, desc[UR38][R10.64] ;  /* 0x000000260a168981 */ /* 0x0008a4000c1e1100 */
[----:B----4-:R-:W-:-:S02]  /*d4f0*/  IADD3 R10, P1, R93, R0, RZ ;  /* 0x000000005d0a7210 */ /* 0x010fc40007f3e0ff */
[----:B------:R-:W4:Y:S03]  /*d500*/  LDL R0, [R1+0x270] ;  /* 0x0002700001007983 */ /* 0x000f260000100800 */
[----:B-----5:R-:W-:Y:S02]  /*d510*/  IMAD.X R11, R9, 0x1, R4, P1 ;  /* 0x00000001090b7824 */ /* 0x020fe400008e0604 */
        /* <DEDUP_REMOVED lines=12> */
[----:B0-----:R-:W-:Y:S01]  /*d5e0*/  PRMT R92, RZ, 0x7610, R92 ;  /* 0x00007610ff5c7816 */ /* 0x001fe2000000005c */
[----:B-----5:R-:W-:Y:S01]  /*d5f0*/  IMAD.X R11, R9, 0x1, R4, P1 ;  /* 0x00000001090b7824 */ /* 0x020fe200008e0604 */
[----:B------:R0:W-:Y:S04]  /*d600*/  STS.U8 [R100+UR58+0x5000], R95 ;  /* 0x0050005f64007988 */ /* 0x0001e8000800003a */
[----:B------:R3:W5:Y:S04]  /*d610*/  @!P0 LDG.E.U8 R92, desc[UR38][R10.64] ;  /* 0x000000260a5c8981 */ /* 0x000768000c1e1100 */
[----:B------:R1:W-:Y:S01]  /*d620*/  STS.U8 [R100+UR58+0x5400], R89 ;  /* 0x0054005964007988 */ /* 0x0003e2000800003a */
[----:B0-----:R-:W-:-:S03]  /*d630*/  PRMT R95, RZ, 0x7610, R95 ;  /* 0x00007610ff5f7816 */ /* 0x001fc6000000005f */
[----:B------:R-:W5:Y:S01]  /*d640*/  LDL R4, [R1+0x21c] ;  /* 0x00021c0001047983 */ /* 0x000f620000100800 */
[----:B-1----:R-:W-:-:S03]  /*d650*/  PRMT R89, RZ, 0x7610, R89 ;  /* 0x00007610ff597816 */ /* 0x002fc60000000059 */
[----:B------:R0:W-:Y:S02]  /*d660*/  STS.U8 [R100+UR58+0x5800], R90 ;  /* 0x0058005a64007988 */ /* 0x0001e4000800003a */
[----:B0-----:R-:W-:Y:S02]  /*d670*/  PRMT R90, RZ, 0x7610, R90 ;  /* 0x00007610ff5a7816 */ /* 0x001fe4000000005a */
[----:B------:R0:W-:Y:S02]  /*d680*/  STS.U8 [R100+UR58+0x1000], R97 ;  /* 0x0010006164007988 */ /* 0x0001e4000800003a */
[----:B0-----:R-:W-:Y:S02]  /*d690*/  PRMT R97, RZ, 0x7610, R97 ;  /* 0x00007610ff617816 */ /* 0x001fe40000000061 */
[----:B---3--:R-:W-:Y:S02]  /*d6a0*/  IADD3 R10, P1, R93, R3, RZ ;  /* 0x000000035d0a7210 */ /* 0x008fe40007f3e0ff */
[----:B------:R-:W3:Y:S03]  /*d6b0*/  LDL R3, [R1+0x210] ;  /* 0x0002100001037983 */ /* 0x000ee60000100800 */
[----:B------:R-:W-:-:S02]  /*d6c0*/  IMAD.X R11, R9, 0x1, R122, P1 ;  /* 0x00000001090b7824 */ /* 0x000fc400008e067a */
[----:B------:R-:W3:Y:S04]  /*d6d0*/  LDL R122, [R1+0x1f0] ;  /* 0x0001f000017a7983 */ /* 0x000ee80000100800 */
[----:B------:R0:W3:Y:S02]  /*d6e0*/  @!P0 LDG.E.U8 R95, desc[UR38][R10.64] ;  /* 0x000000260a5f8981 */ /* 0x0000e4000c1e1100 */
[----:B0-----:R-:W-:Y:S02]  /*d6f0*/  IADD3 R10, P1, R93, R121, RZ ;  /* 0x000000795d0a7210 */ /* 0x001fe40007f3e0ff */
        /* <DEDUP_REMOVED lines=11> */
[----:B--2---:R-:W-:-:S02]  /*d7b0*/  IMAD.X R11, R9, 0x1, R2, P1 ;  /* 0x00000001090b7824 */ /* 0x004fc400008e0602 */
[----:B------:R-:W2:Y:S04]  /*d7c0*/  LDL R2, [R1+0x20c] ;  /* 0x00020c0001027983 */ /* 0x000ea80000100800 */
[----:B------:R4:W2:Y:S02]  /*d7d0*/  @!P0 LDG.E.U8 R97, desc[UR38][R10.64] ;  /* 0x000000260a618981 */ /* 0x0008a4000c1e1100 */
[----:B----4-:R-:W-:Y:S02]  /*d7e0*/  IADD3 R10, P1, R93, R0, RZ ;  /* 0x000000005d0a7210 */ /* 0x010fe40007f3e0ff */
[----:B------:R-:W4:Y:S01]  /*d7f0*/  LDL R0, [R1+0x200] ;  /* 0x0002000001007983 */ /* 0x000f220000100800 */
[----:B------:R-:W-:Y:S02]  /*d800*/  PRMT R98, RZ, 0x7610, R98 ;  /* 0x00007610ff627816 */ /* 0x000fe40000000062 */
[----:B------:R-:W-:Y:S01]  /*d810*/  PRMT R99, RZ, 0x7610, R99 ;  /* 0x00007610ff637816 */ /* 0x000fe20000000063 */
[----:B-----5:R-:W-:-:S02]  /*d820*/  IMAD.X R11, R9, 0x1, R4, P1 ;  /* 0x00000001090b7824 */ /* 0x020fc400008e0604 */
[----:B------:R-:W5:Y:S04]  /*d830*/  LDL R4, [R1+0x1c0] ;  /* 0x0001c00001047983 */ /* 0x000f680000100800 */
[----:B------:R3:W5:Y:S02]  /*d840*/  @!P0 LDG.E.U8 R98, desc[UR38][R10.64] ;  /* 0x000000260a628981 */ /* 0x000764000c1e1100 */
[----:B---3--:R-:W-:Y:S02]  /*d850*/  IADD3 R10, P1, R93, R3, RZ ;  /* 0x000000035d0a7210 */ /* 0x008fe40007f3e0ff */
[----:B------:R-:W3:Y:S03]  /*d860*/  LDL R3, [R1+0x1bc] ;  /* 0x0001bc0001037983 */ /* 0x000ee60000100800 */
[----:B--2---:R-:W-:-:S02]  /*d870*/  IMAD.X R11, R9, 0x1, R2, P1 ;  /* 0x00000001090b7824 */ /* 0x004fc400008e0602 */
[----:B------:R-:W2:Y:S04]  /*d880*/  LDL R2, [R1+0x378] ;  /* 0x0003780001027983 */ /* 0x000ea80000100800 */
[----:B------:R4:W2:Y:S02]  /*d890*/  @!P0 LDG.E.U8 R99, desc[UR38][R10.64] ;  /* 0x000000260a638981 */ /* 0x0008a4000c1e1100 */
[----:B----4-:R-:W-:Y:S02]  /*d8a0*/  IADD3 R10, P1, R93, R0, RZ ;  /* 0x000000005d0a7210 */ /* 0x010fe40007f3e0ff */
[----:B------:R-:W4:Y:S01]  /*d8b0*/  LDL R0, [R1+0x374] ;  /* 0x0003740001007983 */ /* 0x000f220000100800 */
[----:B------:R-:W-:Y:S02]  /*d8c0*/  PRMT R105, RZ, 0x7610, R105 ;  /* 0x00007610ff697816 */ /* 0x000fe40000000069 */
[----:B------:R-:W-:-:S05]  /*d8d0*/  IMAD.X R11, R9, 0x1, R123, P1 ;  /* 0x00000001090b7824 */ /* 0x000fca00008e067b */
[----:B------:R0:W4:Y:S01]  /*d8e0*/  @!P0 LDG.E.U8 R105, desc[UR38][R10.64] ;  /* 0x000000260a698981 */ /* 0x000122000c1e1100 */
[----:B------:R-:W-:Y:S02]  /*d8f0*/  PRMT R104, RZ, 0x7610, R104 ;  /* 0x00007610ff687816 */ /* 0x000fe40000000068 */
[----:B0-----:R-:W-:-:S05]  /*d900*/  IADD3 R10, P1, R93, R122, RZ ;  /* 0x0000007a5d0a7210 */ /* 0x001fca0007f3e0ff */
        /* <DEDUP_REMOVED lines=11> */
[----:B-----5:R-:W-:Y:S01]  /*d9c0*/  IADD3 R10, P1, R93, R4, RZ ;  /* 0x000000045d0a7210 */ /* 0x020fe20007f3e0ff */
[----:B------:R0:W-:Y:S02]  /*d9d0*/  STS.U8 [R100+UR58+0xe400], R109 ;  /* 0x00e4006d64007988 */ /* 0x0001e4000800003a */
[----:B0-----:R-:W-:Y:S02]  /*d9e0*/  PRMT R109, RZ, 0x7610, R109 ;  /* 0x00007610ff6d7816 */ /* 0x001fe4000000006d */
[----:B------:R0:W-:Y:S04]  /*d9f0*/  STS.U8 [R100+UR58+0xc400], R120 ;  /* 0x00c4007864007988 */ /* 0x0001e8000800003a */
[----:B------:R1:W-:Y:S01]  /*da00*/  STS.U8 [R100+UR58+0xbc00], R116 ;  /* 0x00bc007464007988 */ /* 0x0003e2000800003a */
[----:B---3--:R-:W-:-:S03]  /*da10*/  IMAD.X R11, R9, 0x1, R3, P1 ;  /* 0x00000001090b7824 */ /* 0x008fc600008e0603 */
[----:B------:R-:W3:Y:S04]  /*da20*/  LDL R3, [R1+0x358] ;  /* 0x0003580001037983 */ /* 0x000ee80000100800 */
[----:B------:R5:W3:Y:S02]  /*da30*/  @!P0 LDG.E.U8 R101, desc[UR38][R10.64] ;  /* 0x000000260a658981 */ /* 0x000ae4000c1e1100 */
[----:B-----5:R-:W-:-:S04]  /*da40*/  IADD3 R10, P1, R93, UR56, RZ ;  /* 0x000000385d0a7c10 */ /* 0x020fc8000ff3e0ff */
[----:B------:R-:W-:-:S05]  /*da50*/  IADD3.X R11, R9, UR34, RZ, P1, !PT ;  /* 0x00000022090b7c10 */ /* 0x000fca0008ffe4ff */
[----:B------:R2:W5:Y:S02]  /*da60*/  @!P0 LDG.E.U8 R109, desc[UR38][R10.64] ;  /* 0x000000260a6d8981 */ /* 0x000564000c1e1100 */
[----:B--2---:R-:W-:Y:S02]  /*da70*/  IADD3 R10, P1, R93, R2, RZ ;  /* 0x000000025d0a7210 */ /* 0x004fe40007f3e0ff */
[----:B------:R-:W2:Y:S03]  /*da80*/  LDL R2, [R1+0x338] ;  /* 0x0003380001027983 */ /* 0x000ea60000100800 */
[----:B----4-:R-:W-:Y:S02]  /*da90*/  IMAD.X R11, R9, 0x1, R0, P1 ;  /* 0x00000001090b7824 */ /* 0x010fe400008e0600 */
[----:B------:R-:W4:Y:S04]  /*daa0*/  LDL R0, [R1+0x368] ;  /* 0x0003680001007983 */ /* 0x000f280000100800 */
[----:B0-----:R-:W5:Y:S04]  /*dab0*/  LDL.LU R120, [R1+0x348] ;  /* 0x0003480001787983 */ /* 0x001f680000300800 */
[----:B-1----:R-:W3:Y:S04]  /*dac0*/  LDL.LU R116, [R1+0x364] ;  /* 0x0003640001747983 */ /* 0x002ee80000300800 */
[----:B------:R0:W-:Y:S02]  /*dad0*/  STS.U8 [R100+UR58+0xe000], R110 ;  /* 0x00e0006e64007988 */ /* 0x0001e4000800003a */
[----:B0-----:R-:W-:-:S02]  /*dae0*/  PRMT R110, RZ, 0x7610, R110 ;  /* 0x00007610ff6e7816 */ /* 0x001fc4000000006e */
[----:B------:R0:W-:Y:S04]  /*daf0*/  STS.U8 [R100+UR58+0xdc00], R108 ;  /* 0x00dc006c64007988 */ /* 0x0001e8000800003a */
[----:B------:R1:W2:Y:S01]  /*db00*/  @!P0 LDG.E.U8 R110, desc[UR38][R10.64] ;  /* 0x000000260a6e8981 */ /* 0x0002a2000c1e1100 */
[----:B0-----:R-:W-:Y:S02]  /*db10*/  PRMT R108, RZ, 0x7610, R108 ;  /* 0x00007610ff6c7816 */ /* 0x001fe4000000006c */
[----:B-1----:R-:W-:-:S04]  /*db20*/  IADD3 R10, P1, R93, UR54, RZ ;  /* 0x000000365d0a7c10 */ /* 0x002fc8000ff3e0ff */
[----:B------:R-:W-:Y:S01]  /*db30*/  IADD3.X R11, R9, UR32, RZ, P1, !PT ;  /* 0x00000020090b7c10 */ /* 0x000fe20008ffe4ff */
        /* <DEDUP_REMOVED lines=39> */
[----:B------:R-:W-:-:S05]  /*ddb0*/  IADD3.X R11, R9, UR14, RZ, P1, !PT ;  /* 0x0000000e090b7c10 */ /* 0x000fca0008ffe4ff */
[----:B------:R4:W2:Y:S04]  /*ddc0*/  @!P0 LDG.E.U8 R88, desc[UR38][R10.64] ;  /* 0x000000260a588981 */ /* 0x0008a8000c1e1100 */
[----:B------:R-:W-:Y:S01]  /*ddd0*/  STS.U8 [R100+UR58+0xb400], R114 ;  /* 0x00b4007264007988 */ /* 0x000fe2000800003a */
[----:B----4-:R-:W-:-:S03]  /*dde0*/  IADD3 R10, P1, R93, R0, RZ ;  /* 0x000000005d0a7210 */ /* 0x010fc60007f3e0ff */
[----:B------:R-:W4:Y:S02]  /*ddf0*/  LDL R0, [R1+0x328] ;  /* 0x0003280001007983 */ /* 0x000f240000100800 */
[----:B---3--:R-:W-:Y:S02]  /*de00*/  IMAD.X R11, R9, 0x1, R116, P1 ;  /* 0x00000001090b7824 */ /* 0x008fe400008e0674 */
[----:B------:R0:W-:Y:S04]  /*de10*/  STL [R1+0x3c4], R116 ;  /* 0x0003c47401007387 */ /* 0x0001e80000100800 */
[----:B0-----:R-:W3:Y:S04]  /*de20*/  LDL.LU R116, [R1+0x344] ;  /* 0x0003440001747983 */ /* 0x001ee80000300800 */
[----:B------:R-:W5:Y:S04]  /*de30*/  LDL.LU R114, [R1+0x354] ;  /* 0x0003540001727983 */ /* 0x000f680000300800 */
[----:B------:R0:W-:Y:S02]  /*de40*/  STS.U8 [R100+UR58+0x6400], R23 ;  /* 0x0064001764007988 */ /* 0x0001e4000800003a */
[----:B0-----:R-:W-:-:S02]  /*de50*/  PRMT R23, RZ, 0x7610, R23 ;  /* 0x00007610ff177816 */ /* 0x001fc40000000017 */
[----:B------:R0:W-:Y:S04]  /*de60*/  STS.U8 [R100+UR58+0xb800], R115 ;  /* 0x00b8007364007988 */ /* 0x0001e8000800003a */
[----:B------:R1:W4:Y:S04]  /*de70*/  @!P0 LDG.E.U8 R23, desc[UR38][R10.64] ;  /* 0x000000260a178981 */ /* 0x000328000c1e1100 */
[----:B0-----:R-:W4:Y:S01]  /*de80*/  LDL.LU R115, [R1+0x314] ;  /* 0x0003140001737983 */ /* 0x001f220000300800 */
[----:B-1----:R-:W-:-:S05]  /*de90*/  IADD3 R10, P1, R93, R3, RZ ;  /* 0x000000035d0a7210 */ /* 0x002fca0007f3e0ff */
[----:B-----5:R-:W-:Y:S01]  /*dea0*/  IMAD.X R11, R9, 0x1, R114, P1 ;  /* 0x00000001090b7824 */ /* 0x020fe200008e0672 */
[----:B------:R0:W-:Y:S04]  /*deb0*/  STL [R1+0x3d0], R114 ;  /* 0x0003d07201007387 */ /* 0x0001e80000100800 */
[----:B0-----:R-:W5:Y:S04]  /*dec0*/  LDL.LU R114, [R1+0x334] ;  /* 0x0003340001727983 */ /* 0x001f680000300800 */
[----:B------:R0:W-:Y:S02]  /*ded0*/  STS.U8 [R100+UR58+0x6000], R22 ;  /* 0x0060001664007988 */ /* 0x0001e4000800003a */
[----:B0-----:R-:W-:-:S02]  /*dee0*/  PRMT R22, RZ, 0x7610, R22 ;  /* 0x00007610ff167816 */ /* 0x001fc40000000016 */
[----:B------:R0:W-:Y:S04]  /*def0*/  STS.U8 [R100+UR58+0xc800], R21 ;  /* 0x00c8001564007988 */ /* 0x0001e8000800003a */
[----:B------:R1:W4:Y:S01]  /*df00*/  @!P0 LDG.E.U8 R22, desc[UR38][R10.64] ;  /* 0x000000260a168981 */ /* 0x000322000c1e1100 */
[----:B0-----:R-:W-:Y:S02]  /*df10*/  PRMT R21, RZ, 0x7610, R21 ;  /* 0x00007610ff157816 */ /* 0x001fe40000000015 */
[----:B-1----:R-:W-:Y:S01]  /*df20*/  IADD3 R10, P1, R93, R120, RZ ;  /* 0x000000785d0a7210 */ /* 0x002fe20007f3e0ff */
[----:B------:R-:W-:Y:S04]  /*df30*/  STL [R1+0x3d8], R120 ;  /* 0x0003d87801007387 */ /* 0x000fe80000100800 */
[----:B---3--:R-:W-:Y:S01]  /*df40*/  IMAD.X R11, R9, 0x1, R116, P1 ;  /* 0x00000001090b7824 */ /* 0x008fe200008e0674 */
[----:B------:R0:W-:Y:S04]  /*df50*/  STL [R1+0x3d4], R116 ;  /* 0x0003d47401007387 */ /* 0x0001e80000100800 */
[----:B------:R2:W3:Y:S04]  /*df60*/  @!P0 LDG.E.U8 R21, desc[UR38][R10.64] ;  /* 0x000000260a158981 */ /* 0x0004e8000c1e1100 */
[----:B------:R1:W-:Y:S04]  /*df70*/  STS.U8 [R100+UR58+0xac00], R112 ;  /* 0x00ac007064007988 */ /* 0x0003e8000800003a */
[----:B0-----:R-:W3:Y:S01]  /*df80*/  LDL.LU R116, [R1+0x324] ;  /* 0x0003240001747983 */ /* 0x001ee20000300800 */
[----:B--2---:R-:W-:-:S03]  /*df90*/  IADD3 R10, P1, R93, R2, RZ ;  /* 0x000000025d0a7210 */ /* 0x004fc60007f3e0ff */
[----:B------:R-:W2:Y:S04]  /*dfa0*/  LDL R2, [R1+0x2f8] ;  /* 0x0002f80001027983 */ /* 0x000ea80000100800 */
[----:B-1----:R-:W2:Y:S04]  /*dfb0*/  LDL.LU R112, [R1+0x308] ;  /* 0x0003080001707983 */ /* 0x002ea80000300800 */
[----:B------:R-:W2:Y:S01]  /*dfc0*/  LDL.LU R120, [R1+0x304] ;  /* 0x0003040001787983 */ /* 0x000ea20000300800 */
[----:B-----5:R-:W-:-:S03]  /*dfd0*/  IMAD.X R11, R9, 0x1, R114, P1 ;  /* 0x00000001090b7824 */ /* 0x020fc600008e0672 */
[----:B------:R0:W-:Y:S04]  /*dfe0*/  STL [R1+0x3dc], R114 ;  /* 0x0003dc7201007387 */ /* 0x0001e80000100800 */
[----:B0-----:R-:W5:Y:S04]  /*dff0*/  LDL.LU R114, [R1+0x318] ;  /* 0x0003180001727983 */ /* 0x001f680000300800 */
[----:B------:R0:W-:Y:S02]  /*e000*/  STS.U8 [R100+UR58+0xc000], R20 ;  /* 0x00c0001464007988 */ /* 0x0001e4000800003a */
[----:B0-----:R-:W-:-:S02]  /*e010*/  PRMT R20, RZ, 0x7610, R20 ;  /* 0x00007610ff147816 */ /* 0x001fc40000000014 */
[----:B------:R0:W-:Y:S04]  /*e020*/  STS.U8 [R100+UR58+0xa800], R19 ;  /* 0x00a8001364007988 */ /* 0x0001e8000800003a */
[----:B------:R4:W2:Y:S01]  /*e030*/  @!P0 LDG.E.U8 R20, desc[UR38][R10.64] ;  /* 0x000000260a148981 */ /* 0x0008a2000c1e1100 */
[----:B0-----:R-:W-:Y:S02]  /*e040*/  PRMT R19, RZ, 0x7610, R19 ;  /* 0x00007610ff137816 */ /* 0x001fe40000000013 */
[----:B----4-:R-:W-:Y:S01]  /*e050*/  IADD3 R10, P1, R93, R0, RZ ;  /* 0x000000005d0a7210 */ /* 0x010fe20007f3e0ff */
[----:B------:R0:W-:Y:S04]  /*e060*/  STS.U8 [R100+UR58+0xcc00], R118 ;  /* 0x00cc007664007988 */ /* 0x0001e8000800003a */
[----:B------:R-:W4:Y:S01]  /*e070*/  LDL R0, [R1+0x2c8] ;  /* 0x0002c80001007983 */ /* 0x000f220000100800 */
[----:B---3--:R-:W-:-:S03]  /*e080*/  IMAD.X R11, R9, 0x1, R116, P1 ;  /* 0x00000001090b7824 */ /* 0x008fc600008e0674 */
[----:B------:R1:W-:Y:S04]  /*e090*/  STS.U8 [R100+UR58+0xd400], R119 ;  /* 0x00d4007764007988 */ /* 0x0003e8000800003a */
[----:B0-----:R-:W3:Y:S04]  /*e0a0*/  LDL.LU R118, [R1+0x2e8] ;  /* 0x0002e80001767983 */ /* 0x001ee80000300800 */
[----:B------:R5:W4:Y:S04]  /*e0b0*/  @!P0 LDG.E.U8 R19, desc[UR38][R10.64] ;  /* 0x000000260a138981 */ /* 0x000b28000c1e1100 */
[----:B-1----:R-:W3:Y:S04]  /*e0c0*/  LDL.LU R119, [R1+0x2f4] ;  /* 0x0002f40001777983 */ /* 0x002ee80000300800 */
[----:B------:R0:W-:Y:S04]  /*e0d0*/  STS.U8 [R100+UR58+0xa400], R18 ;  /* 0x00a4001264007988 */ /* 0x0001e8000800003a */
[----:B------:R1:W-:Y:S01]  /*e0e0*/  STL [R1+0x3e0], R116 ;  /* 0x0003e07401007387 */ /* 0x0003e20000100800 */
[----:B0-----:R-:W-:-:S03]  /*e0f0*/  PRMT R18, RZ, 0x7610, R18 ;  /* 0x00007610ff127816 */ /* 0x001fc60000000012 */
[----:B-1----:R-:W4:Y:S01]  /*e100*/  LDL.LU R116, [R1+0x2e4] ;  /* 0x0002e40001747983 */ /* 0x002f220000300800 */
[----:B-----5:R-:W-:-:S05]  /*e110*/  IADD3 R10, P1, R93, R114, RZ ;  /* 0x000000725d0a7210 */ /* 0x020fca0007f3e0ff */
[----:B------:R-:W-:Y:S01]  /*e120*/  IMAD.X R11, R9, 0x1, R115, P1 ;  /* 0x00000001090b7824 */ /* 0x000fe200008e0673 */
[----:B------:R0:W-:Y:S04]  /*e130*/  STL [R1+0x3e4], R114 ;  /* 0x0003e47201007387 */ /* 0x0001e80000100800 */
[----:B------:R2:W5:Y:S04]  /*e140*/  @!P0 LDG.E.U8 R18, desc[UR38][R10.64] ;  /* 0x000000260a128981 */ /* 0x000568000c1e1100 */
[----:B0-----:R-:W5:Y:S01]  /*e150*/  LDL.LU R114, [R1+0x2d4] ;  /* 0x0002d40001727983 */ /* 0x001f620000300800 */
[----:B--2---:R-:W-:-:S03]  /*e160*/  IADD3 R10, P1, R93, R112, RZ ;  /* 0x000000705d0a7210 */ /* 0x004fc60007f3e0ff */
[----:B------:R-:W-:Y:S04]  /*e170*/  STL [R1+0x3e8], R115 ;  /* 0x0003e87301007387 */ /* 0x000fe80000100800 */
[----:B------:R-:W-:Y:S01]  /*e180*/  STL [R1+0x3ec], R112 ;  /* 0x0003ec7001007387 */ /* 0x000fe20000100800 */
[----:B------:R-:W-:-:S03]  /*e190*/  IMAD.X R11, R9, 0x1, R120, P1 ;  /* 0x00000001090b7824 */ /* 0x000fc600008e0678 */
[----:B------:R0:W-:Y:S04]  /*e1a0*/  STL [R1+0x3f0], R120 ;  /* 0x0003f07801007387 */ /* 0x0001e80000100800 */
[----:B0-----:R-:W2:Y:S04]  /*e1b0*/  LDL.LU R120, [R1+0x2d8] ;  /* 0x0002d80001787983 */ /* 0x001ea80000300800 */
[----:B------:R0:W-:Y:S02]  /*e1c0*/  STS.U8 [R100+UR58+0xa000], R17 ;  /* 0x00a0001164007988 */ /* 0x0001e4000800003a */
[----:B0-----:R-:W-:-:S02]  /*e1d0*/  PRMT R17, RZ, 0x7610, R17 ;  /* 0x00007610ff117816 */ /* 0x001fc40000000011 */
[----:B------:R-:W-:Y:S04]  /*e1e0*/  STS.U8 [R100+UR58+0xb000], R113 ;  /* 0x00b0007164007988 */ /* 0x000fe8000800003a */
[----:B------:R0:W5:Y:S04]  /*e1f0*/  @!P0 LDG.E.U8 R17, desc[UR38][R10.64] ;  /* 0x000000260a118981 */ /* 0x000168000c1e1100 */
[----:B------:R1:W-:Y:S01]  /*e200*/  STS.U8 [R100+UR58+0x9c00], R16 ;  /* 0x009c001064007988 */ /* 0x0003e2000800003a */
[----:B0-----:R-:W-:-:S03]  /*e210*/  IADD3 R10, P1, R93, R2, RZ ;  /* 0x000000025d0a7210 */ /* 0x001fc60007f3e0ff */
[----:B------:R-:W5:Y:S01]  /*e220*/  LDL R2, [R1+0x298] ;  /* 0x0002980001027983 */ /* 0x000f620000100800 */
[----:B-1----:R-:W-:Y:S01]  /*e230*/  PRMT R16, RZ, 0x7610, R16 ;  /* 0x00007610ff107816 */ /* 0x002fe20000000010 */
[----:B---3--:R-:W-:Y:S02]  /*e240*/  IMAD.X R11, R9, 0x1, R119, P1 ;  /* 0x00000001090b7824 */ /* 0x008fe400008e0677 */
[----:B------:R-:W3:Y:S04]  /*e250*/  LDL.LU R113, [R1+0x2a4] ;  /* 0x0002a40001717983 */ /* 0x000ee80000300800 */
[----:B------:R-:W3:Y:S04]  /*e260*/  LDL.LU R112, [R1+0x2b4] ;  /* 0x0002b40001707983 */ /* 0x000ee80000300800 */
[----:B------:R-:W3:Y:S04]  /*e270*/  LDL.LU R115, [R1+0x2c4] ;  /* 0x0002c40001737983 */ /* 0x000ee80000300800 */
[----:B------:R-:W-:Y:S04]  /*e280*/  STL [R1+0x3f4], R119 ;  /* 0x0003f47701007387 */ /* 0x000fe80000100800 */
[----:B------:R0:W3:Y:S04]  /*e290*/  @!P0 LDG.E.U8 R16, desc[UR38][R10.64] ;  /* 0x000000260a108981 */ /* 0x0000e8000c1e1100 */
[----:B------:R1:W-:Y:S01]  /*e2a0*/  STL [R1+0x3f8], R118 ;  /* 0x0003f87601007387 */ /* 0x0003e20000100800 */
[----:B0-----:R-:W-:-:S03]  /*e2b0*/  IADD3 R10, P1, R93, R118, RZ ;  /* 0x000000765d0a7210 */ /* 0x001fc60007f3e0ff */
[----:B------:R0:W-:Y:S04]  /*e2c0*/  STS.U8 [R100+UR58+0xfc00], R15 ;  /* 0x00fc000f64007988 */ /* 0x0001e8000800003a */
[----:B-1----:R-:W3:Y:S01]  /*e2d0*/  LDL.LU R118, [R1+0x2b8] ;  /* 0x0002b80001767983 */ /* 0x002ee20000300800 */
[----:B----4-:R-:W-:Y:S01]  /*e2e0*/  IMAD.X R11, R9, 0x1, R116, P1 ;  /* 0x00000001090b7824 */ /* 0x010fe200008e0674 */
[----:B0-----:R-:W-:Y:S02]  /*e2f0*/  PRMT R15, RZ, 0x7610, R15 ;  /* 0x00007610ff0f7816 */ /* 0x001fe4000000000f */
[----:B------:R-:W-:Y:S04]  /*e300*/  STL [R1+0x3fc], R116 ;  /* 0x0003fc7401007387 */ /* 0x000fe80000100800 */
[----:B------:R2:W4:Y:S02]  /*e310*/  @!P0 LDG.E.U8 R15, desc[UR38][R10.64] ;  /* 0x000000260a0f8981 */ /* 0x000524000c1e1100 */
[----:B--2---:R-:W-:-:S02]  /*e320*/  IADD3 R10, P1, R93, R120, RZ ;  /* 0x000000785d0a7210 */ /* 0x004fc40007f3e0ff */
[----:B------:R0:W-:Y:S04]  /*e330*/  STL [R1+0x400], R120 ;  /* 0x0004007801007387 */ /* 0x0001e80000100800 */
[----:B0-----:R-:W2:Y:S01]  /*e340*/  LDL.LU R120, [R1+0x2a8] ;  /* 0x0002a80001787983 */ /* 0x001ea20000300800 */
[----:B-----5:R-:W-:-:S03]  /*e350*/  IMAD.X R11, R9, 0x1, R114, P1 ;  /* 0x00000001090b7824 */ /* 0x020fc600008e0672 */
[----:B------:R0:W-:Y:S02]  /*e360*/  STS.U8 [R100+UR58+0xf800], R14 ;  /* 0x00f8000e64007988 */ /* 0x0001e4000800003a */
[----:B0-----:R-:W-:Y:S02]  /*e370*/  PRMT R14, RZ, 0x7610, R14 ;  /* 0x00007610ff0e7816 */ /* 0x001fe4000000000e */
[----:B------:R-:W-:Y:S04]  /*e380*/  STL [R1+0x404], R114 ;  /* 0x0004047201007387 */ /* 0x000fe80000100800 */
[----:B------:R0:W5:Y:S04]  /*e390*/  @!P0 LDG.E.U8 R14, desc[UR38][R10.64] ;  /* 0x000000260a0e8981 */ /* 0x000168000c1e1100 */
[----:B------:R1:W-:Y:S01]  /*e3a0*/  STS.U8 [R100+UR58+0xf400], R13 ;  /* 0x00f4000d64007988 */ /* 0x0003e2000800003a */
[----:B0-----:R-:W-:-:S03]  /*e3b0*/  IADD3 R10, P1, R93, R0, RZ ;  /* 0x000000005d0a7210 */ /* 0x001fc60007f3e0ff */
[----:B------:R-:W4:Y:S01]  /*e3c0*/  LDL R0, [R1+0x268] ;  /* 0x0002680001007983 */ /* 0x000f220000100800 */
[----:B-1----:R-:W-:Y:S01]  /*e3d0*/  PRMT R13, RZ, 0x7610, R13 ;  /* 0x00007610ff0d7816 */ /* 0x002fe2000000000d */
[----:B---3--:R-:W-:Y:S02]  /*e3e0*/  IMAD.X R11, R9, 0x1, R115, P1 ;  /* 0x00000001090b7824 */ /* 0x008fe400008e0673 */
[----:B------:R-:W3:Y:S04]  /*e3f0*/  LDL.LU R114, [R1+0x274] ;  /* 0x0002740001727983 */ /* 0x000ee80000300800 */
[----:B------:R-:W5:Y:S04]  /*e400*/  LDL.LU R116, [R1+0x284] ;  /* 0x0002840001747983 */ /* 0x000f680000300800 */
[----:B------:R-:W4:Y:S04]  /*e410*/  LDL.LU R119, [R1+0x294] ;  /* 0x0002940001777983 */ /* 0x000f280000300800 */
[----:B------:R-:W-:Y:S04]  /*e420*/  STL [R1+0x408], R115 ;  /* 0x0004087301007387 */ /* 0x000fe80000100800 */
[----:B------:R0:W3:Y:S04]  /*e430*/  @!P0 LDG.E.U8 R13, desc[UR38][R10.64] ;  /* 0x000000260a0d8981 */ /* 0x0000e8000c1e1100 */
[----:B------:R1:W-:Y:S01]  /*e440*/  STL [R1+0x40c], R118 ;  /* 0x00040c7601007387 */ /* 0x0003e20000100800 */
[----:B0-----:R-:W-:-:S03]  /*e450*/  IADD3 R10, P1, R93, R118, RZ ;  /* 0x000000765d0a7210 */ /* 0x001fc60007f3e0ff */
[----:B-1----:R-:W5:Y:S02]  /*e460*/  LDL.LU R118, [R1+0x288] ;  /* 0x0002880001767983 */ /* 0x002f640000300800 */
[----:B------:R-:W-:Y:S02]  /*e470*/  IMAD.X R11, R9, 0x1, R112, P1 ;  /* 0x00000001090b7824 */ /* 0x000fe400008e0670 */
[----:B------:R-:W-:Y:S04]  /*e480*/  STL [R1+0x410], R112 ;  /* 0x0004107001007387 */ /* 0x000fe80000100800 */
[----:B------:R2:W-:Y:S02]  /*e490*/  STS.U8 [R100+UR58+0xec00], R94 ;  /* 0x00ec005e64007988 */ /* 0x0005e4000800003a */
[----:B--2---:R-:W-:-:S02]  /*e4a0*/  IADD3 R94, P1, R93, R120, RZ ;  /* 0x000000785d5e7210 */ /* 0x004fc40007f3e0ff */
[----:B------:R0:W-:Y:S04]  /*e4b0*/  STL [R1+0x414], R120 ;  /* 0x0004147801007387 */ /* 0x0001e80000100800 */
[----:B0-----:R-:W2:Y:S04]  /*e4c0*/  LDL.LU R120, [R1+0x278] ;  /* 0x0002780001787983 */ /* 0x001ea80000300800 */
[----:B------:R0:W-:Y:S02]  /*e4d0*/  STS.U8 [R100+UR58+0xf000], R12 ;  /* 0x00f0000c64007988 */ /* 0x0001e4000800003a */
[----:B0-----:R-:W-:-:S02]  /*e4e0*/  PRMT R12, RZ, 0x7610, R12 ;  /* 0x00007610ff0c7816 */ /* 0x001fc4000000000c */
[----:B------:R0:W-:Y:S04]  /*e4f0*/  STS.U8 [R100+UR58+0x7000], R95 ;  /* 0x0070005f64007988 */ /* 0x0001e8000800003a */
[----:B------:R1:W3:Y:S01]  /*e500*/  @!P0 LDG.E.U8 R12, desc[UR38][R10.64] ;  /* 0x000000260a0c8981 */ /* 0x0002e2000c1e1100 */
[----:B0-----:R-:W-:Y:S01]  /*e510*/  IMAD.X R95, R9, 0x1, R113, P1 ;  /* 0x00000001095f7824 */ /* 0x001fe200008e0671 */
[----:B-1----:R-:W-:Y:S02]  /*e520*/  PRMT R11, RZ, 0x7610, R11 ;  /* 0x00007610ff0b7816 */ /* 0x002fe4000000000b */
[----:B------:R0:W-:Y:S04]  /*e530*/  STL [R1+0x418], R113 ;  /* 0x0004187101007387 */ /* 0x0001e80000100800 */
[----:B------:R1:W3:Y:S01]  /*e540*/  @!P0 LDG.E.U8 R11, desc[UR38][R94.64] ;  /* 0x000000265e0b8981 */ /* 0x0002e2000c1e1100 */
[----:B------:R-:W-:-:S02]  /*e550*/  PRMT R10, RZ, 0x7610, R10 ;  /* 0x00007610ff0a7816 */ /* 0x000fc4000000000a */
[----:B-1----:R-:W-:Y:S02]  /*e560*/  IADD3 R94, P1, R93, R2, RZ ;  /* 0x000000025d5e7210 */ /* 0x002fe40007f3e0ff */
[----:B------:R-:W3:Y:S03]  /*e570*/  LDL R2, [R1+0x238] ;  /* 0x0002380001027983 */ /* 0x000ee60000100800 */
[----:B----4-:R-:W-:Y:S01]  /*e580*/  IMAD.X R95, R9, 0x1, R119, P1 ;  /* 0x00000001095f7824 */ /* 0x010fe200008e0677 */
[----:B0-----:R-:W4:Y:S04]  /*e590*/  LDL.LU R113, [R1+0x244] ;  /* 0x0002440001717983 */ /* 0x001f280000300800 */
[----:B------:R-:W4:Y:S04]  /*e5a0*/  LDL.LU R112, [R1+0x254] ;  /* 0x0002540001707983 */ /* 0x000f280000300800 */
[----:B------:R-:W4:Y:S04]  /*e5b0*/  LDL.LU R115, [R1+0x264] ;  /* 0x0002640001737983 */ /* 0x000f280000300800 */
[----:B------:R-:W-:Y:S04]  /*e5c0*/  STL [R1+0x41c], R119 ;  /* 0x00041c7701007387 */ /* 0x000fe80000100800 */
[----:B------:R0:W4:Y:S04]  /*e5d0*/  @!P0 LDG.E.U8 R10, desc[UR38][R94.64] ;  /* 0x000000265e0a8981 */ /* 0x000128000c1e1100 */
[----:B-----5:R1:W-:Y:S01]  /*e5e0*/  STL [R1+0x420], R118 ;  /* 0x0004207601007387 */ /* 0x0203e20000100800 */
[----:B0-----:R-:W-:-:S03]  /*e5f0*/  IADD3 R94, P1, R93, R118, RZ ;  /* 0x000000765d5e7210 */ /* 0x001fc60007f3e0ff */
[----:B------:R0:W-:Y:S04]  /*e600*/  STS.U8 [R100+UR58+0x7c00], R97 ;  /* 0x007c006164007988 */ /* 0x0001e8000800003a */
[----:B-1----:R-:W5:Y:S01]  /*e610*/  LDL.LU R118, [R1+0x258] ;  /* 0x0002580001767983 */ /* 0x002f620000300800 */
[----:B------:R-:W-:Y:S01]  /*e620*/  IMAD.X R95, R9, 0x1, R116, P1 ;  /* 0x00000001095f7824 */ /* 0x000fe200008e0674 */
[----:B0-----:R-:W-:Y:S02]  /*e630*/  PRMT R97, RZ, 0x7610, R97 ;  /* 0x00007610ff617816 */ /* 0x001fe40000000061 */
[----:B------:R-:W-:Y:S04]  /*e640*/  STL [R1+0x424], R116 ;  /* 0x0004247401007387 */ /* 0x000fe80000100800 */
[----:B------:R2:W5:Y:S02]  /*e650*/  @!P0 LDG.E.U8 R97, desc[UR38][R94.64] ;  /* 0x000000265e618981 */ /* 0x000564000c1e1100 */
[----:B--2---:R-:W-:-:S02]  /*e660*/  IADD3 R94, P1, R93, R120, RZ ;  /* 0x000000785d5e7210 */ /* 0x004fc40007f3e0ff */
[----:B------:R0:W-:Y:S04]  /*e670*/  STL [R1+0x428], R120 ;  /* 0x0004287801007387 */ /* 0x0001e80000100800 */
[----:B0-----:R-:W2:Y:S01]  /*e680*/  LDL.LU R120, [R1+0x248] ;  /* 0x0002480001787983 */ /* 0x001ea20000300800 */
[----:B---3--:R-:W-:-:S03]  /*e690*/  IMAD.X R95, R9, 0x1, R114, P1 ;  /* 0x00000001095f7824 */ /* 0x008fc600008e0672 */
[----:B------:R0:W-:Y:S02]  /*e6a0*/  STS.U8 [R100+UR58+0x8000], R98 ;  /* 0x0080006264007988 */ /* 0x0001e4000800003a */
[----:B0-----:R-:W-:Y:S02]  /*e6b0*/  PRMT R98, RZ, 0x7610, R98 ;  /* 0x00007610ff627816 */ /* 0x001fe40000000062 */
[----:B------:R-:W-:Y:S04]  /*e6c0*/  STL [R1+0x42c], R114 ;  /* 0x00042c7201007387 */ /* 0x000fe80000100800 */
[----:B------:R0:W3:Y:S04]  /*e6d0*/  @!P0 LDG.E.U8 R98, desc[UR38][R94.64] ;  /* 0x000000265e628981 */ /* 0x0000e8000c1e1100 */
[----:B------:R1:W-:Y:S01]  /*e6e0*/  STS.U8 [R100+UR58+0x8400], R99 ;  /* 0x0084006364007988 */ /* 0x0003e2000800003a */
[----:B0-----:R-:W-:-:S03]  /*e6f0*/  IADD3 R94, P1, R93, R0, RZ ;  /* 0x000000005d5e7210 */ /* 0x001fc60007f3e0ff */
[----:B------:R-:W3:Y:S01]  /*e700*/  LDL R0, [R1+0x208] ;  /* 0x0002080001007983 */ /* 0x000ee20000100800 */
[----:B-1----:R-:W-:-:S03]  /*e710*/  PRMT R99, RZ, 0x7610, R99 ;  /* 0x00007610ff637816 */ /* 0x002fc60000000063 */
[----:B------:R-:W3:Y:S04]  /*e720*/  LDL.LU R114, [R1+0x214] ;  /* 0x0002140001727983 */ /* 0x000ee80000300800 */
[----:B------:R-:W3:Y:S04]  /*e730*/  LDL.LU R116, [R1+0x224] ;  /* 0x0002240001747983 */ /* 0x000ee80000300800 */
[----:B------:R-:W3:Y:S01]  /*e740*/  LDL.LU R119, [R1+0x234] ;  /* 0x0002340001777983 */ /* 0x000ee20000300800 */
[----:B----4-:R-:W-:-:S03]  /*e750*/  IMAD.X R95, R9, 0x1, R115, P1 ;  /* 0x00000001095f7824 */ /* 0x010fc600008e0673 */
[----:B------:R-:W-:Y:S04]  /*e760*/  STL [R1+0x430], R115 ;  /* 0x0004307301007387 */ /* 0x000fe80000100800 */
[----:B------:R5:W4:Y:S04]  /*e770*/  @!P0 LDG.E.U8 R99, desc[UR38][R94.64] ;  /* 0x000000265e638981 */ /* 0x000b28000c1e1100 */
[----:B------:R0:W-:Y:S02]  /*e780*/  STS.U8 [R100+UR58+0x8800], R105 ;  /* 0x0088006964007988 */ /* 0x0001e4000800003a */
[----:B0-----:R-:W-:-:S02]  /*e790*/  PRMT R105, RZ, 0x7610, R105 ;  /* 0x00007610ff697816 */ /* 0x001fc40000000069 */
[----:B-----5:R-:W-:Y:S01]  /*e7a0*/  IADD3 R94, P1, R93, R118, RZ ;  /* 0x000000765d5e7210 */ /* 0x020fe20007f3e0ff */
[----:B------:R0:W-:Y:S04]  /*e7b0*/  STL [R1+0x434], R118 ;  /* 0x0004347601007387 */ /* 0x0001e80000100800 */
[----:B------:R-:W-:-:S05]  /*e7c0*/  IMAD.X R95, R9, 0x1, R112, P1 ;  /* 0x00000001095f7824 */ /* 0x000fca00008e0670 */
[----:B------:R2:W5:Y:S04]  /*e7d0*/  @!P0 LDG.E.U8 R105, desc[UR38][R94.64] ;  /* 0x000000265e698981 */ /* 0x000568000c1e1100 */
[----:B0-----:R-:W4:Y:S04]  /*e7e0*/  LDL.LU R118, [R1+0x228] ;  /* 0x0002280001767983 */ /* 0x001f280000300800 */
[----:B------:R-:W-:Y:S01]  /*e7f0*/  STL [R1+0x438], R112 ;  /* 0x0004387001007387 */ /* 0x000fe20000100800 */
[----:B--2---:R-:W-:-:S03]  /*e800*/  IADD3 R94, P1, R93, R120, RZ ;  /* 0x000000785d5e7210 */ /* 0x004fc60007f3e0ff */
[----:B------:R0:W-:Y:S04]  /*e810*/  STL [R1+0x43c], R120 ;  /* 0x00043c7801007387 */ /* 0x0001e80000100800 */
[----:B0-----:R-:W2:Y:S01]  /*e820*/  LDL.LU R120, [R1+0x218] ;  /* 0x0002180001787983 */ /* 0x001ea20000300800 */
[----:B------:R-:W-:-:S03]  /*e830*/  IMAD.X R95, R9, 0x1, R113, P1 ;  /* 0x00000001095f7824 */ /* 0x000fc600008e0671 */
[----:B------:R0:W-:Y:S02]  /*e840*/  STS.U8 [R100+UR58+0x8c00], R104 ;  /* 0x008c006864007988 */ /* 0x0001e4000800003a */
[----:B0-----:R-:W-:Y:S02]  /*e850*/  PRMT R104, RZ, 0x7610, R104 ;  /* 0x00007610ff687816 */ /* 0x001fe40000000068 */
[----:B------:R0:W-:Y:S04]  /*e860*/  STL [R1+0x440], R113 ;  /* 0x0004407101007387 */ /* 0x0001e80000100800 */
[----:B------:R1:W5:Y:S04]  /*e870*/  @!P0 LDG.E.U8 R104, desc[UR38][R94.64] ;  /* 0x000000265e688981 */ /* 0x000368000c1e1100 */
[----:B------:R3:W-:Y:S04]  /*e880*/  STS.U8 [R100+UR58+0x9000], R103 ;  /* 0x0090006764007988 */ /* 0x0007e8000800003a */
[----:B0-----:R-:W5:Y:S01]  /*e890*/  LDL.LU R113, [R1+0x1e4] ;  /* 0x0001e40001717983 */ /* 0x001f620000300800 */
[----:B-1----:R-:W-:-:S03]  /*e8a0*/  IADD3 R94, P1, R93, R2, RZ ;  /* 0x000000025d5e7210 */ /* 0x002fc60007f3e0ff */
[----:B------:R-:W5:Y:S01]  /*e8b0*/  LDL.LU R112, [R1+0x1f4] ;  /* 0x0001f40001707983 */ /* 0x000f620000300800 */
[----:B---3--:R-:W-:Y:S01]  /*e8c0*/  PRMT R103, RZ, 0x7610, R103 ;  /* 0x00007610ff677816 */ /* 0x008fe20000000067 */
[----:B------:R-:W-:Y:S02]  /*e8d0*/  IMAD.X R95, R9, 0x1, R119, P1 ;  /* 0x00000001095f7824 */ /* 0x000fe400008e0677 */
[----:B------:R-:W3:Y:S04]  /*e8e0*/  LDL.LU R115, [R1+0x204] ;  /* 0x0002040001737983 */ /* 0x000ee80000300800 */
[----:B------:R-:W-:Y:S04]  /*e8f0*/  STL [R1+0x444], R119 ;  /* 0x0004447701007387 */ /* 0x000fe80000100800 */
[----:B------:R4:W5:Y:S04]  /*e900*/  @!P0 LDG.E.U8 R103, desc[UR38][R94.64] ;  /* 0x000000265e678981 */ /* 0x000968000c1e1100 */
[----:B------:R0:W-:Y:S02]  /*e910*/  STS.U8 [R100+UR58+0x9400], R102 ;  /* 0x0094006664007988 */ /* 0x0001e4000800003a */
[----:B0-----:R-:W-:-:S02]  /*e920*/  PRMT R102, RZ, 0x7610, R102 ;  /* 0x00007610ff667816 */ /* 0x001fc40000000066 */
[----:B----4-:R-:W-:Y:S01]  /*e930*/  IADD3 R94, P1, R93, R118, RZ ;  /* 0x000000765d5e7210 */ /* 0x010fe20007f3e0ff */
[----:B------:R0:W-:Y:S04]  /*e940*/  STL [R1+0x448], R118 ;  /* 0x0004487601007387 */ /* 0x0001e80000100800 */
[----:B------:R-:W-:-:S05]  /*e950*/  IMAD.X R95, R9, 0x1, R116, P1 ;  /* 0x00000001095f7824 */ /* 0x000fca00008e0674 */
[----:B------:R2:W4:Y:S04]  /*e960*/  @!P0 LDG.E.U8 R102, desc[UR38][R94.64] ;  /* 0x000000265e668981 */ /* 0x000528000c1e1100 */
[----:B0-----:R-:W5:Y:S04]  /*e970*/  LDL.LU R118, [R1+0x1f8] ;  /* 0x0001f80001767983 */ /* 0x001f680000300800 */
[----:B------:R-:W-:Y:S01]  /*e980*/  STL [R1+0x44c], R116 ;  /* 0x00044c7401007387 */ /* 0x000fe20000100800 */
[----:B--2---:R-:W-:-:S03]  /*e990*/  IADD3 R94, P1, R93, R120, RZ ;  /* 0x000000785d5e7210 */ /* 0x004fc60007f3e0ff */
[----:B------:R0:W-:Y:S04]  /*e9a0*/  STL [R1+0x450], R120 ;  /* 0x0004507801007387 */ /* 0x0001e80000100800 */
[----:B0-----:R-:W2:Y:S01]  /*e9b0*/  LDL.LU R120, [R1+0x1e8] ;  /* 0x0001e80001787983 */ /* 0x001ea20000300800 */
[----:B------:R-:W-:-:S03]  /*e9c0*/  IMAD.X R95, R9, 0x1, R114, P1 ;  /* 0x00000001095f7824 */ /* 0x000fc600008e0672 */
[----:B------:R-:W-:Y:S04]  /*e9d0*/  STS.U8 [R100+UR58+0xe800], R106 ;  /* 0x00e8006a64007988 */ /* 0x000fe8000800003a */
[----:B------:R0:W-:Y:S02]  /*e9e0*/  STS.U8 [R100+UR58+0x9800], R101 ;  /* 0x0098006564007988 */ /* 0x0001e4000800003a */
[----:B0-----:R-:W-:Y:S02]  /*e9f0*/  PRMT R100, RZ, 0x7610, R100 ;  /* 0x00007610ff647816 */ /* 0x001fe40000000064 */
[----:B------:R-:W-:-:S04]  /*ea00*/  LOP3.LUT R101, R6, 0x180, RZ, 0xc0, !PT ;  /* 0x0000018006657812 */ /* 0x000fc800078ec0ff */
[----:B------:R0:W4:Y:S01]  /*ea10*/  @!P0 LDG.E.U8 R100, desc[UR38][R94.64] ;  /* 0x000000265e648981 */ /* 0x000122000c1e1100 */
[----:B------:R-:W-:Y:S02]  /*ea20*/  SHF.R.U32.HI R101, RZ, 0x3, R101 ;  /* 0x00000003ff657819 */ /* 0x000fe40000011665 */
[----:B------:R-:W-:Y:S02]  /*ea30*/  PRMT R106, RZ, 0x7610, R106 ;  /* 0x00007610ff6a7816 */ /* 0x000fe4000000006a */
[----:B------:R-:W-:Y:S02]  /*ea40*/  LOP3.LUT R101, R101, 0x1ff, R6, 0x78, !PT ;  /* 0x000001ff65657812 */ /* 0x000fe400078e7806 */
[----:B0-----:R-:W-:-:S05]  /*ea50*/  IADD3 R94, P1, R93, R0, RZ ;  /* 0x000000005d5e7210 */ /* 0x001fca0007f3e0ff */
[----:B---3--:R-:W-:Y:S01]  /*ea60*/  IMAD.X R95, R9, 0x1, R115, P1 ;  /* 0x00000001095f7824 */ /* 0x008fe200008e0673 */
[----:B------:R-:W-:Y:S01]  /*ea70*/  LOP3.LUT R101, R101, 0x40, RZ, 0x3c, !PT ;  /* 0x0000004065657812 */ /* 0x000fe200078e3cff */
[----:B------:R-:W-:Y:S04]  /*ea80*/  STL [R1+0x454], R114 ;  /* 0x0004547201007387 */ /* 0x000fe80000100800 */
[----:B------:R5:W3:Y:S04]  /*ea90*/  @!P0 LDG.E.U8 R106, desc[UR38][R94.64] ;  /* 0x000000265e6a8981 */ /* 0x000ae8000c1e1100 */
[----:B------:R-:W4:Y:S04]  /*eaa0*/  LDL.LU R117, [R1+0xa8] ;  /* 0x0000a80001757983 */ /* 0x000f280000300800 */
[----:B------:R0:W-:Y:S04]  /*eab0*/  STS.U8 [R101+UR58+0x600], R109 ;  /* 0x0006006d65007988 */ /* 0x0001e8000800003a */
[----:B------:R-:W3:Y:S04]  /*eac0*/  LDL.LU R2, [R1+0xac] ;  /* 0x0000ac0001027983 */ /* 0x000ee80000300800 */
[----:B------:R-:W3:Y:S01]  /*ead0*/  LDL.LU R125, [R1+0xb0] ;  /* 0x0000b000017d7983 */ /* 0x000ee20000300800 */
[----:B0-----:R-:W-:-:S03]  /*eae0*/  PRMT R109, RZ, 0x7610, R109 ;  /* 0x00007610ff6d7816 */ /* 0x001fc6000000006d */
[----:B------:R-:W3:Y:S04]  /*eaf0*/  LDL.LU R5, [R1+0xb4] ;  /* 0x0000b40001057983 */ /* 0x000ee80000300800 */
[----:B------:R-:W3:Y:S04]  /*eb00*/  LDL.LU R124, [R1+0xb8] ;  /* 0x0000b800017c7983 */ /* 0x000ee80000300800 */
[----:B------:R-:W3:Y:S04]  /*eb10*/  LDL.LU R123, [R1+0xbc] ;  /* 0x0000bc00017b7983 */ /* 0x000ee80000300800 */
[----:B------:R-:W3:Y:S01]  /*eb20*/  LDL.LU R4, [R1+0xc0] ;  /* 0x0000c00001047983 */ /* 0x000ee20000300800 */
[----:B-----5:R-:W-:-:S03]  /*eb30*/  IADD3 R94, P1, R93, R118, RZ ;  /* 0x000000765d5e7210 */ /* 0x020fc60007f3e0ff */
[----:B------:R-:W5:Y:S02]  /*eb40*/  LDL.LU R122, [R1+0xc4] ;  /* 0x0000c400017a7983 */ /* 0x000f640000300800 */
[----:B------:R-:W-:Y:S02]  /*eb50*/  IMAD.X R95, R9, 0x1, R112, P1 ;  /* 0x00000001095f7824 */ /* 0x000fe400008e0670 */
[----:B------:R-:W5:Y:S04]  /*eb60*/  LDL.LU R121, [R1+0xc8] ;  /* 0x0000c80001797983 */ /* 0x000f680000300800 */
[----:B------:R2:W5:Y:S04]  /*eb70*/  @!P0 LDG.E.U8 R109, desc[UR38][R94.64] ;  /* 0x000000265e6d8981 */ /* 0x000568000c1e1100 */
[----:B------:R-:W5:Y:S04]  /*eb80*/  LDL.LU R3, [R1+0xcc] ;  /* 0x0000cc0001037983 */ /* 0x000f680000300800 */
[----:B------:R-:W5:Y:S04]  /*eb90*/  LDL.LU R7, [R1+0xd0] ;  /* 0x0000d00001077983 */ /* 0x000f680000300800 */
[----:B------:R-:W5:Y:S04]  /*eba0*/  LDL.LU R8, [R1+0xd4] ;  /* 0x0000d40001087983 */ /* 0x000f680000300800 */
[----:B------:R-:W5:Y:S04]  /*ebb0*/  LDL.LU R6, [R1+0xd8] ;  /* 0x0000d80001067983 */ /* 0x000f680000300800 */
[----:B------:R0:W-:Y:S04]  /*ebc0*/  STS.U8 [R101+UR58+0xa00], R108 ;  /* 0x000a006c65007988 */ /* 0x0001e8000800003a */
[----:B------:R-:W5:Y:S04]  /*ebd0*/  LDL.LU R0, [R1+0xdc] ;  /* 0x0000dc0001007983 */ /* 0x000f680000300800 */
[----:B------:R-:W5:Y:S01]  /*ebe0*/  LDL.LU R114, [R1+0x1b4] ;  /* 0x0001b40001727983 */ /* 0x000f620000300800 */
[----:B0-----:R-:W-:-:S03]  /*ebf0*/  PRMT R108, RZ, 0x7610, R108 ;  /* 0x00007610ff6c7816 */ /* 0x001fc6000000006c */
[----:B------:R-:W5:Y:S04]  /*ec00*/  LDL.LU R116, [R1+0x1c4] ;  /* 0x0001c40001747983 */ /* 0x000f680000300800 */
[----:B------:R-:W5:Y:S04]  /*ec10*/  LDL.LU R119, [R1+0x1d4] ;  /* 0x0001d40001777983 */ /* 0x000f680000300800 */
[----:B------:R0:W-:Y:S04]  /*ec20*/  STL [R1+0x458], R115 ;  /* 0x0004587301007387 */ /* 0x0001e80000100800 */
[----:B------:R1:W-:Y:S04]  /*ec30*/  STS.U8 [R101+UR58+0x200], R110 ;  /* 0x0002006e65007988 */ /* 0x0003e8000800003a */
[----:B0-----:R-:W5:Y:S04]  /*ec40*/  LDL.LU R115, [R1+0x1c8] ;  /* 0x0001c80001737983 */ /* 0x001f680000300800 */
[----:B-1----:R-:W5:Y:S01]  /*ec50*/  LDL.LU R110, [R1+0x1b8] ;  /* 0x0001b800016e7983 */ /* 0x002f620000300800 */
[----:B--2---:R-:W-:-:S05]  /*ec60*/  IADD3 R94, P1, R93, R120, RZ ;  /* 0x000000785d5e7210 */ /* 0x004fca0007f3e0ff */
[----:B------:R-:W-:-:S05]  /*ec70*/  IMAD.X R95, R9, 0x1, R113, P1 ;  /* 0x00000001095f7824 */ /* 0x000fca00008e0671 */
[----:B------:R0:W2:Y:S04]  /*ec80*/  @!P0 LDG.E.U8 R108, desc[UR38][R94.64] ;  /* 0x000000265e6c8981 */ /* 0x0000a8000c1e1100 */
[----:B------:R-:W0:Y:S04]  /*ec90*/  LDL R95, [R1+0x1d8] ;  /* 0x0001d800015f7983 */ /* 0x000e280000100800 */
[----:B------:R1:W-:Y:S02]  /*eca0*/  STS.U8 [R101+UR58+0xe00], R107 ;  /* 0x000e006b65007988 */ /* 0x0003e4000800003a */
[----:B-1----:R-:W-:-:S02]  /*ecb0*/  PRMT R107, RZ, 0x7610, R107 ;  /* 0x00007610ff6b7816 */ /* 0x002fc4000000006b */
[----:B------:R1:W-:Y:S02]  /*ecc0*/  STS.U8 [R101+UR58+0x1200], R96 ;  /* 0x0012006065007988 */ /* 0x0003e4000800003a */
[----:B-1----:R-:W-:Y:S02]  /*ecd0*/  PRMT R96, RZ, 0x7610, R96 ;  /* 0x00007610ff607816 */ /* 0x002fe40000000060 */
[----:B----4-:R1:W-:Y:S04]  /*ece0*/  STS.U8 [R101+UR58+0x9e00], R117 ;  /* 0x009e007565007988 */ /* 0x0103e8000800003a */
[----:B---3--:R3:W-:Y:S01]  /*ecf0*/  STS.U8 [R101+UR58+0xa200], R2 ;  /* 0x00a2000265007988 */ /* 0x0087e2000800003a */
[----:B0-----:R-:W-:-:S05]  /*ed00*/  IADD3 R94, P1, R93, R95, RZ ;  /* 0x0000005f5d5e7210 */ /* 0x001fca0007f3e0ff */
[----:B-----5:R-:W-:-:S05]  /*ed10*/  IMAD.X R95, R9, 0x1, R119, P1 ;  /* 0x00000001095f7824 */ /* 0x020fca00008e0677 */
[----:B------:R0:W4:Y:S02]  /*ed20*/  @!P0 LDG.E.U8 R107, desc[UR38][R94.64] ;  /* 0x000000265e6b8981 */ /* 0x000124000c1e1100 */
[----:B0-----:R-:W-:-:S05]  /*ed30*/  IADD3 R94, P1, R93, R115, RZ ;  /* 0x000000735d5e7210 */ /* 0x001fca0007f3e0ff */
[----:B------:R-:W-:-:S05]  /*ed40*/  IMAD.X R95, R9, 0x1, R116, P1 ;  /* 0x00000001095f7824 */ /* 0x000fca00008e0674 */
[----:B------:R0:W5:Y:S02]  /*ed50*/  @!P0 LDG.E.U8 R96, desc[UR38][R94.64] ;  /* 0x000000265e608981 */ /* 0x000164000c1e1100 */
[----:B0-----:R-:W-:Y:S02]  /*ed60*/  IADD3 R94, P1, R93, R110, RZ ;  /* 0x0000006e5d5e7210 */ /* 0x001fe40007f3e0ff */
[----:B------:R-:W2:Y:S03]  /*ed70*/  LDL.LU R93, [R1+0xe8] ;  /* 0x0000e800015d7983 */ /* 0x000ea60000300800 */
[----:B------:R-:W-:Y:S01]  /*ed80*/  IMAD.X R95, R9, 0x1, R114, P1 ;  /* 0x00000001095f7824 */ /* 0x000fe200008e0672 */
[----:B------:R-:W-:-:S06]  /*ed90*/  PRMT R9, RZ, 0x7610, R9 ;  /* 0x00007610ff097816 */ /* 0x000fcc0000000009 */
[----:B------:R-:W5:Y:S04]  /*eda0*/  @!P0 LDG.E.U8 R9, desc[UR38][R94.64] ;  /* 0x000000265e098981 */ /* 0x000f68000c1e1100 */
[----:B------:R-:W4:Y:S04]  /*edb0*/  LDL.LU R94, [R1+0xe0] ;  /* 0x0000e000015e7983 */ /* 0x000f280000300800 */
[----:B------:R-:W2:Y:S04]  /*edc0*/  LDL.LU R95, [R1+0xe4] ;  /* 0x0000e400015f7983 */ /* 0x000ea80000300800 */
[----:B-1----:R-:W5:Y:S04]  /*edd0*/  LDL.LU R117, [R1+0x4b0] ;  /* 0x0004b00001757983 */ /* 0x002f680000300800 */
[----:B---3--:R-:W3:Y:S04]  /*ede0*/  LDL.LU R2, [R1+0x4ac] ;  /* 0x0004ac0001027983 */ /* 0x008ee80000300800 */
[----:B------:R0:W-:Y:S04]  /*edf0*/  STS.U8 [R101+UR58+0xa600], R125 ;  /* 0x00a6007d65007988 */ /* 0x0001e8000800003a */
[----:B------:R1:W-:Y:S04]  /*ee00*/  STS.U8 [R101+UR58+0xaa00], R5 ;  /* 0x00aa000565007988 */ /* 0x0003e8000800003a */
[----:B------:R1:W-:Y:S04]  /*ee10*/  STS.U8 [R101+UR58+0xae00], R124 ;  /* 0x00ae007c65007988 */ /* 0x0003e8000800003a */
[----:B0-----:R-:W2:Y:S04]  /*ee20*/  LDL.LU R125, [R1+0x4a8] ;  /* 0x0004a800017d7983 */ /* 0x001ea80000300800 */
[----:B-1----:R-:W4:Y:S04]  /*ee30*/  LDL.LU R5, [R1+0x4a4] ;  /* 0x0004a40001057983 */ /* 0x002f280000300800 */
[----:B------:R-:W2:Y:S04]  /*ee40*/  LDL.LU R124, [R1+0x4a0] ;  /* 0x0004a000017c7983 */ /* 0x000ea80000300800 */
[----:B------:R0:W-:Y:S04]  /*ee50*/  STS.U8 [R101+UR58+0xb200], R123 ;  /* 0x00b2007b65007988 */ /* 0x0001e8000800003a */
[----:B------:R1:W-:Y:S04]  /*ee60*/  STS.U8 [R101+UR58+0xb600], R4 ;  /* 0x00b6000465007988 */ /* 0x0003e8000800003a */
[----:B------:R1:W-:Y:S04]  /*ee70*/  STS.U8 [R101+UR58+0xba00], R122 ;  /* 0x00ba007a65007988 */ /* 0x0003e8000800003a */
[----:B0-----:R-:W2:Y:S04]  /*ee80*/  LDL.LU R123, [R1+0x49c] ;  /* 0x00049c00017b7983 */ /* 0x001ea80000300800 */
[----:B-1----:R-:W2:Y:S04]  /*ee90*/  LDL.LU R4, [R1+0x498] ;  /* 0x0004980001047983 */ /* 0x002ea80000300800 */
[----:B------:R-:W2:Y:S04]  /*eea0*/  LDL.LU R122, [R1+0x494] ;  /* 0x00049400017a7983 */ /* 0x000ea80000300800 */
[----:B------:R0:W-:Y:S04]  /*eeb0*/  STS.U8 [R101+UR58+0xbe00], R121 ;  /* 0x00be007965007988 */ /* 0x0001e8000800003a */
[----:B------:R1:W-:Y:S04]  /*eec0*/  STS.U8 [R101+UR58+0xc200], R3 ;  /* 0x00c2000365007988 */ /* 0x0003e8000800003a */
[----:B------:R-:W-:Y:S04]  /*eed0*/  STS.U8 [R101+UR58+0xca00], R7 ;  /* 0x00ca000765007988 */ /* 0x000fe8000800003a */
[----:B0-----:R-:W2:Y:S04]  /*eee0*/  LDL.LU R121, [R1+0x490] ;  /* 0x0004900001797983 */ /* 0x001ea80000300800 */
[----:B-1----:R-:W2:Y:S04]  /*eef0*/  LDL.LU R3, [R1+0x48c] ;  /* 0x00048c0001037983 */ /* 0x002ea80000300800 */
[----:B------:R-:W-:Y:S04]  /*ef00*/  STS.U8 [R101+UR58+0xce00], R8 ;  /* 0x00ce000865007988 */ /* 0x000fe8000800003a */
[----:B------:R-:W-:Y:S04]  /*ef10*/  STS.U8 [R101+UR58+0xd200], R6 ;  /* 0x00d2000665007988 */ /* 0x000fe8000800003a */
[----:B------:R-:W-:Y:S04]  /*ef20*/  STS.U8 [R101+UR58+0xd600], R0 ;  /* 0x00d6000065007988 */ /* 0x000fe8000800003a */
[----:B-----5:R0:W-:Y:S04]  /*ef30*/  STS.U8 [R101+UR58+0xc600], R117 ;  /* 0x00c6007565007988 */ /* 0x0201e8000800003a */
[----:B---3--:R1:W-:Y:S04]  /*ef40*/  STS.U8 [R101+UR58+0xe600], R2 ;  /* 0x00e6000265007988 */ /* 0x0083e8000800003a */
[----:B0-----:R-:W3:Y:S04]  /*ef50*/  LDL.LU R117, [R1+0x488] ;  /* 0x0004880001757983 */ /* 0x001ee80000300800 */
[----:B------:R-:W5:Y:S04]  /*ef60*/  LDL.LU R7, [R1+0x484] ;  /* 0x0004840001077983 */ /* 0x000f680000300800 */
[----:B------:R-:W3:Y:S04]  /*ef70*/  LDL.LU R8, [R1+0x480] ;  /* 0x0004800001087983 */ /* 0x000ee80000300800 */
[----:B------:R-:W5:Y:S04]  /*ef80*/  LDL.LU R6, [R1+0x47c] ;  /* 0x00047c0001067983 */ /* 0x000f680000300800 */
[----:B------:R-:W5:Y:S04]  /*ef90*/  LDL.LU R0, [R1+0x478] ;  /* 0x0004780001007983 */ /* 0x000f680000300800 */
[----:B-1----:R-:W5:Y:S04]  /*efa0*/  LDL.LU R2, [R1+0x474] ;  /* 0x0004740001027983 */ /* 0x002f680000300800 */
[----:B----4-:R0:W-:Y:S04]  /*efb0*/  STS.U8 [R101+UR58+0xea00], R5 ;  /* 0x00ea000565007988 */ /* 0x0101e8000800003a */
[----:B------:R-:W-:Y:S04]  /*efc0*/  STS.U8 [R101+UR58+0x1600], R111 ;  /* 0x0016006f65007988 */ /* 0x000fe8000800003a */
[----:B0-----:R-:W4:Y:S04]  /*efd0*/  LDL.LU R5, [R1+0x470] ;  /* 0x0004700001057983 */ /* 0x001f280000300800 */
[----:B--2---:R0:W-:Y:S04]  /*efe0*/  STS.U8 [R101+UR58+0xee00], R4 ;  /* 0x00ee000465007988 */ /* 0x0041e8000800003a */
[----:B------:R-:W-:Y:S04]  /*eff0*/  STS.U8 [R101+UR58+0xda00], R94 ;  /* 0x00da005e65007988 */ /* 0x000fe8000800003a */
[----:B0-----:R-:W2:Y:S04]  /*f000*/  LDL.LU R4, [R1+0x46c] ;  /* 0x00046c0001047983 */ /* 0x001ea80000300800 */
[----:B------:R-:W-:Y:S04]  /*f010*/  STS.U8 [R101+UR58+0xde00], R95 ;  /* 0x00de005f65007988 */ /* 0x000fe8000800003a */
[----:B------:R0:W-:Y:S04]  /*f020*/  STS.U8 [R101+UR58+0xf200], R3 ;  /* 0x00f2000365007988 */ /* 0x0001e8000800003a */
[----:B0-----:R-:W4:Y:S04]  /*f030*/  LDL.LU R3, [R1+0x468] ;  /* 0x0004680001037983 */ /* 0x001f280000300800 */
[----:B------:R0:W-:Y:S02]  /*f040*/  STS.U8 [R101+UR58+0xe200], R93 ;  /* 0x00e2005d65007988 */ /* 0x0001e4000800003a */
[----:B0-----:R-:W0:Y:S02]  /*f050*/  S2R R93, SR_TID.X ;  /* 0x00000000005d7919 */ /* 0x001e240000002100 */
[----:B------:R-:W-:Y:S04]  /*f060*/  STS.U8 [R101+UR58+0x1a00], R92 ;  /* 0x001a005c65007988 */ /* 0x000fe8000800003a */
        /* <DEDUP_REMOVED lines=31> */
[----:B------:R1:W-:Y:S01]  /*f260*/  STS.U8 [R101+UR58+0x9a00], R9 ;  /* 0x009a000965007988 */ /* 0x0003e2000800003a */
[----:B0-----:R-:W-:-:S04]  /*f270*/  SHF.R.U32.HI R93, RZ, 0x5, R93 ;  /* 0x00000005ff5d7819 */ /* 0x001fc8000001165d */
[----:B------:R-:W-:Y:S01]  /*f280*/  R2UR UR19, R93 ;  /* 0x000000005d1372ca */ /* 0x000fe200000e0000 */
[----:B------:R-:W-:Y:S01]  /*f290*/  UIADD3.64 UR24, UR20, 0x2, URZ ;  /* 0x0000000214187897 */ /* 0x000fe2000fffe03f */
[----:B-1----:R-:W0:Y:S11]  /*f2a0*/  LDC R9, c[0x0][0x238] ;  /* 0x00008e00ff097b82 */ /* 0x002e360000000800 */
[----:B------:R-:W-:Y:S01]  /*f2b0*/  USHF.L.U32 UR17, UR19, 0x8, URZ ;  /* 0x0000000813117899 */ /* 0x000fe2000800063f */
[----:B---3--:R1:W-:Y:S04]  /*f2c0*/  STS.U8 [R101+UR58+0xf600], R8 ;  /* 0x00f6000865007988 */ /* 0x0083e8000800003a */
[----:B-----5:R3:W-:Y:S04]  /*f2d0*/  STS.U8 [R101+UR58+0xfa00], R0 ;  /* 0x00fa000065007988 */ /* 0x0207e8000800003a */
[----:B-1----:R-:W5:Y:S04]  /*f2e0*/  LDL.LU R8, [R1+0x464] ;  /* 0x0004640001087983 */ /* 0x002f680000300800 */
[----:B------:R1:W-:Y:S04]  /*f2f0*/  STS.U8 [R101+UR58+0xfe00], R2 ;  /* 0x00fe000265007988 */ /* 0x0003e8000800003a */
[----:B---3--:R-:W3:Y:S01]  /*f300*/  LDL.LU R0, [R1+0x460] ;  /* 0x0004600001007983 */ /* 0x008ee20000300800 */
[----:B------:R0:W-:Y:S06]  /*f310*/  MEMBAR.ALL.CTA ;  /* 0x0000000000007992 */ /* 0x0001ec0000008000 */
[----:B0-----:R-:W0:Y:S04]  /*f320*/  FENCE.VIEW.ASYNC.S ;  /* 0x00000000000073c6 */ /* 0x001e280000000000 */
[----:B-1----:R-:W3:Y:S04]  /*f330*/  LDL.LU R2, [R1+0x45c] ;  /* 0x00045c0001027983 */ /* 0x002ee80000300800 */
[----:B------:R-:W2:Y:S04]  /*f340*/  LDL.LU R111, [R1+0x398] ;  /* 0x00039800016f7983 */ /* 0x000ea80000300800 */
[----:B------:R-:W4:Y:S04]  /*f350*/  LDL.LU R94, [R1+0x394] ;  /* 0x00039400015e7983 */ /* 0x000f280000300800 */
[----:B------:R-:W3:Y:S01]  /*f360*/  LDL.LU R95, [R1+0xec] ;  /* 0x0000ec00015f7983 */ /* 0x000ee20000300800 */
[----:B------:R-:W-:Y:S01]  /*f370*/  ULOP3.LUT UR17, UR17, 0xc00, URZ, 0xc0, !UPT ;  /* 0x00000c0011117892 */ /* 0x000fe2000f8ec03f */
[----:B------:R-:W-:-:S02]  /*f380*/  UMOV UR19, 0x40000040 ;  /* 0x4000004000137882 */ /* 0x000fc40000000000 */
[----:B------:R-:W3:Y:S01]  /*f390*/  LDL.LU R93, [R1+0xf0] ;  /* 0x0000f000015d7983 */ /* 0x000ee20000300800 */
[----:B0-----:R-:W-:Y:S01]  /*f3a0*/  BAR.SYNC.DEFER_BLOCKING 0x0 ;  /* 0x0000000000007b1d */ /* 0x001fe20000010000 */
[----:B------:R-:W-:-:S04]  /*f3b0*/  ULEA.HI UR17, UR58, UR17, URZ, 0x1c ;  /* 0x000000113a117291 */ /* 0x000fc8000f8fe03f */
[----:B------:R-:W-:-:S03]  /*f3c0*/  ULOP3.LUT UR18, UR17, 0x3fff, URZ, 0xc0, !UPT ;  /* 0x00003fff11127892 */ /* 0x000fc6000f8ec03f */
[----:B------:R-:W-:Y:S01]  /*f3d0*/  UMOV UR17, 0x40000040 ;  /* 0x4000004000117882 */ /* 0x000fe20000000000 */
[----:B------:R-:W3:Y:S01]  /*f3e0*/  LDL.LU R92, [R1+0xf4] ;  /* 0x0000f400015c7983 */ /* 0x000ee20000300800 */
[----:B------:R-:W-:Y:S01]  /*f3f0*/  WARPGROUP.ARRIVE ;  /* 0x00000000000079c5 */ /* 0x000fe20000000000 */
[----:B------:R-:W-:Y:S02]  /*f400*/  UIADD3 UR22, UP0, UR18, 0x2, URZ ;  /* 0x0000000212167890 */ /* 0x000fe4000ff1e03f */
[----:B------:R-:W3:Y:S03]  /*f410*/  LDL.LU R88, [R1+0xf8] ;  /* 0x0000f80001587983 */ /* 0x000ee60000300800 */
[----:B------:R-:W-:Y:S01]  /*f420*/  QGMMA.64x128x32.F32.E4M3.E4M3 R24, gdesc[UR16], R24 ;  /* 0x01e00000101879f3 */ /* 0x000fe20008700818 */
[----:B------:R-:W-:Y:S01]  /*f430*/  UMOV UR17, URZ ;  /* 0x0000003f00117c82 */ /* 0x000fe20008000000 */
[----:B------:R-:W3:Y:S01]  /*f440*/  LDL.LU R90, [R1+0xfc] ;  /* 0x0000fc00015a7983 */ /* 0x000ee20000300800 */
[----:B------:R-:W-:-:S03]  /*f450*/  UIADD3.X UR23, UR17, 0x40000040, URZ, UP0, !UPT ;  /* 0x4000004011177890 */ /* 0x000fc600087fe43f */
[----:B------:R-:W3:Y:S01]  /*f460*/  LDL.LU R91, [R1+0x100] ;  /* 0x00010000015b7983 */ /* 0x000ee20000300800 */
[----:B------:R-:W-:-:S05]  /*f470*/  UIADD3.64 UR26, UR22, 0x2, URZ ;  /* 0x00000002161a7897 */ /* 0x000fca000fffe03f */
[----:B------:R-:W-:Y:S01]  /*f480*/  QGMMA.64x128x32.F32.E4M3.E4M3 R24, gdesc[UR20], R24 ;  /* 0x01e00000141879f3 */ /* 0x000fe20008700818 */
[----:B------:R-:W-:-:S11]  /*f490*/  USHF.R.S32.HI UR17, URZ, 0x1f, UR61 ;  /* 0x0000001f3f117899 */ /* 0x000fd6000801143d */
[----:B------:R-:W-:Y:S01]  /*f4a0*/  QGMMA.64x128x32.F32.E4M3.E4M3 R24, gdesc[UR24], R24 ;  /* 0x01e00000181879f3 */ /* 0x000fe20008700818 */
[----:B-----5:R-:W-:Y:S02]  /*f4b0*/  IADD3 R8, P4, R8, UR61, RZ ;  /* 0x0000003d08087c10 */ /* 0x020fe4000ff9e0ff */
[----:B--2---:R-:W-:Y:S02]  /*f4c0*/  R2UR UR25, R111 ;  /* 0x000000006f1972ca */ /* 0x004fe400000e0000 */
[----:B------:R-:W2:Y:S01]  /*f4d0*/  LDL.LU R111, [R1+0x104] ;  /* 0x00010400016f7983 */ /* 0x000ea20000300800 */
[----:B----4-:R-:W-:-:S03]  /*f4e0*/  R2UR UR24, R94 ;  /* 0x000000005e1872ca */ /* 0x010fc600000e0000 */
[----:B------:R-:W4:Y:S01]  /*f4f0*/  LDL.LU R94, [R1] ;  /* 0x00000000015e7983 */ /* 0x000f220000300800 */
[----:B---3--:R-:W-:-:S03]  /*f500*/  IADD3.X R95, R95, UR17, RZ, P4, !PT ;  /* 0x000000115f5f7c10 */ /* 0x008fc6000a7fe4ff */
[----:B------:R-:W3:Y:S04]  /*f510*/  LDL.LU R89, [R1+0x108] ;  /* 0x0001080001597983 */ /* 0x000ee80000300800 */
[----:B------:R0:W-:Y:S04]  /*f520*/  STL [R1+0xec], R95 ;  /* 0x0000ec5f01007387 */ /* 0x0001e80000100800 */
[----:B0-----:R-:W5:Y:S01]  /*f530*/  LDL.LU R95, [R1+0x4] ;  /* 0x00000400015f7983 */ /* 0x001f620000300800 */
[----:B------:R-:W-:Y:S02]  /*f540*/  IADD3 R3, P5, R3, UR61, RZ ;  /* 0x0000003d03037c10 */ /* 0x000fe4000ffbe0ff */
[----:B------:R-:W-:Y:S01]  /*f550*/  IADD3 R4, P6, R4, UR61, RZ ;  /* 0x0000003d04047c10 */ /* 0x000fe2000ffde0ff */
[----:B------:R-:W5:Y:S01]  /*f560*/  LDL.LU R14, [R1+0x10c] ;  /* 0x00010c00010e7983 */ /* 0x000f620000300800 */
[----:B------:R-:W-:-:S02]  /*f570*/  IADD3.X R93, R93, UR17, RZ, P5, !PT ;  /* 0x000000115d5d7c10 */ /* 0x000fc4000affe4ff */
[----:B------:R-:W-:-:S03]  /*f580*/  IADD3.X R92, R92, UR17, RZ, P6, !PT ;  /* 0x000000115c5c7c10 */ /* 0x000fc6000b7fe4ff */
[----:B------:R0:W-:Y:S04]  /*f590*/  STL [R1+0xf0], R93 ;  /* 0x0000f05d01007387 */ /* 0x0001e80000100800 */
[----:B0-----:R-:W5:Y:S04]  /*f5a0*/  LDL.LU R93, [R1+0x8] ;  /* 0x00000800015d7983 */ /* 0x001f680000300800 */
[----:B------:R-:W5:Y:S04]  /*f5b0*/  LDL.LU R15, [R1+0x110] ;  /* 0x00011000010f7983 */ /* 0x000f680000300800 */
[----:B------:R-:W5:Y:S04]  /*f5c0*/  LDL.LU R16, [R1+0xc] ;  /* 0x00000c0001107983 */ /* 0x000f680000300800 */
[----:B------:R-:W5:Y:S01]  /*f5d0*/  LDL.LU R17, [R1+0x114] ;  /* 0x0001140001117983 */ /* 0x000f620000300800 */
[----:B------:R-:W-:-:S03]  /*f5e0*/  IADD3 R5, P1, R5, UR61, RZ ;  /* 0x0000003d05057c10 */ /* 0x000fc6000ff3e0ff */
[----:B------:R0:W-:Y:S04]  /*f5f0*/  STL [R1+0xf4], R92 ;  /* 0x0000f45c01007387 */ /* 0x0001e80000100800 */
[----:B------:R-:W5:Y:S01]  /*f600*/  LDL.LU R21, [R1+0x10] ;  /* 0x0000100001157983 */ /* 0x000f620000300800 */
[----:B------:R-:W-:Y:S02]  /*f610*/  IADD3 R6, P2, R6, UR61, RZ ;  /* 0x0000003d06067c10 */ /* 0x000fe4000ff5e0ff */
[----:B------:R-:W-:Y:S01]  /*f620*/  IADD3.X R88, R88, UR17, RZ, P1, !PT ;  /* 0x0000001158587c10 */ /* 0x000fe20008ffe4ff */
[----:B0-----:R-:W5:Y:S01]  /*f630*/  LDL.LU R92, [R1+0x118] ;  /* 0x00011800015c7983 */ /* 0x001f620000300800 */
[----:B------:R-:W-:-:S03]  /*f640*/  IADD3 R7, P3, R7, UR61, RZ ;  /* 0x0000003d07077c10 */ /* 0x000fc6000ff7e0ff */
[----:B------:R-:W5:Y:S01]  /*f650*/  LDL.LU R18, [R1+0x1c] ;  /* 0x00001c0001127983 */ /* 0x000f620000300800 */
[----:B------:R-:W-:-:S03]  /*f660*/  IADD3.X R90, R90, UR17, RZ, P2, !PT ;  /* 0x000000115a5a7c10 */ /* 0x000fc600097fe4ff */
[----:B------:R-:W5:Y:S01]  /*f670*/  LDL.LU R22, [R1+0x11c] ;  /* 0x00011c0001167983 */ /* 0x000f620000300800 */
[----:B------:R-:W-:-:S03]  /*f680*/  IADD3 R117, P4, R117, UR61, RZ ;  /* 0x0000003d75757c10 */ /* 0x000fc6000ff9e0ff */
[----:B------:R-:W5:Y:S01]  /*f690*/  LDL.LU R23, [R1+0x20] ;  /* 0x0000200001177983 */ /* 0x000f620000300800 */
[----:B------:R-:W-:-:S03]  /*f6a0*/  IADD3.X R91, R91, UR17, RZ, P3, !PT ;  /* 0x000000115b5b7c10 */ /* 0x000fc60009ffe4ff */
[----:B------:R0:W-:Y:S01]  /*f6b0*/  STL [R1+0xf8], R88 ;  /* 0x0000f85801007387 */ /* 0x0001e20000100800 */
[----:B------:R-:W-:-:S03]  /*f6c0*/  IADD3 R121, P5, R121, UR61, RZ ;  /* 0x0000003d79797c10 */ /* 0x000fc6000ffbe0ff */
[----:B0-----:R-:W5:Y:S04]  /*f6d0*/  LDL.LU R88, [R1+0x120] ;  /* 0x0001200001587983 */ /* 0x001f680000300800 */
[----:B------:R-:W5:Y:S04]  /*f6e0*/  LDL.LU R19, [R1+0x24] ;  /* 0x0000240001137983 */ /* 0x000f680000300800 */
[----:B------:R0:W-:Y:S04]  /*f6f0*/  STL [R1+0xfc], R90 ;  /* 0x0000fc5a01007387 */ /* 0x0001e80000100800 */
[----:B0-----:R-:W5:Y:S04]  /*f700*/  LDL.LU R90, [R1+0x124] ;  /* 0x00012400015a7983 */ /* 0x001f680000300800 */
[----:B------:R0:W-:Y:S04]  /*f710*/  STL [R1+0x100], R91 ;  /* 0x0001005b01007387 */ /* 0x0001e80000100800 */
[----:B0-----:R-:W5:Y:S04]  /*f720*/  LDL.LU R91, [R1+0x28] ;  /* 0x00002800015b7983 */ /* 0x001f680000300800 */
[----:B------:R-:W5:Y:S01]  /*f730*/  LDL.LU R20, [R1+0x128] ;  /* 0x0001280001147983 */ /* 0x000f620000300800 */
[----:B--2---:R-:W-:-:S02]  /*f740*/  IADD3.X R111, R111, UR17, RZ, P4, !PT ;  /* 0x000000116f6f7c10 */ /* 0x004fc4000a7fe4ff */
[----:B----4-:R-:W-:-:S03]  /*f750*/  IADD3 R94, P4, R94, UR61, RZ ;  /* 0x0000003d5e5e7c10 */ /* 0x010fc6000ff9e0ff */
[----:B------:R0:W-:Y:S01]  /*f760*/  STL [R1+0x104], R111 ;  /* 0x0001046f01007387 */ /* 0x0001e20000100800 */
[----:B---3--:R-:W-:-:S03]  /*f770*/  IADD3.X R89, R89, UR17, RZ, P5, !PT ;  /* 0x0000001159597c10 */ /* 0x008fc6000affe4ff */
[----:B0-----:R-:W2:Y:S04]  /*f780*/  LDL.LU R111, [R1+0x2c] ;  /* 0x00002c00016f7983 */ /* 0x001ea80000300800 */
[----:B------:R0:W-:Y:S01]  /*f790*/  STL [R1], R94 ;  /* 0x0000005e01007387 */ /* 0x0001e20000100800 */
[----:B-----5:R-:W-:-:S03]  /*f7a0*/  IADD3 R95, P5, R95, UR61, RZ ;  /* 0x0000003d5f5f7c10 */ /* 0x020fc6000ffbe0ff */
[----:B0-----:R-:W3:Y:S04]  /*f7b0*/  LDL.LU R94, [R1+0x12c] ;  /* 0x00012c00015e7983 */ /* 0x001ee80000300800 */
[----:B------:R0:W-:Y:S04]  /*f7c0*/  STL [R1+0x108], R89 ;  /* 0x0001085901007387 */ /* 0x0001e80000100800 */
[----:B0-----:R-:W4:Y:S04]  /*f7d0*/  LDL.LU R89, [R1+0x30] ;  /* 0x0000300001597983 */ /* 0x001f280000300800 */
[----:B------:R0:W-:Y:S04]  /*f7e0*/  STL [R1+0x4], R95 ;  /* 0x0000045f01007387 */ /* 0x0001e80000100800 */
[----:B0-----:R-:W5:Y:S01]  /*f7f0*/  LDL.LU R95, [R1+0x130] ;  /* 0x00013000015f7983 */ /* 0x001f620000300800 */
[----:B------:R-:W-:-:S04]  /*f800*/  IADD3 R122, P6, R122, UR61, RZ ;  /* 0x0000003d7a7a7c10 */ /* 0x000fc8000ffde0ff */
[----:B------:R-:W-:Y:S02]  /*f810*/  IADD3.X R14, R14, UR17, RZ, P6, !PT ;  /* 0x000000110e0e7c10 */ /* 0x000fe4000b7fe4ff */
[----:B------:R-:W-:Y:S02]  /*f820*/  IADD3 R93, P6, R93, UR61, RZ ;  /* 0x0000003d5d5d7c10 */ /* 0x000fe4000ffde0ff */
[----:B------:R-:W-:Y:S02]  /*f830*/  IADD3 R123, P1, R123, UR61, RZ ;  /* 0x0000003d7b7b7c10 */ /* 0x000fe4000ff3e0ff */
[----:B------:R-:W-:Y:S01]  /*f840*/  IADD3 R124, P2, R124, UR61, RZ ;  /* 0x0000003d7c7c7c10 */ /* 0x000fe2000ff5e0ff */
[----:B------:R0:W-:Y:S01]  /*f850*/  STL [R1+0x8], R93 ;  /* 0x0000085d01007387 */ /* 0x0001e20000100800 */
[----:B------:R-:W-:Y:S02]  /*f860*/  IADD3.X R15, R15, UR17, RZ, P1, !PT ;  /* 0x000000110f0f7c10 */ /* 0x000fe40008ffe4ff */
[----:B------:R-:W-:-:S02]  /*f870*/  IADD3 R125, P3, R125, UR61, RZ ;  /* 0x0000003d7d7d7c10 */ /* 0x000fc4000ff7e0ff */
[----:B------:R-:W-:Y:S02]  /*f880*/  IADD3 R16, P1, R16, UR61, RZ ;  /* 0x0000003d10107c10 */ /* 0x000fe4000ff3e0ff */
[----:B------:R-:W-:Y:S01]  /*f890*/  IADD3.X R17, R17, UR17, RZ, P2, !PT ;  /* 0x0000001111117c10 */ /* 0x000fe200097fe4ff */
[----:B0-----:R-:W5:Y:S01]  /*f8a0*/  LDL.LU R93, [R1+0x34] ;  /* 0x00003400015d7983 */ /* 0x001f620000300800 */
[----:B------:R-:W-:Y:S02]  /*f8b0*/  IADD3 R21, P2, R21, UR61, RZ ;  /* 0x0000003d15157c10 */ /* 0x000fe4000ff5e0ff */
[----:B------:R-:W-:Y:S01]  /*f8c0*/  IADD3.X R92, R92, UR17, RZ, P3, !PT ;  /* 0x000000115c5c7c10 */ /* 0x000fe20009ffe4ff */
[----:B------:R-:W-:Y:S01]  /*f8d0*/  STL [R1+0x10c], R14 ;  /* 0x00010c0e01007387 */ /* 0x000fe20000100800 */
[----:B------:R-:W-:-:S03]  /*f8e0*/  IADD3 R18, P3, R18, UR61, RZ ;  /* 0x0000003d12127c10 */ /* 0x000fc6000ff7e0ff */
[----:B------:R-:W-:Y:S04]  /*f8f0*/  STL [R1+0x110], R15 ;  /* 0x0001100f01007387 */ /* 0x000fe80000100800 */
[----:B------:R-:W-:Y:S01]  /*f900*/  STL [R1+0xc], R16 ;  /* 0x00000c1001007387 */ /* 0x000fe20000100800 */
[----:B------:R-:W-:-:S03]  /*f910*/  IADD3.X R22, R22, UR17, RZ, P4, !PT ;  /* 0x0000001116167c10 */ /* 0x000fc6000a7fe4ff */
[----:B------:R0:W-:Y:S04]  /*f920*/  STL [R1+0x10], R21 ;  /* 0x0000101501007387 */ /* 0x0001e80000100800 */
[----:B------:R-:W-:Y:S01]  /*f930*/  STL [R1+0x114], R17 ;  /* 0x0001141101007387 */ /* 0x000fe20000100800 */
[----:B------:R-:W-:-:S03]  /*f940*/  IADD3 R23, P4, R23, UR61, RZ ;  /* 0x0000003d17177c10 */ /* 0x000fc6000ff9e0ff */
[----:B0-----:R-:W5:Y:S04]  /*f950*/  LDL.LU R21, [R1+0x134] ;  /* 0x0001340001157983 */ /* 0x001f680000300800 */
[----:B------:R0:W-:Y:S01]  /*f960*/  STL [R1+0x118], R92 ;  /* 0x0001185c01007387 */ /* 0x0001e20000100800 */
[----:B------:R-:W-:Y:S02]  /*f970*/  IADD3.X R88, R88, UR17, RZ, P5, !PT ;  /* 0x0000001158587c10 */ /* 0x000fe4000affe4ff */
[----:B------:R-:W-:Y:S01]  /*f980*/  IADD3.X R90, R90, UR17, RZ, P6, !PT ;  /* 0x000000115a5a7c10 */ /* 0x000fe2000b7fe4ff */
[----:B0-----:R-:W5:Y:S04]  /*f990*/  LDL.LU R92, [R1+0x38] ;  /* 0x00003800015c7983 */ /* 0x001f680000300800 */
[----:B------:R0:W-:Y:S04]  /*f9a0*/  STL [R1+0x1c], R18 ;  /* 0x00001c1201007387 */ /* 0x0001e80000100800 */
[----:B------:R-:W5:Y:S04]  /*f9b0*/  LDL.LU R13, [R1+0x138] ;  /* 0x00013800010d7983 */ /* 0x000f680000300800 */
[----:B------:R1:W-:Y:S04]  /*f9c0*/  STL [R1+0x11c], R22 ;  /* 0x00011c1601007387 */ /* 0x0003e80000100800 */
[----:B0-----:R-:W5:Y:S01]  /*f9d0*/  LDL.LU R18, [R1+0x3c] ;  /* 0x00003c0001127983 */ /* 0x001f620000300800 */
[----:B------:R-:W-:-:S03]  /*f9e0*/  IADD3 R19, P5, R19, UR61, RZ ;  /* 0x0000003d13137c10 */ /* 0x000fc6000ffbe0ff */
[----:B------:R0:W-:Y:S01]  /*f9f0*/  STL [R1+0x20], R23 ;  /* 0x0000201701007387 */ /* 0x0001e20000100800 */
[----:B------:R-:W-:-:S03]  /*fa00*/  IADD3 R91, P6, R91, UR61, RZ ;  /* 0x0000003d5b5b7c10 */ /* 0x000fc6000ffde0ff */
[----:B-1----:R-:W5:Y:S01]  /*fa10*/  LDL.LU R22, [R1+0x13c] ;  /* 0x00013c0001167983 */ /* 0x002f620000300800 */
[----:B------:R-:W-:-:S03]  /*fa20*/  IADD3.X R20, R20, UR17, RZ, P1, !PT ;  /* 0x0000001114147c10 */ /* 0x000fc60008ffe4ff */
[----:B------:R1:W-:Y:S04]  /*fa30*/  STL [R1+0x120], R88 ;  /* 0x0001205801007387 */ /* 0x0003e80000100800 */
[----:B0-----:R-:W5:Y:S04]  /*fa40*/  LDL.LU R23, [R1+0x40] ;  /* 0x0000400001177983 */ /* 0x001f680000300800 */
[----:B-1----:R-:W5:Y:S04]  /*fa50*/  LDL.LU R88, [R1+0x140] ;  /* 0x0001400001587983 */ /* 0x002f680000300800 */
[----:B------:R0:W-:Y:S04]  /*fa60*/  STL [R1+0x124], R90 ;  /* 0x0001245a01007387 */ /* 0x0001e80000100800 */
[----:B0-----:R-:W5:Y:S04]  /*fa70*/  LDL.LU R90, [R1+0x44] ;  /* 0x00004400015a7983 */ /* 0x001f680000300800 */
[----:B------:R-:W-:Y:S04]  /*fa80*/  STL [R1+0x24], R19 ;  /* 0x0000241301007387 */ /* 0x000fe80000100800 */
[----:B------:R0:W-:Y:S04]  /*fa90*/  STL [R1+0x28], R91 ;  /* 0x0000285b01007387 */ /* 0x0001e80000100800 */
[----:B0-----:R-:W5:Y:S01]  /*faa0*/  LDL.LU R91, [R1+0x144] ;  /* 0x00014400015b7983 */ /* 0x001f620000300800 */
[----:B--2---:R-:W-:-:S05]  /*fab0*/  IADD3 R111, P1, R111, UR61, RZ ;  /* 0x0000003d6f6f7c10 */ /* 0x004fca000ff3e0ff */
[----:B------:R0:W-:Y:S04]  /*fac0*/  STL [R1+0x2c], R111 ;  /* 0x00002c6f01007387 */ /* 0x0001e80000100800 */
[----:B------:R-:W-:Y:S01]  /*fad0*/  STL [R1+0x128], R20 ;  /* 0x0001281401007387 */ /* 0x000fe20000100800 */
[----:B---3--:R-:W-:-:S03]  /*fae0*/  IADD3.X R94, R94, UR17, RZ, P2, !PT ;  /* 0x000000115e5e7c10 */ /* 0x008fc600097fe4ff */
[----:B0-----:R-:W2:Y:S04]  /*faf0*/  LDL.LU R111, [R1+0x48] ;  /* 0x00004800016f7983 */ /* 0x001ea80000300800 */
[----:B------:R0:W-:Y:S01]  /*fb00*/  STL [R1+0x12c], R94 ;  /* 0x00012c5e01007387 */ /* 0x0001e20000100800 */
[----:B----4-:R-:W-:-:S03]  /*fb10*/  IADD3 R89, P2, R89, UR61, RZ ;  /* 0x0000003d59597c10 */ /* 0x010fc6000ff5e0ff */
[----:B0-----:R-:W3:Y:S04]  /*fb20*/  LDL.LU R94, [R1+0x148] ;  /* 0x00014800015e7983 */ /* 0x001ee80000300800 */
[----:B------:R-:W4:Y:S01]  /*fb30*/  LDL.LU R14, [R1+0x4c] ;  /* 0x00004c00010e7983 */ /* 0x000f220000300800 */
[----:B-----5:R-:W-:-:S05]  /*fb40*/  IADD3.X R95, R95, UR17, RZ, P3, !PT ;  /* 0x000000115f5f7c10 */ /* 0x020fca0009ffe4ff */
[----:B------:R0:W-:Y:S04]  /*fb50*/  STL [R1+0x130], R95 ;  /* 0x0001305f01007387 */ /* 0x0001e80000100800 */
[----:B------:R1:W-:Y:S04]  /*fb60*/  STL [R1+0x30], R89 ;  /* 0x0000305901007387 */ /* 0x0003e80000100800 */
[----:B0-----:R-:W5:Y:S04]  /*fb70*/  LDL.LU R95, [R1+0x14c] ;  /* 0x00014c00015f7983 */ /* 0x001f680000300800 */
[----:B------:R-:W4:Y:S01]  /*fb80*/  LDL.LU R15, [R1+0x50] ;  /* 0x00005000010f7983 */ /* 0x000f220000300800 */
[----:B------:R-:W-:-:S03]  /*fb90*/  IADD3 R93, P3, R93, UR61, RZ ;  /* 0x0000003d5d5d7c10 */ /* 0x000fc6000ff7e0ff */
[----:B------:R-:W4:Y:S04]  /*fba0*/  LDL.LU R16, [R1+0x150] ;  /* 0x0001500001107983 */ /* 0x000f280000300800 */
[----:B------:R-:W4:Y:S04]  /*fbb0*/  LDL.LU R17, [R1+0x54] ;  /* 0x0000540001117983 */ /* 0x000f280000300800 */
[----:B------:R0:W-:Y:S04]  /*fbc0*/  STL [R1+0x34], R93 ;  /* 0x0000345d01007387 */ /* 0x0001e80000100800 */
[----:B-1----:R-:W4:Y:S04]  /*fbd0*/  LDL.LU R89, [R1+0x154] ;  /* 0x0001540001597983 */ /* 0x002f280000300800 */
[----:B0-----:R-:W4:Y:S04]  /*fbe0*/  LDL.LU R93, [R1+0x58] ;  /* 0x00005800015d7983 */ /* 0x001f280000300800 */
[----:B------:R-:W4:Y:S01]  /*fbf0*/  LDL.LU R19, [R1+0x158] ;  /* 0x0001580001137983 */ /* 0x000f220000300800 */
[----:B------:R-:W-:-:S03]  /*fc00*/  IADD3.X R21, R21, UR17, RZ, P4, !PT ;  /* 0x0000001115157c10 */ /* 0x000fc6000a7fe4ff */
[----:B------:R-:W4:Y:S04]  /*fc10*/  LDL.LU R20, [R1+0x5c] ;  /* 0x00005c0001147983 */ /* 0x000f280000300800 */
[----:B------:R0:W-:Y:S01]  /*fc20*/  STL [R1+0x134], R21 ;  /* 0x0001341501007387 */ /* 0x0001e20000100800 */
[----:B------:R-:W-:-:S03]  /*fc30*/  IADD3 R92, P4, R92, UR61, RZ ;  /* 0x0000003d5c5c7c10 */ /* 0x000fc6000ff9e0ff */
[----:B0-----:R-:W4:Y:S04]  /*fc40*/  LDL.LU R21, [R1+0x15c] ;  /* 0x00015c0001157983 */ /* 0x001f280000300800 */
[----:B------:R0:W-:Y:S01]  /*fc50*/  STL [R1+0x38], R92 ;  /* 0x0000385c01007387 */ /* 0x0001e20000100800 */
[----:B------:R-:W-:-:S03]  /*fc60*/  IADD3.X R13, R13, UR17, RZ, P5, !PT ;  /* 0x000000110d0d7c10 */ /* 0x000fc6000affe4ff */
[----:B0-----:R-:W4:Y:S01]  /*fc70*/  LDL.LU R92, [R1+0x60] ;  /* 0x00006000015c7983 */ /* 0x001f220000300800 */
[----:B------:R-:W-:-:S03]  /*fc80*/  IADD3 R18, P5, R18, UR61, RZ ;  /* 0x0000003d12127c10 */ /* 0x000fc6000ffbe0ff */
[----:B------:R-:W-:Y:S01]  /*fc90*/  STL [R1+0x138], R13 ;  /* 0x0001380d01007387 */ /* 0x000fe20000100800 */
[----:B------:R-:W-:-:S03]  /*fca0*/  IADD3.X R22, R22, UR17, RZ, P6, !PT ;  /* 0x0000001116167c10 */ /* 0x000fc6000b7fe4ff */
[----:B------:R0:W-:Y:S01]  /*fcb0*/  STL [R1+0x3c], R18 ;  /* 0x00003c1201007387 */ /* 0x0001e20000100800 */
[----:B------:R-:W-:-:S03]  /*fcc0*/  IADD3 R23, P6, R23, UR61, RZ ;  /* 0x0000003d17177c10 */ /* 0x000fc6000ffde0ff */
[----:B0-----:R-:W4:Y:S01]  /*fcd0*/  LDL.LU R18, [R1+0x160] ;  /* 0x0001600001127983 */ /* 0x001f220000300800 */
[----:B------:R-:W-:-:S03]  /*fce0*/  IADD3.X R88, R88, UR17, RZ, P1, !PT ;  /* 0x0000001158587c10 */ /* 0x000fc60008ffe4ff */
[----:B------:R0:W-:Y:S04]  /*fcf0*/  STL [R1+0x13c], R22 ;  /* 0x00013c1601007387 */ /* 0x0001e80000100800 */
[----:B0-----:R-:W4:Y:S01]  /*fd00*/  LDL.LU R22, [R1+0x64] ;  /* 0x0000640001167983 */ /* 0x001f220000300800 */
[----:B------:R-:W-:-:S03]  /*fd10*/  IADD3 R90, P1, R90, UR61, RZ ;  /* 0x0000003d5a5a7c10 */ /* 0x000fc6000ff3e0ff */
[----:B------:R0:W-:Y:S04]  /*fd20*/  STL [R1+0x40], R23 ;  /* 0x0000401701007387 */ /* 0x0001e80000100800 */
[----:B------:R1:W-:Y:S04]  /*fd30*/  STL [R1+0x140], R88 ;  /* 0x0001405801007387 */ /* 0x0003e80000100800 */
[----:B0-----:R-:W4:Y:S04]  /*fd40*/  LDL.LU R23, [R1+0x164] ;  /* 0x0001640001177983 */ /* 0x001f280000300800 */
[----:B-1----:R-:W4:Y:S01]  /*fd50*/  LDL.LU R88, [R1+0x68] ;  /* 0x0000680001587983 */ /* 0x002f220000300800 */
[----:B------:R-:W-:-:S03]  /*fd60*/  IADD3.X R91, R91, UR17, RZ, P2, !PT ;  /* 0x000000115b5b7c10 */ /* 0x000fc600097fe4ff */
[----:B------:R0:W-:Y:S04]  /*fd70*/  STL [R1+0x44], R90 ;  /* 0x0000445a01007387 */ /* 0x0001e80000100800 */
[----:B0-----:R-:W4:Y:S04]  /*fd80*/  LDL.LU R90, [R1+0x168] ;  /* 0x00016800015a7983 */ /* 0x001f280000300800 */
[----:B------:R0:W-:Y:S04]  /*fd90*/  STL [R1+0x144], R91 ;  /* 0x0001445b01007387 */ /* 0x0001e80000100800 */
[----:B0-----:R-:W4:Y:S01]  /*fda0*/  LDL.LU R91, [R1+0x6c] ;  /* 0x00006c00015b7983 */ /* 0x001f220000300800 */
[----:B--2---:R-:W-:-:S05]  /*fdb0*/  IADD3 R111, P2, R111, UR61, RZ ;  /* 0x0000003d6f6f7c10 */ /* 0x004fca000ff5e0ff */
[----:B------:R0:W-:Y:S01]  /*fdc0*/  STL [R1+0x48], R111 ;  /* 0x0000486f01007387 */ /* 0x0001e20000100800 */
[----:B---3--:R-:W-:-:S03]  /*fdd0*/  IADD3.X R94, R94, UR17, RZ, P3, !PT ;  /* 0x000000115e5e7c10 */ /* 0x008fc60009ffe4ff */
[----:B0-----:R-:W2:Y:S04]  /*fde0*/  LDL.LU R111, [R1+0x16c] ;  /* 0x00016c00016f7983 */ /* 0x001ea80000300800 */
[----:B------:R0:W-:Y:S04]  /*fdf0*/  STL [R1+0x148], R94 ;  /* 0x0001485e01007387 */ /* 0x0001e80000100800 */
[----:B0-----:R-:W3:Y:S01]  /*fe00*/  LDL.LU R94, [R1+0x70] ;  /* 0x00007000015e7983 */ /* 0x001ee20000300800 */
[----:B-----5:R-:W-:-:S05]  /*fe10*/  IADD3.X R95, R95, UR17, RZ, P4, !PT ;  /* 0x000000115f5f7c10 */ /* 0x020fca000a7fe4ff */
[----:B------:R0:W-:Y:S04]  /*fe20*/  STL [R1+0x14c], R95 ;  /* 0x00014c5f01007387 */ /* 0x0001e80000100800 */
[----:B0-----:R-:W5:Y:S01]  /*fe30*/  LDL.LU R95, [R1+0x170] ;  /* 0x00017000015f7983 */ /* 0x001f620000300800 */
[----:B----4-:R-:W-:Y:S02]  /*fe40*/  IADD3 R14, P3, R14, UR61, RZ ;  /* 0x0000003d0e0e7c10 */ /* 0x010fe4000ff7e0ff */
[----:B------:R-:W-:Y:S02]  /*fe50*/  IADD3 R15, P4, R15, UR61, RZ ;  /* 0x0000003d0f0f7c10 */ /* 0x000fe4000ff9e0ff */
[----:B------:R-:W-:Y:S02]  /*fe60*/  IADD3.X R16, R16, UR17, RZ, P5, !PT ;  /* 0x0000001110107c10 */ /* 0x000fe4000affe4ff */
[----:B------:R-:W-:Y:S01]  /*fe70*/  IADD3.X R89, R89, UR17, RZ, P6, !PT ;  /* 0x0000001159597c10 */ /* 0x000fe2000b7fe4ff */
[----:B------:R-:W-:Y:S01]  /*fe80*/  STL [R1+0x4c], R14 ;  /* 0x00004c0e01007387 */ /* 0x000fe20000100800 */
[----:B------:R-:W-:-:S02]  /*fe90*/  IADD3 R17, P5, R17, UR61, RZ ;  /* 0x0000003d11117c10 */ /* 0x000fc4000ffbe0ff */
[----:B------:R-:W-:Y:S01]  /*fea0*/  IADD3 R93, P6, R93, UR61, RZ ;  /* 0x0000003d5d5d7c10 */ /* 0x000fe2000ffde0ff */
[----:B------:R-:W-:Y:S01]  /*feb0*/  STL [R1+0x50], R15 ;  /* 0x0000500f01007387 */ /* 0x000fe20000100800 */
[----:B------:R-:W-:-:S03]  /*fec0*/  IADD3.X R19, R19, UR17, RZ, P1, !PT ;  /* 0x0000001113137c10 */ /* 0x000fc60008ffe4ff */
[----:B------:R-:W-:Y:S04]  /*fed0*/  STL [R1+0x150], R16 ;  /* 0x0001501001007387 */ /* 0x000fe80000100800 */
[----:B------:R0:W-:Y:S01]  /*fee0*/  STL [R1+0x154], R89 ;  /* 0x0001545901007387 */ /* 0x0001e20000100800 */
[----:B------:R-:W-:-:S03]  /*fef0*/  IADD3 R20, P1, R20, UR61, RZ ;  /* 0x0000003d14147c10 */ /* 0x000fc6000ff3e0ff */
[----:B------:R-:W-:Y:S04]  /*ff00*/  STL [R1+0x54], R17 ;  /* 0x0000541101007387 */ /* 0x000fe80000100800 */
[----:B0-----:R-:W4:Y:S01]  /*ff10*/  LDL.LU R89, [R1+0x74] ;  /* 0x0000740001597983 */ /* 0x001f220000300800 */
[----:B------:R-:W-:-:S03]  /*ff20*/  IADD3.X R21, R21, UR17, RZ, P2, !PT ;  /* 0x0000001115157c10 */ /* 0x000fc600097fe4ff */
[----:B------:R0:W-:Y:S04]  /*ff30*/  STL [R1+0x58], R93 ;  /* 0x0000585d01007387 */ /* 0x0001e80000100800 */
[----:B0-----:R-:W4:Y:S01]  /*ff40*/  LDL.LU R93, [R1+0x174] ;  /* 0x00017400015d7983 */ /* 0x001f220000300800 */
[----:B------:R-:W-:-:S03]  /*ff50*/  IADD3 R92, P2, R92, UR61, RZ ;  /* 0x0000003d5c5c7c10 */ /* 0x000fc6000ff5e0ff */
[----:B------:R0:W-:Y:S04]  /*ff60*/  STL [R1+0x158], R19 ;  /* 0x0001581301007387 */ /* 0x0001e80000100800 */
[----:B------:R-:W4:Y:S04]  /*ff70*/  LDL.LU R13, [R1+0x78] ;  /* 0x00007800010d7983 */ /* 0x000f280000300800 */
[----:B------:R1:W-:Y:S04]  /*ff80*/  STL [R1+0x5c], R20 ;  /* 0x00005c1401007387 */ /* 0x0003e80000100800 */
[----:B0-----:R-:W4:Y:S04]  /*ff90*/  LDL.LU R19, [R1+0x178] ;  /* 0x0001780001137983 */ /* 0x001f280000300800 */
[----:B------:R0:W-:Y:S04]  /*ffa0*/  STL [R1+0x15c], R21 ;  /* 0x00015c1501007387 */ /* 0x0001e80000100800 */
[----:B-1----:R-:W4:Y:S01]  /*ffb0*/  LDL.LU R20, [R1+0x7c] ;  /* 0x00007c0001147983 */ /* 0x002f220000300800 */
[----:B------:R-:W-:-:S03]  /*ffc0*/  IADD3.X R18, R18, UR17, RZ, P3, !PT ;  /* 0x0000001112127c10 */ /* 0x000fc60009ffe4ff */
[----:B------:R1:W-:Y:S04]  /*ffd0*/  STL [R1+0x60], R92 ;  /* 0x0000605c01007387 */ /* 0x0003e80000100800 */
[----:B0-----:R-:W4:Y:S01]  /*ffe0*/  LDL.LU R21, [R1+0x17c] ;  /* 0x00017c0001157983 */ /* 0x001f220000300800 */
[----:B------:R-:W-:-:S03]  /*fff0*/  IADD3 R22, P3, R22, UR61, RZ ;  /* 0x0000003d16167c10 */ /* 0x000fc6000ff7e0ff */
[----:B-1----:R-:W4:Y:S04]  /*10000*/  LDL.LU R92, [R1+0x80] ;  /* 0x00008000015c7983 */ /* 0x002f280000300800 */
[----:B------:R0:W-:Y:S01]  /*10010*/  STL [R1+0x64], R22 ;  /* 0x0000641601007387 */ /* 0x0001e20000100800 */
[----:B------:R-:W-:-:S03]  /*10020*/  IADD3.X R23, R23, UR17, RZ, P4, !PT ;  /* 0x0000001117177c10 */ /* 0x000fc6000a7fe4ff */
[----:B0-----:R-:W4:Y:S01]  /*10030*/  LDL.LU R22, [R1+0x180] ;  /* 0x0001800001167983 */ /* 0x001f220000300800 */
[----:B------:R-:W-:-:S03]  /*10040*/  IADD3 R88, P4, R88, UR61, RZ ;  /* 0x0000003d58587c10 */ /* 0x000fc6000ff9e0ff */
[----:B------:R-:W-:Y:S04]  /*10050*/  STL [R1+0x160], R18 ;  /* 0x0001601201007387 */ /* 0x000fe80000100800 */
[----:B------:R0:W-:Y:S01]  /*10060*/  STL [R1+0x164], R23 ;  /* 0x0001641701007387 */ /* 0x0001e20000100800 */
[----:B------:R-:W-:-:S03]  /*10070*/  IADD3.X R90, R90, UR17, RZ, P5, !PT ;  /* 0x000000115a5a7c10 */ /* 0x000fc6000affe4ff */
[----:B0-----:R-:W4:Y:S04]  /*10080*/  LDL.LU R23, [R1+0x84] ;  /* 0x0000840001177983 */ /* 0x001f280000300800 */
[----:B------:R0:W-:Y:S04]  /*10090*/  STL [R1+0x168], R90 ;  /* 0x0001685a01007387 */ /* 0x0001e80000100800 */
[----:B------:R-:W-:Y:S01]  /*100a0*/  STL [R1+0x68], R88 ;  /* 0x0000685801007387 */ /* 0x000fe20000100800 */
[----:B------:R-:W-:-:S03]  /*100b0*/  IADD3 R91, P5, R91, UR61, RZ ;  /* 0x0000003d5b5b7c10 */ /* 0x000fc6000ffbe0ff */
[----:B0-----:R-:W4:Y:S04]  /*100c0*/  LDL.LU R90, [R1+0x184] ;  /* 0x00018400015a7983 */ /* 0x001f280000300800 */
[----:B------:R0:W-:Y:S04]  /*100d0*/  STL [R1+0x6c], R91 ;  /* 0x00006c5b01007387 */ /* 0x0001e80000100800 */
[----:B0-----:R-:W4:Y:S04]  /*100e0*/  LDL.LU R91, [R1+0x88] ;  /* 0x00008800015b7983 */ /* 0x001f280000300800 */
[----:B------:R-:W4:Y:S01]  /*100f0*/  LDL.LU R14, [R1+0x188] ;  /* 0x00018800010e7983 */ /* 0x000f220000300800 */
[----:B--2---:R-:W-:-:S05]  /*10100*/  IADD3.X R111, R111, UR17, RZ, P6, !PT ;  /* 0x000000116f6f7c10 */ /* 0x004fca000b7fe4ff */
[----:B------:R0:W-:Y:S01]  /*10110*/  STL [R1+0x16c], R111 ;  /* 0x00016c6f01007387 */ /* 0x0001e20000100800 */
[----:B---3--:R-:W-:-:S03]  /*10120*/  IADD3 R94, P6, R94, UR61, RZ ;  /* 0x0000003d5e5e7c10 */ /* 0x008fc6000ffde0ff */
[----:B0-----:R-:W2:Y:S04]  /*10130*/  LDL.LU R111, [R1+0x8c] ;  /* 0x00008c00016f7983 */ /* 0x001ea80000300800 */
[----:B------:R0:W-:Y:S04]  /*10140*/  STL [R1+0x70], R94 ;  /* 0x0000705e01007387 */ /* 0x0001e80000100800 */
[----:B------:R-:W3:Y:S04]  /*10150*/  LDL.LU R15, [R1+0x18c] ;  /* 0x00018c00010f7983 */ /* 0x000ee80000300800 */
[----:B------:R-:W3:Y:S04]  /*10160*/  LDL.LU R16, [R1+0x90] ;  /* 0x0000900001107983 */ /* 0x000ee80000300800 */
[----:B------:R-:W3:Y:S01]  /*10170*/  LDL.LU R17, [R1+0x190] ;  /* 0x0001900001117983 */ /* 0x000ee20000300800 */
[----:B-----5:R-:W-:-:S05]  /*10180*/  IADD3.X R95, R95, UR17, RZ, P1, !PT ;  /* 0x000000115f5f7c10 */ /* 0x020fca0008ffe4ff */
[----:B------:R1:W-:Y:S04]  /*10190*/  STL [R1+0x170], R95 ;  /* 0x0001705f01007387 */ /* 0x0003e80000100800 */
[----:B0-----:R-:W5:Y:S04]  /*101a0*/  LDL.LU R94, [R1+0x94] ;  /* 0x00009400015e7983 */ /* 0x001f680000300800 */
[----:B-1----:R-:W5:Y:S04]  /*101b0*/  LDL.LU R95, [R1+0x194] ;  /* 0x00019400015f7983 */ /* 0x002f680000300800 */
[----:B------:R-:W5:Y:S04]  /*101c0*/  LDL.LU R18, [R1+0x98] ;  /* 0x0000980001127983 */ /* 0x000f680000300800 */
[----:B------:R-:W5:Y:S01]  /*101d0*/  LDL.LU R88, [R1+0x198] ;  /* 0x0001980001587983 */ /* 0x000f620000300800 */
[----:B----4-:R-:W-:-:S05]  /*101e0*/  IADD3 R89, P1, R89, UR61, RZ ;  /* 0x0000003d59597c10 */ /* 0x010fca000ff3e0ff */
[----:B------:R0:W-:Y:S01]  /*101f0*/  STL [R1+0x74], R89 ;  /* 0x0000745901007387 */ /* 0x0001e20000100800 */
[----:B------:R-:W-:-:S03]  /*10200*/  IADD3.X R93, R93, UR17, RZ, P2, !PT ;  /* 0x000000115d5d7c10 */ /* 0x000fc600097fe4ff */
[----:B0-----:R-:W4:Y:S04]  /*10210*/  LDL.LU R89, [R1+0x9c] ;  /* 0x00009c0001597983 */ /* 0x001f280000300800 */
[----:B------:R0:W-:Y:S01]  /*10220*/  STL [R1+0x174], R93 ;  /* 0x0001745d01007387 */ /* 0x0001e20000100800 */
[----:B------:R-:W-:-:S03]  /*10230*/  IADD3 R13, P2, R13, UR61, RZ ;  /* 0x0000003d0d0d7c10 */ /* 0x000fc6000ff5e0ff */
[----:B0-----:R-:W4:Y:S01]  /*10240*/  LDL.LU R93, [R1+0x19c] ;  /* 0x00019c00015d7983 */ /* 0x001f220000300800 */
[----:B------:R-:W-:-:S03]  /*10250*/  IADD3.X R19, R19, UR17, RZ, P3, !PT ;  /* 0x0000001113137c10 */ /* 0x000fc60009ffe4ff */
[----:B------:R-:W-:Y:S01]  /*10260*/  STL [R1+0x78], R13 ;  /* 0x0000780d01007387 */ /* 0x000fe20000100800 */
[----:B------:R-:W-:-:S03]  /*10270*/  IADD3 R20, P3, R20, UR61, RZ ;  /* 0x0000003d14147c10 */ /* 0x000fc6000ff7e0ff */
[----:B------:R0:W-:Y:S01]  /*10280*/  STL [R1+0x178], R19 ;  /* 0x0001781301007387 */ /* 0x0001e20000100800 */
[----:B------:R-:W-:-:S03]  /*10290*/  IADD3.X R21, R21, UR17, RZ, P4, !PT ;  /* 0x0000001115157c10 */ /* 0x000fc6000a7fe4ff */
[----:B0-----:R-:W4:Y:S01]  /*102a0*/  LDL.LU R19, [R1+0x1a0] ;  /* 0x0001a00001137983 */ /* 0x001f220000300800 */
[----:B------:R-:W-:-:S03]  /*102b0*/  IADD3 R92, P4, R92, UR61, RZ ;  /* 0x0000003d5c5c7c10 */ /* 0x000fc6000ff9e0ff */
[----:B------:R-:W-:Y:S04]  /*102c0*/  STL [R1+0x7c], R20 ;  /* 0x00007c1401007387 */ /* 0x000fe80000100800 */
[----:B------:R0:W-:Y:S04]  /*102d0*/  STL [R1+0x80], R92 ;  /* 0x0000805c01007387 */ /* 0x0001e80000100800 */
[----:B------:R1:W-:Y:S04]  /*102e0*/  STL [R1+0x17c], R21 ;  /* 0x00017c1501007387 */ /* 0x0003e80000100800 */
[----:B0-----:R-:W4:Y:S01]  /*102f0*/  LDL.LU R92, [R1+0x1c0] ;  /* 0x0001c000015c7983 */ /* 0x001f220000300800 */
[----:B------:R-:W-:-:S03]  /*10300*/  IADD3.X R22, R22, UR17, RZ, P5, !PT ;  /* 0x0000001116167c10 */ /* 0x000fc6000affe4ff */
[----:B------:R-:W4:Y:S04]  /*10310*/  LDL.LU R20, [R1+0x1a4] ;  /* 0x0001a40001147983 */ /* 0x000f280000300800 */
[----:B-1----:R-:W4:Y:S04]  /*10320*/  LDL.LU R21, [R1+0x1a8] ;  /* 0x0001a80001157983 */ /* 0x002f280000300800 */
[----:B------:R0:W-:Y:S01]  /*10330*/  STL [R1+0x180], R22 ;  /* 0x0001801601007387 */ /* 0x0001e20000100800 */
[----:B------:R-:W-:-:S03]  /*10340*/  IADD3 R23, P5, R23, UR61, RZ ;  /* 0x0000003d17177c10 */ /* 0x000fc6000ffbe0ff */
[----:B0-----:R-:W4:Y:S04]  /*10350*/  LDL.LU R22, [R1+0x1d0] ;  /* 0x0001d00001167983 */ /* 0x001f280000300800 */
[----:B------:R0:W-:Y:S01]  /*10360*/  STL [R1+0x84], R23 ;  /* 0x0000841701007387 */ /* 0x0001e20000100800 */
[----:B------:R-:W-:-:S03]  /*10370*/  IADD3.X R90, R90, UR17, RZ, P6, !PT ;  /* 0x000000115a5a7c10 */ /* 0x000fc6000b7fe4ff */
[----:B0-----:R-:W4:Y:S04]  /*10380*/  LDL.LU R23, [R1+0x1ac] ;  /* 0x0001ac0001177983 */ /* 0x001f280000300800 */
[----:B------:R0:W-:Y:S01]  /*10390*/  STL [R1+0x184], R90 ;  /* 0x0001845a01007387 */ /* 0x0001e20000100800 */
[----:B------:R-:W-:Y:S02]  /*103a0*/  IADD3 R91, P6, R91, UR61, RZ ;  /* 0x0000003d5b5b7c10 */ /* 0x000fe4000ffde0ff */
[----:B------:R-:W-:Y:S01]  /*103b0*/  IADD3.X R14, R14, UR17, RZ, P1, !PT ;  /* 0x000000110e0e7c10 */ /* 0x000fe20008ffe4ff */
[----:B0-----:R-:W4:Y:S04]  /*103c0*/  LDL.LU R90, [R1+0x1d8] ;  /* 0x0001d800015a7983 */ /* 0x001f280000300800 */
[----:B------:R0:W-:Y:S04]  /*103d0*/  STL [R1+0x88], R91 ;  /* 0x0000885b01007387 */ /* 0x0001e80000100800 */
[----:B0-----:R-:W4:Y:S01]  /*103e0*/  LDL.LU R91, [R1+0x1b0] ;  /* 0x0001b000015b7983 */ /* 0x001f220000300800 */
[----:B--2---:R-:W-:-:S05]  /*103f0*/  IADD3 R111, P1, R111, UR61, RZ ;  /* 0x0000003d6f6f7c10 */ /* 0x004fca000ff3e0ff */
[----:B------:R0:W-:Y:S01]  /*10400*/  STL [R1+0x8c], R111 ;  /* 0x00008c6f01007387 */ /* 0x0001e20000100800 */
[----:B---3--:R-:W-:Y:S02]  /*10410*/  IADD3.X R15, R15, UR17, RZ, P2, !PT ;  /* 0x000000110f0f7c10 */ /* 0x008fe400097fe4ff */
[----:B------:R-:W-:Y:S01]  /*10420*/  IADD3 R16, P2, R16, UR61, RZ ;  /* 0x0000003d10107c10 */ /* 0x000fe2000ff5e0ff */
[----:B0-----:R-:W2:Y:S01]  /*10430*/  LDL.LU R111, [R1+0x1e0] ;  /* 0x0001e000016f7983 */ /* 0x001ea20000300800 */
[----:B------:R-:W-:-:S03]  /*10440*/  IADD3.X R17, R17, UR17, RZ, P3, !PT ;  /* 0x0000001111117c10 */ /* 0x000fc60009ffe4ff */
[----:B------:R-:W-:Y:S04]  /*10450*/  STL [R1+0x188], R14 ;  /* 0x0001880e01007387 */ /* 0x000fe80000100800 */
[----:B------:R-:W-:Y:S04]  /*10460*/  STL [R1+0x18c], R15 ;  /* 0x00018c0f01007387 */ /* 0x000fe80000100800 */
[----:B------:R-:W-:Y:S01]  /*10470*/  STL [R1+0x90], R16 ;  /* 0x0000901001007387 */ /* 0x000fe20000100800 */
[----:B-----5:R-:W-:Y:S02]  /*10480*/  IADD3 R94, P3, R94, UR61, RZ ;  /* 0x0000003d5e5e7c10 */ /* 0x020fe4000ff7e0ff */
[----:B------:R-:W-:-:S03]  /*10490*/  IADD3.X R95, R95, UR17, RZ, P4, !PT ;  /* 0x000000115f5f7c10 */ /* 0x000fc6000a7fe4ff */
[----:B------:R0:W-:Y:S04]  /*104a0*/  STL [R1+0x94], R94 ;  /* 0x0000945e01007387 */ /* 0x0001e80000100800 */
[----:B------:R-:W-:Y:S04]  /*104b0*/  STL [R1+0x190], R17 ;  /* 0x0001901101007387 */ /* 0x000fe80000100800 */
[----:B0-----:R-:W3:Y:S04]  /*104c0*/  LDL.LU R94, [R1+0x1bc] ;  /* 0x0001bc00015e7983 */ /* 0x001ee80000300800 */
[----:B------:R0:W-:Y:S04]  /*104d0*/  STL [R1+0x194], R95 ;  /* 0x0001945f01007387 */ /* 0x0001e80000100800 */
[----:B0-----:R-:W5:Y:S01]  /*104e0*/  LDL.LU R95, [R1+0x1f0] ;  /* 0x0001f000015f7983 */ /* 0x001f620000300800 */
[----:B------:R-:W-:-:S02]  /*104f0*/  IADD3 R18, P4, R18, UR61, RZ ;  /* 0x0000003d12127c10 */ /* 0x000fc4000ff9e0ff */
[----:B------:R-:W-:Y:S02]  /*10500*/  IADD3.X R88, R88, UR17, RZ, P5, !PT ;  /* 0x0000001158587c10 */ /* 0x000fe4000affe4ff */
[----:B----4-:R-:W-:Y:S01]  /*10510*/  IADD3 R89, P5, R89, UR61, RZ ;  /* 0x0000003d59597c10 */ /* 0x010fe2000ffbe0ff */
[----:B------:R-:W-:Y:S04]  /*10520*/  STL [R1+0x98], R18 ;  /* 0x0000981201007387 */ /* 0x000fe80000100800 */
[----:B------:R0:W-:Y:S01]  /*10530*/  STL [R1+0x198], R88 ;  /* 0x0001985801007387 */ /* 0x0001e20000100800 */
[----:B------:R-:W-:-:S03]  /*10540*/  IADD3.X R93, R93, UR17, RZ, P6, !PT ;  /* 0x000000115d5d7c10 */ /* 0x000fc6000b7fe4ff */
[----:B0-----:R-:W4:Y:S01]  /*10550*/  LDL.LU R88, [R1+0x1cc] ;  /* 0x0001cc0001587983 */ /* 0x001f220000300800 */
[----:B------:R-:W-:-:S03]  /*10560*/  IADD3 R110, P6, R110, UR61, RZ ;  /* 0x0000003d6e6e7c10 */ /* 0x000fc6000ffde0ff */
[----:B------:R0:W-:Y:S04]  /*10570*/  STL [R1+0x9c], R89 ;  /* 0x00009c5901007387 */ /* 0x0001e80000100800 */
[----:B0-----:R-:W4:Y:S01]  /*10580*/  LDL.LU R89, [R1+0x200] ;  /* 0x0002000001597983 */ /* 0x001f220000300800 */
[----:B------:R-:W-:-:S03]  /*10590*/  IADD3.X R19, R19, UR17, RZ, P1, !PT ;  /* 0x0000001113137c10 */ /* 0x000fc60008ffe4ff */
[----:B------:R0:W-:Y:S04]  /*105a0*/  STL [R1+0x19c], R93 ;  /* 0x00019c5d01007387 */ /* 0x0001e80000100800 */
[----:B0-----:R-:W4:Y:S04]  /*105b0*/  LDL.LU R93, [R1+0x208] ;  /* 0x00020800015d7983 */ /* 0x001f280000300800 */
[----:B------:R0:W-:Y:S01]  /*105c0*/  STL [R1+0x1b8], R110 ;  /* 0x0001b86e01007387 */ /* 0x0001e20000100800 */
[----:B------:R-:W-:Y:S02]  /*105d0*/  IADD3 R92, P1, R92, UR61, RZ ;  /* 0x0000003d5c5c7c10 */ /* 0x000fe4000ff3e0ff */
[----:B------:R-:W-:-:S02]  /*105e0*/  IADD3.X R20, R20, UR17, RZ, P2, !PT ;  /* 0x0000001114147c10 */ /* 0x000fc400097fe4ff */
[----:B------:R-:W-:Y:S01]  /*105f0*/  IADD3 R115, P2, R115, UR61, RZ ;  /* 0x0000003d73737c10 */ /* 0x000fe2000ff5e0ff */
[----:B0-----:R-:W4:Y:S01]  /*10600*/  LDL.LU R110, [R1+0x1dc] ;  /* 0x0001dc00016e7983 */ /* 0x001f220000300800 */
[----:B------:R-:W-:-:S03]  /*10610*/  IADD3.X R21, R21, UR17, RZ, P3, !PT ;  /* 0x0000001115157c10 */ /* 0x000fc60009ffe4ff */
[----:B------:R0:W-:Y:S04]  /*10620*/  STL [R1+0x1c0], R92 ;  /* 0x0001c05c01007387 */ /* 0x0001e80000100800 */
[----:B0-----:R-:W4:Y:S01]  /*10630*/  LDL.LU R92, [R1+0x210] ;  /* 0x00021000015c7983 */ /* 0x001f220000300800 */
[----:B------:R-:W-:-:S03]  /*10640*/  IADD3 R22, P3, R22, UR61, RZ ;  /* 0x0000003d16167c10 */ /* 0x000fc6000ff7e0ff */
[----:B------:R-:W-:Y:S04]  /*10650*/  STL [R1+0x1a0], R19 ;  /* 0x0001a01301007387 */ /* 0x000fe80000100800 */
[----:B------:R0:W-:Y:S01]  /*10660*/  STL [R1+0x1c8], R115 ;  /* 0x0001c87301007387 */ /* 0x0001e20000100800 */
[----:B------:R-:W-:Y:S02]  /*10670*/  IADD3.X R114, R114, UR17, RZ, P6, !PT ;  /* 0x0000001172727c10 */ /* 0x000fe4000b7fe4ff */
[----:B------:R-:W-:Y:S01]  /*10680*/  IADD3.X R23, R23, UR17, RZ, P4, !PT ;  /* 0x0000001117177c10 */ /* 0x000fe2000a7fe4ff */
[----:B0-----:R-:W4:Y:S04]  /*10690*/  LDL.LU R115, [R1+0x458] ;  /* 0x0004580001737983 */ /* 0x001f280000300800 */
[----:B------:R0:W-:Y:S01]  /*106a0*/  STL [R1+0x1a4], R20 ;  /* 0x0001a41401007387 */ /* 0x0001e20000100800 */
[----:B------:R-:W-:-:S02]  /*106b0*/  IADD3 R120, P6, R120, UR61, RZ ;  /* 0x0000003d78787c10 */ /* 0x000fc4000ffde0ff */
[----:B------:R-:W-:Y:S01]  /*106c0*/  IADD3 R90, P4, R90, UR61, RZ ;  /* 0x0000003d5a5a7c10 */ /* 0x000fe2000ff9e0ff */
[----:B0-----:R-:W4:Y:S04]  /*106d0*/  LDL.LU R20, [R1+0x1ec] ;  /* 0x0001ec0001147983 */ /* 0x001f280000300800 */
[----:B------:R0:W-:Y:S01]  /*106e0*/  STL [R1+0x1a8], R21 ;  /* 0x0001a81501007387 */ /* 0x0001e20000100800 */
[----:B------:R-:W-:-:S03]  /*106f0*/  IADD3.X R91, R91, UR17, RZ, P5, !PT ;  /* 0x000000115b5b7c10 */ /* 0x000fc6000affe4ff */
[----:B0-----:R-:W4:Y:S04]  /*10700*/  LDL.LU R21, [R1+0x220] ;  /* 0x0002200001157983 */ /* 0x001f280000300800 */
[----:B------:R0:W-:Y:S04]  /*10710*/  STL [R1+0x1d0], R22 ;  /* 0x0001d01601007387 */ /* 0x0001e80000100800 */
[----:B------:R1:W-:Y:S04]  /*10720*/  STL [R1+0x1ac], R23 ;  /* 0x0001ac1701007387 */ /* 0x0003e80000100800 */
[----:B0-----:R-:W4:Y:S04]  /*10730*/  LDL.LU R22, [R1+0x1fc] ;  /* 0x0001fc0001167983 */ /* 0x001f280000300800 */
[----:B-1----:R-:W4:Y:S04]  /*10740*/  LDL.LU R23, [R1+0x230] ;  /* 0x0002300001177983 */ /* 0x002f280000300800 */
[----:B------:R0:W-:Y:S04]  /*10750*/  STL [R1+0x1d8], R90 ;  /* 0x0001d85a01007387 */ /* 0x0001e80000100800 */
[----:B------:R-:W-:Y:S01]  /*10760*/  STL [R1+0x1b0], R91 ;  /* 0x0001b05b01007387 */ /* 0x000fe20000100800 */
[----:B------:R-:W-:-:S03]  /*10770*/  IADD3.X R116, R116, UR17, RZ, P2, !PT ;  /* 0x0000001174747c10 */ /* 0x000fc600097fe4ff */
[----:B0-----:R-:W4:Y:S04]  /*10780*/  LDL.LU R90, [R1+0x238] ;  /* 0x00023800015a7983 */ /* 0x001f280000300800 */
[----:B------:R0:W-:Y:S01]  /*10790*/  STL [R1+0x1b4], R114 ;  /* 0x0001b47201007387 */ /* 0x0001e20000100800 */
[----:B------:R-:W-:Y:S02]  /*107a0*/  IADD3 R118, P2, R118, UR61, RZ ;  /* 0x0000003d76767c10 */ /* 0x000fe4000ff5e0ff */
[----:B--2---:R-:W-:-:S05]  /*107b0*/  IADD3 R111, P5, R111, UR61, RZ ;  /* 0x0000003d6f6f7c10 */ /* 0x004fca000ffbe0ff */
[----:B------:R-:W-:Y:S04]  /*107c0*/  STL [R1+0x1e0], R111 ;  /* 0x0001e06f01007387 */ /* 0x000fe80000100800 */
[----:B0-----:R-:W2:Y:S04]  /*107d0*/  LDL.LU R114, [R1+0x454] ;  /* 0x0004540001727983 */ /* 0x001ea80000300800 */
[----:B------:R0:W-:Y:S04]  /*107e0*/  STL [R1+0x1e8], R120 ;  /* 0x0001e87801007387 */ /* 0x0001e80000100800 */
[----:B0-----:R-:W2:Y:S04]  /*107f0*/  LDL.LU R120, [R1+0x450] ;  /* 0x0004500001787983 */ /* 0x001ea80000300800 */
[----:B------:R-:W2:Y:S04]  /*10800*/  LDL.LU R91, [R1+0x20c] ;  /* 0x00020c00015b7983 */ /* 0x000ea80000300800 */
[----:B------:R-:W2:Y:S01]  /*10810*/  LDL.LU R111, [R1+0x240] ;  /* 0x00024000016f7983 */ /* 0x000ea20000300800 */
[----:B---3--:R-:W-:-:S03]  /*10820*/  IADD3.X R94, R94, UR17, RZ, P1, !PT ;  /* 0x000000115e5e7c10 */ /* 0x008fc60008ffe4ff */
[----:B------:R0:W-:Y:S04]  /*10830*/  STL [R1+0x1c4], R116 ;  /* 0x0001c47401007387 */ /* 0x0001e80000100800 */
[----:B------:R-:W-:Y:S04]  /*10840*/  STL [R1+0x1bc], R94 ;  /* 0x0001bc5e01007387 */ /* 0x000fe80000100800 */
[----:B0-----:R-:W3:Y:S01]  /*10850*/  LDL.LU R116, [R1+0x44c] ;  /* 0x00044c0001747983 */ /* 0x001ee20000300800 */
[----:B-----5:R-:W-:-:S05]  /*10860*/  IADD3 R95, P1, R95, UR61, RZ ;  /* 0x0000003d5f5f7c10 */ /* 0x020fca000ff3e0ff */
[----:B------:R-:W-:Y:S04]  /*10870*/  STL [R1+0x1f0], R95 ;  /* 0x0001f05f01007387 */ /* 0x000fe80000100800 */
[----:B------:R0:W-:Y:S04]  /*10880*/  STL [R1+0x1f8], R118 ;  /* 0x0001f87601007387 */ /* 0x0001e80000100800 */
[----:B0-----:R-:W5:Y:S01]  /*10890*/  LDL.LU R118, [R1+0x448] ;  /* 0x0004480001767983 */ /* 0x001f620000300800 */
[----:B------:R-:W-:Y:S02]  /*108a0*/  IADD3.X R119, R119, UR17, RZ, P4, !PT ;  /* 0x0000001177777c10 */ /* 0x000fe4000a7fe4ff */
[----:B----4-:R-:W-:Y:S01]  /*108b0*/  IADD3.X R88, R88, UR17, RZ, P3, !PT ;  /* 0x0000001158587c10 */ /* 0x010fe20009ffe4ff */
[----:B------:R-:W4:Y:S04]  /*108c0*/  LDL.LU R94, [R1+0x21c] ;  /* 0x00021c00015e7983 */ /* 0x000f280000300800 */
[----:B------:R-:W3:Y:S01]  /*108d0*/  LDL.LU R95, [R1+0x250] ;  /* 0x00025000015f7983 */ /* 0x000ee20000300800 */
[----:B------:R-:W-:-:S03]  /*108e0*/  IADD3.X R113, R113, UR17, RZ, P6, !PT ;  /* 0x0000001171717c10 */ /* 0x000fc6000b7fe4ff */
[----:B------:R0:W-:Y:S01]  /*108f0*/  STL [R1+0x1d4], R119 ;  /* 0x0001d47701007387 */ /* 0x0001e20000100800 */
[----:B------:R-:W-:-:S03]  /*10900*/  IADD3 R89, P3, R89, UR61, RZ ;  /* 0x0000003d59597c10 */ /* 0x000fc6000ff7e0ff */
[----:B------:R-:W-:Y:S04]  /*10910*/  STL [R1+0x1cc], R88 ;  /* 0x0001cc5801007387 */ /* 0x000fe80000100800 */
[----:B0-----:R-:W3:Y:S04]  /*10920*/  LDL.LU R119, [R1+0x444] ;  /* 0x0004440001777983 */ /* 0x001ee80000300800 */
[----:B------:R-:W-:Y:S01]  /*10930*/  STL [R1+0x200], R89 ;  /* 0x0002005901007387 */ /* 0x000fe20000100800 */
[----:B------:R-:W-:-:S05]  /*10940*/  IADD3 R93, P4, R93, UR61, RZ ;  /* 0x0000003d5d5d7c10 */ /* 0x000fca000ff9e0ff */
[----:B------:R0:W-:Y:S01]  /*10950*/  STL [R1+0x208], R93 ;  /* 0x0002085d01007387 */ /* 0x0001e20000100800 */
[----:B------:R-:W-:-:S03]  /*10960*/  IADD3.X R110, R110, UR17, RZ, P5, !PT ;  /* 0x000000116e6e7c10 */ /* 0x000fc6000affe4ff */
[----:B0-----:R-:W3:Y:S04]  /*10970*/  LDL.LU R93, [R1+0x22c] ;  /* 0x00022c00015d7983 */ /* 0x001ee80000300800 */
[----:B------:R0:W-:Y:S01]  /*10980*/  STL [R1+0x1dc], R110 ;  /* 0x0001dc6e01007387 */ /* 0x0001e20000100800 */
[----:B------:R-:W-:Y:S02]  /*10990*/  IADD3.X R112, R112, UR17, RZ, P2, !PT ;  /* 0x0000001170707c10 */ /* 0x000fe400097fe4ff */
[----:B------:R-:W-:Y:S01]  /*109a0*/  IADD3 R92, P5, R92, UR61, RZ ;  /* 0x0000003d5c5c7c10 */ /* 0x000fe2000ffbe0ff */
[----:B0-----:R-:W3:Y:S04]  /*109b0*/  LDL.LU R110, [R1+0x260] ;  /* 0x00026000016e7983 */ /* 0x001ee80000300800 */
[----:B------:R0:W-:Y:S04]  /*109c0*/  STL [R1+0x1e4], R113 ;  /* 0x0001e47101007387 */ /* 0x0001e80000100800 */
[----:B0-----:R-:W3:Y:S04]  /*109d0*/  LDL.LU R113, [R1+0x440] ;  /* 0x0004400001717983 */ /* 0x001ee80000300800 */
[----:B------:R-:W-:Y:S01]  /*109e0*/  STL [R1+0x210], R92 ;  /* 0x0002105c01007387 */ /* 0x000fe20000100800 */
[----:B------:R-:W-:-:S02]  /*109f0*/  IADD3.X R20, R20, UR17, RZ, P1, !PT ;  /* 0x0000001114147c10 */ /* 0x000fc40008ffe4ff */
[----:B------:R-:W-:Y:S02]  /*10a00*/  IADD3 R21, P1, R21, UR61, RZ ;  /* 0x0000003d15157c10 */ /* 0x000fe4000ff3e0ff */
[----:B--2---:R-:W-:-:S05]  /*10a10*/  IADD3 R120, P6, R120, UR61, RZ ;  /* 0x0000003d78787c10 */ /* 0x004fca000ffde0ff */
[----:B------:R0:W-:Y:S04]  /*10a20*/  STL [R1+0x218], R120 ;  /* 0x0002187801007387 */ /* 0x0001e80000100800 */
[----:B0-----:R-:W2:Y:S04]  /*10a30*/  LDL.LU R120, [R1+0x43c] ;  /* 0x00043c0001787983 */ /* 0x001ea80000300800 */
[----:B------:R-:W2:Y:S04]  /*10a40*/  LDL.LU R88, [R1+0x268] ;  /* 0x0002680001587983 */ /* 0x000ea80000300800 */
[----:B------:R-:W2:Y:S04]  /*10a50*/  LDL.LU R89, [R1+0x23c] ;  /* 0x00023c0001597983 */ /* 0x000ea80000300800 */
[----:B------:R-:W2:Y:S04]  /*10a60*/  LDL.LU R92, [R1+0x270] ;  /* 0x00027000015c7983 */ /* 0x000ea80000300800 */
[----:B------:R0:W-:Y:S04]  /*10a70*/  STL [R1+0x1f4], R112 ;  /* 0x0001f47001007387 */ /* 0x0001e80000100800 */
[----:B------:R-:W-:Y:S04]  /*10a80*/  STL [R1+0x1ec], R20 ;  /* 0x0001ec1401007387 */ /* 0x000fe80000100800 */
[----:B0-----:R-:W2:Y:S01]  /*10a90*/  LDL.LU R112, [R1+0x438] ;  /* 0x0004380001707983 */ /* 0x001ea20000300800 */
[----:B-----5:R-:W-:-:S03]  /*10aa0*/  IADD3 R118, P2, R118, UR61, RZ ;  /* 0x0000003d76767c10 */ /* 0x020fc6000ff5e0ff */
[----:B------:R-:W-:Y:S04]  /*10ab0*/  STL [R1+0x220], R21 ;  /* 0x0002201501007387 */ /* 0x000fe80000100800 */
[----:B------:R0:W-:Y:S04]  /*10ac0*/  STL [R1+0x228], R118 ;  /* 0x0002287601007387 */ /* 0x0001e80000100800 */
[----:B0-----:R-:W5:Y:S01]  /*10ad0*/  LDL.LU R118, [R1+0x434] ;  /* 0x0004340001767983 */ /* 0x001f620000300800 */
[----:B------:R-:W-:Y:S02]  /*10ae0*/  IADD3.X R115, R115, UR17, RZ, P4, !PT ;  /* 0x0000001173737c10 */ /* 0x000fe4000a7fe4ff */
[----:B------:R-:W-:-:S02]  /*10af0*/  IADD3.X R22, R22, UR17, RZ, P3, !PT ;  /* 0x0000001116167c10 */ /* 0x000fc40009ffe4ff */
[----:B------:R-:W-:Y:S01]  /*10b00*/  IADD3 R23, P3, R23, UR61, RZ ;  /* 0x0000003d17177c10 */ /* 0x000fe2000ff7e0ff */
[----:B------:R0:W-:Y:S01]  /*10b10*/  STL [R1+0x204], R115 ;  /* 0x0002047301007387 */ /* 0x0001e20000100800 */
[----:B------:R-:W-:Y:S02]  /*10b20*/  IADD3 R90, P4, R90, UR61, RZ ;  /* 0x0000003d5a5a7c10 */ /* 0x000fe4000ff9e0ff */
[----:B------:R-:W-:Y:S01]  /*10b30*/  IADD3.X R91, R91, UR17, RZ, P5, !PT ;  /* 0x000000115b5b7c10 */ /* 0x000fe2000affe4ff */
[----:B------:R-:W-:Y:S01]  /*10b40*/  STL [R1+0x1fc], R22 ;  /* 0x0001fc1601007387 */ /* 0x000fe20000100800 */
[----:B------:R-:W-:Y:S02]  /*10b50*/  IADD3 R111, P5, R111, UR61, RZ ;  /* 0x0000003d6f6f7c10 */ /* 0x000fe4000ffbe0ff */
[----:B------:R-:W-:Y:S01]  /*10b60*/  IADD3.X R114, R114, UR17, RZ, P6, !PT ;  /* 0x0000001172727c10 */ /* 0x000fe2000b7fe4ff */
[----:B0-----:R-:W5:Y:S04]  /*10b70*/  LDL.LU R115, [R1+0x430] ;  /* 0x0004300001737983 */ /* 0x001f680000300800 */
[----:B------:R-:W-:Y:S04]  /*10b80*/  STL [R1+0x230], R23 ;  /* 0x0002301701007387 */ /* 0x000fe80000100800 */
[----:B------:R-:W5:Y:S04]  /*10b90*/  LDL.LU R20, [R1+0x24c] ;  /* 0x00024c0001147983 */ /* 0x000f680000300800 */
[----:B------:R0:W-:Y:S01]  /*10ba0*/  STL [R1+0x238], R90 ;  /* 0x0002385a01007387 */ /* 0x0001e20000100800 */
[----:B----4-:R-:W-:-:S02]  /*10bb0*/  IADD3.X R94, R94, UR17, RZ, P1, !PT ;  /* 0x000000115e5e7c10 */ /* 0x010fc40008ffe4ff */
[----:B---3--:R-:W-:Y:S01]  /*10bc0*/  IADD3 R95, P1, R95, UR61, RZ ;  /* 0x0000003d5f5f7c10 */ /* 0x008fe2000ff3e0ff */
[----:B0-----:R-:W3:Y:S04]  /*10bd0*/  LDL.LU R90, [R1+0x280] ;  /* 0x00028000015a7983 */ /* 0x001ee80000300800 */
[----:B------:R0:W-:Y:S01]  /*10be0*/  STL [R1+0x240], R111 ;  /* 0x0002406f01007387 */ /* 0x0001e20000100800 */
[----:B------:R-:W-:-:S03]  /*10bf0*/  IADD3.X R116, R116, UR17, RZ, P2, !PT ;  /* 0x0000001174747c10 */ /* 0x000fc600097fe4ff */
[----:B0-----:R-:W4:Y:S04]  /*10c00*/  LDL.LU R111, [R1+0x25c] ;  /* 0x00025c00016f7983 */ /* 0x001f280000300800 */
[----:B------:R-:W-:Y:S04]  /*10c10*/  STL [R1+0x20c], R91 ;  /* 0x00020c5b01007387 */ /* 0x000fe80000100800 */
[----:B------:R0:W-:Y:S04]  /*10c20*/  STL [R1+0x214], R114 ;  /* 0x0002147201007387 */ /* 0x0001e80000100800 */
[----:B0-----:R-:W4:Y:S01]  /*10c30*/  LDL.LU R114, [R1+0x42c] ;  /* 0x00042c0001727983 */ /* 0x001f220000300800 */
[----:B--2---:R-:W-:-:S05]  /*10c40*/  IADD3 R120, P6, R120, UR61, RZ ;  /* 0x0000003d78787c10 */ /* 0x004fca000ffde0ff */
[----:B------:R0:W-:Y:S04]  /*10c50*/  STL [R1+0x248], R120 ;  /* 0x0002487801007387 */ /* 0x0001e80000100800 */
[----:B0-----:R-:W2:Y:S04]  /*10c60*/  LDL.LU R120, [R1+0x428] ;  /* 0x0004280001787983 */ /* 0x001ea80000300800 */
[----:B------:R-:W4:Y:S04]  /*10c70*/  LDL.LU R21, [R1+0x290] ;  /* 0x0002900001157983 */ /* 0x000f280000300800 */
[----:B------:R-:W4:Y:S04]  /*10c80*/  LDL.LU R91, [R1+0x298] ;  /* 0x00029800015b7983 */ /* 0x000f280000300800 */
[----:B------:R0:W-:Y:S04]  /*10c90*/  STL [R1+0x21c], R94 ;  /* 0x00021c5e01007387 */ /* 0x0001e80000100800 */
[----:B0-----:R-:W4:Y:S04]  /*10ca0*/  LDL.LU R94, [R1+0x26c] ;  /* 0x00026c00015e7983 */ /* 0x001f280000300800 */
[----:B------:R0:W-:Y:S01]  /*10cb0*/  STL [R1+0x250], R95 ;  /* 0x0002505f01007387 */ /* 0x0001e20000100800 */
[----:B-----5:R-:W-:-:S03]  /*10cc0*/  IADD3 R118, P2, R118, UR61, RZ ;  /* 0x0000003d76767c10 */ /* 0x020fc6000ff5e0ff */
[----:B0-----:R-:W5:Y:S04]  /*10cd0*/  LDL.LU R95, [R1+0x2a0] ;  /* 0x0002a000015f7983 */ /* 0x001f680000300800 */
[----:B------:R0:W-:Y:S04]  /*10ce0*/  STL [R1+0x224], R116 ;  /* 0x0002247401007387 */ /* 0x0001e80000100800 */
[----:B0-----:R-:W5:Y:S04]  /*10cf0*/  LDL.LU R116, [R1+0x424] ;  /* 0x0004240001747983 */ /* 0x001f680000300800 */
[----:B------:R0:W-:Y:S04]  /*10d00*/  STL [R1+0x258], R118 ;  /* 0x0002587601007387 */ /* 0x0001e80000100800 */
[----:B0-----:R-:W4:Y:S01]  /*10d10*/  LDL.LU R118, [R1+0x420] ;  /* 0x0004200001767983 */ /* 0x001f220000300800 */
[----:B------:R-:W-:-:S02]  /*10d20*/  IADD3.X R93, R93, UR17, RZ, P3, !PT ;  /* 0x000000115d5d7c10 */ /* 0x000fc40009ffe4ff */
[----:B------:R-:W-:Y:S02]  /*10d30*/  IADD3.X R119, R119, UR17, RZ, P4, !PT ;  /* 0x0000001177777c10 */ /* 0x000fe4000a7fe4ff */
[----:B------:R-:W-:Y:S01]  /*10d40*/  IADD3 R110, P3, R110, UR61, RZ ;  /* 0x0000003d6e6e7c10 */ /* 0x000fe2000ff7e0ff */
[----:B------:R0:W-:Y:S01]  /*10d50*/  STL [R1+0x22c], R93 ;  /* 0x00022c5d01007387 */ /* 0x0001e20000100800 */
[----:B------:R-:W-:Y:S02]  /*10d60*/  IADD3 R88, P4, R88, UR61, RZ ;  /* 0x0000003d58587c10 */ /* 0x000fe4000ff9e0ff */
[----:B------:R-:W-:Y:S02]  /*10d70*/  IADD3.X R89, R89, UR17, RZ, P5, !PT ;  /* 0x0000001159597c10 */ /* 0x000fe4000affe4ff */
[----:B------:R-:W-:Y:S01]  /*10d80*/  IADD3 R92, P5, R92, UR61, RZ ;  /* 0x0000003d5c5c7c10 */ /* 0x000fe2000ffbe0ff */
[----:B0-----:R-:W5:Y:S04]  /*10d90*/  LDL.LU R93, [R1+0x27c] ;  /* 0x00027c00015d7983 */ /* 0x001f680000300800 */
[----:B------:R0:W-:Y:S01]  /*10da0*/  STL [R1+0x234], R119 ;  /* 0x0002347701007387 */ /* 0x0001e20000100800 */
[----:B------:R-:W-:-:S03]  /*10db0*/  IADD3.X R113, R113, UR17, RZ, P6, !PT ;  /* 0x0000001171717c10 */ /* 0x000fc6000b7fe4ff */
[----:B------:R1:W-:Y:S04]  /*10dc0*/  STL [R1+0x260], R110 ;  /* 0x0002606e01007387 */ /* 0x0003e80000100800 */
[----:B0-----:R-:W5:Y:S04]  /*10dd0*/  LDL.LU R119, [R1+0x41c] ;  /* 0x00041c0001777983 */ /* 0x001f680000300800 */
[----:B-1----:R-:W5:Y:S04]  /*10de0*/  LDL.LU R110, [R1+0x2b0] ;  /* 0x0002b000016e7983 */ /* 0x002f680000300800 */
[----:B------:R-:W5:Y:S04]  /*10df0*/  LDL.LU R22, [R1+0x28c] ;  /* 0x00028c0001167983 */ /* 0x000f680000300800 */
[----:B------:R-:W-:Y:S04]  /*10e00*/  STL [R1+0x268], R88 ;  /* 0x0002685801007387 */ /* 0x000fe80000100800 */
[----:B------:R-:W5:Y:S04]  /*10e10*/  LDL.LU R23, [R1+0x2c0] ;  /* 0x0002c00001177983 */ /* 0x000f680000300800 */
[----:B------:R-:W-:Y:S04]  /*10e20*/  STL [R1+0x23c], R89 ;  /* 0x00023c5901007387 */ /* 0x000fe80000100800 */
[----:B------:R-:W-:Y:S01]  /*10e30*/  STL [R1+0x270], R92 ;  /* 0x0002705c01007387 */ /* 0x000fe20000100800 */
[----:B------:R-:W-:-:S03]  /*10e40*/  IADD3.X R112, R112, UR17, RZ, P2, !PT ;  /* 0x0000001170707c10 */ /* 0x000fc600097fe4ff */
[----:B------:R0:W-:Y:S01]  /*10e50*/  STL [R1+0x244], R113 ;  /* 0x0002447101007387 */ /* 0x0001e20000100800 */
[----:B------:R-:W-:Y:S02]  /*10e60*/  IADD3.X R20, R20, UR17, RZ, P1, !PT ;  /* 0x0000001114147c10 */ /* 0x000fe40008ffe4ff */
[----:B---3--:R-:W-:Y:S01]  /*10e70*/  IADD3 R90, P1, R90, UR61, RZ ;  /* 0x0000003d5a5a7c10 */ /* 0x008fe2000ff3e0ff */
[----:B0-----:R-:W3:Y:S04]  /*10e80*/  LDL.LU R113, [R1+0x418] ;  /* 0x0004180001717983 */ /* 0x001ee80000300800 */
[----:B------:R-:W3:Y:S04]  /*10e90*/  LDL.LU R88, [R1+0x2c8] ;  /* 0x0002c80001587983 */ /* 0x000ee80000300800 */
[----:B------:R-:W3:Y:S04]  /*10ea0*/  LDL.LU R89, [R1+0x29c] ;  /* 0x00029c0001597983 */ /* 0x000ee80000300800 */
[----:B------:R-:W3:Y:S01]  /*10eb0*/  LDL.LU R92, [R1+0x2d0] ;  /* 0x0002d000015c7983 */ /* 0x000ee20000300800 */
[----:B--2---:R-:W-:-:S05]  /*10ec0*/  IADD3 R120, P6, R120, UR61, RZ ;  /* 0x0000003d78787c10 */ /* 0x004fca000ffde0ff */
[----:B------:R0:W-:Y:S04]  /*10ed0*/  STL [R1+0x278], R120 ;  /* 0x0002787801007387 */ /* 0x0001e80000100800 */
[----:B0-----:R-:W2:Y:S04]  /*10ee0*/  LDL.LU R120, [R1+0x414] ;  /* 0x0004140001787983 */ /* 0x001ea80000300800 */
[----:B------:R0:W-:Y:S04]  /*10ef0*/  STL [R1+0x254], R112 ;  /* 0x0002547001007387 */ /* 0x0001e80000100800 */
[----:B------:R-:W-:Y:S04]  /*10f00*/  STL [R1+0x24c], R20 ;  /* 0x00024c1401007387 */ /* 0x000fe80000100800 */
[----:B0-----:R-:W3:Y:S04]  /*10f10*/  LDL.LU R112, [R1+0x410] ;  /* 0x0004100001707983 */ /* 0x001ee80000300800 */
[----:B------:R-:W-:Y:S01]  /*10f20*/  STL [R1+0x280], R90 ;  /* 0x0002805a01007387 */ /* 0x000fe20000100800 */
[----:B----4-:R-:W-:-:S05]  /*10f30*/  IADD3 R118, P2, R118, UR61, RZ ;  /* 0x0000003d76767c10 */ /* 0x010fca000ff5e0ff */
[----:B------:R0:W-:Y:S04]  /*10f40*/  STL [R1+0x288], R118 ;  /* 0x0002887601007387 */ /* 0x0001e80000100800 */
[----:B0-----:R-:W4:Y:S01]  /*10f50*/  LDL.LU R118, [R1+0x40c] ;  /* 0x00040c0001767983 */ /* 0x001f220000300800 */
[----:B------:R-:W-:Y:S02]  /*10f60*/  IADD3.X R111, R111, UR17, RZ, P3, !PT ;  /* 0x000000116f6f7c10 */ /* 0x000fe40009ffe4ff */
[----:B------:R-:W-:Y:S01]  /*10f70*/  IADD3.X R115, R115, UR17, RZ, P4, !PT ;  /* 0x0000001173737c10 */ /* 0x000fe2000a7fe4ff */
[----:B------:R-:W3:Y:S01]  /*10f80*/  LDL.LU R90, [R1+0x2ac] ;  /* 0x0002ac00015a7983 */ /* 0x000ee20000300800 */
[----:B------:R-:W-:Y:S02]  /*10f90*/  IADD3 R21, P3, R21, UR61, RZ ;  /* 0x0000003d15157c10 */ /* 0x000fe4000ff7e0ff */
[----:B------:R-:W-:Y:S01]  /*10fa0*/  IADD3.X R94, R94, UR17, RZ, P5, !PT ;  /* 0x000000115e5e7c10 */ /* 0x000fe2000affe4ff */
[----:B------:R0:W-:Y:S01]  /*10fb0*/  STL [R1+0x25c], R111 ;  /* 0x00025c6f01007387 */ /* 0x0001e20000100800 */
[----:B------:R-:W-:-:S02]  /*10fc0*/  IADD3 R91, P4, R91, UR61, RZ ;  /* 0x0000003d5b5b7c10 */ /* 0x000fc4000ff9e0ff */
[----:B-----5:R-:W-:Y:S02]  /*10fd0*/  IADD3 R95, P5, R95, UR61, RZ ;  /* 0x0000003d5f5f7c10 */ /* 0x020fe4000ffbe0ff */
[----:B------:R-:W-:Y:S01]  /*10fe0*/  IADD3.X R114, R114, UR17, RZ, P6, !PT ;  /* 0x0000001172727c10 */ /* 0x000fe2000b7fe4ff */
[----:B0-----:R-:W5:Y:S04]  /*10ff0*/  LDL.LU R111, [R1+0x2e0] ;  /* 0x0002e000016f7983 */ /* 0x001f680000300800 */
[----:B------:R0:W-:Y:S04]  /*11000*/  STL [R1+0x264], R115 ;  /* 0x0002647301007387 */ /* 0x0001e80000100800 */
[----:B------:R-:W-:Y:S01]  /*11010*/  STL [R1+0x290], R21 ;  /* 0x0002901501007387 */ /* 0x000fe20000100800 */
[----:B------:R-:W-:-:S03]  /*11020*/  IADD3.X R93, R93, UR17, RZ, P1, !PT ;  /* 0x000000115d5d7c10 */ /* 0x000fc60008ffe4ff */
[----:B0-----:R-:W5:Y:S04]  /*11030*/  LDL.LU R115, [R1+0x408] ;  /* 0x0004080001737983 */ /* 0x001f680000300800 */
[----:B------:R0:W-:Y:S04]  /*11040*/  STL [R1+0x26c], R94 ;  /* 0x00026c5e01007387 */ /* 0x0001e80000100800 */
[----:B------:R-:W-:Y:S01]  /*11050*/  STL [R1+0x298], R91 ;  /* 0x0002985b01007387 */ /* 0x000fe20000100800 */
[----:B------:R-:W-:-:S03]  /*11060*/  IADD3.X R116, R116, UR17, RZ, P2, !PT ;  /* 0x0000001174747c10 */ /* 0x000fc600097fe4ff */
[----:B0-----:R-:W5:Y:S04]  /*11070*/  LDL.LU R94, [R1+0x2bc] ;  /* 0x0002bc00015e7983 */ /* 0x001f680000300800 */
[----:B------:R0:W-:Y:S01]  /*11080*/  STL [R1+0x2a0], R95 ;  /* 0x0002a05f01007387 */ /* 0x0001e20000100800 */
[----:B------:R-:W-:-:S03]  /*11090*/  IADD3 R110, P1, R110, UR61, RZ ;  /* 0x0000003d6e6e7c10 */ /* 0x000fc6000ff3e0ff */
[----:B0-----:R-:W5:Y:S04]  /*110a0*/  LDL.LU R95, [R1+0x2f0] ;  /* 0x0002f000015f7983 */ /* 0x001f680000300800 */
[----:B------:R0:W-:Y:S04]  /*110b0*/  STL [R1+0x274], R114 ;  /* 0x0002747201007387 */ /* 0x0001e80000100800 */
[----:B0-----:R-:W5:Y:S01]  /*110c0*/  LDL.LU R114, [R1+0x404] ;  /* 0x0004040001727983 */ /* 0x001f620000300800 */
[----:B--2---:R-:W-:-:S05]  /*110d0*/  IADD3 R120, P6, R120, UR61, RZ ;  /* 0x0000003d78787c10 */ /* 0x004fca000ffde0ff */
[----:B------:R0:W-:Y:S04]  /*110e0*/  STL [R1+0x2a8], R120 ;  /* 0x0002a87801007387 */ /* 0x0001e80000100800 */
[----:B0-----:R-:W2:Y:S04]  /*110f0*/  LDL.LU R120, [R1+0x400] ;  /* 0x0004000001787983 */ /* 0x001ea80000300800 */
[----:B------:R0:W-:Y:S04]  /*11100*/  STL [R1+0x27c], R93 ;  /* 0x00027c5d01007387 */ /* 0x0001e80000100800 */
[----:B0-----:R-:W2:Y:S04]  /*11110*/  LDL.LU R93, [R1+0x2f8] ;  /* 0x0002f800015d7983 */ /* 0x001ea80000300800 */
[----:B------:R0:W-:Y:S04]  /*11120*/  STL [R1+0x284], R116 ;  /* 0x0002847401007387 */ /* 0x0001e80000100800 */
[----:B0-----:R-:W2:Y:S04]  /*11130*/  LDL.LU R116, [R1+0x3fc] ;  /* 0x0003fc0001747983 */ /* 0x001ea80000300800 */
[----:B------:R-:W-:Y:S01]  /*11140*/  STL [R1+0x2b0], R110 ;  /* 0x0002b06e01007387 */ /* 0x000fe20000100800 */
[----:B----4-:R-:W-:-:S05]  /*11150*/  IADD3 R118, P2, R118, UR61, RZ ;  /* 0x0000003d76767c10 */ /* 0x010fca000ff5e0ff */
[----:B------:R0:W-:Y:S04]  /*11160*/  STL [R1+0x2b8], R118 ;  /* 0x0002b87601007387 */ /* 0x0001e80000100800 */
[----:B0-----:R-:W4:Y:S04]  /*11170*/  LDL.LU R118, [R1+0x3f8] ;  /* 0x0003f80001767983 */ /* 0x001f280000300800 */
[----:B------:R-:W4:Y:S04]  /*11180*/  LDL.LU R91, [R1+0x2cc] ;  /* 0x0002cc00015b7983 */ /* 0x000f280000300800 */
[----:B------:R-:W4:Y:S01]  /*11190*/  LDL.LU R110, [R1+0x300] ;  /* 0x00030000016e7983 */ /* 0x000f220000300800 */
[----:B------:R-:W-:-:S02]  /*111a0*/  IADD3.X R119, R119, UR17, RZ, P4, !PT ;  /* 0x0000001177777c10 */ /* 0x000fc4000a7fe4ff */
[----:B------:R-:W-:Y:S02]  /*111b0*/  IADD3.X R22, R22, UR17, RZ, P3, !PT ;  /* 0x0000001116167c10 */ /* 0x000fe40009ffe4ff */
[----:B------:R-:W-:Y:S02]  /*111c0*/  IADD3 R23, P3, R23, UR61, RZ ;  /* 0x0000003d17177c10 */ /* 0x000fe4000ff7e0ff */
[----:B---3--:R-:W-:Y:S01]  /*111d0*/  IADD3.X R89, R89, UR17, RZ, P5, !PT ;  /* 0x0000001159597c10 */ /* 0x008fe2000affe4ff */
[----:B------:R0:W-:Y:S01]  /*111e0*/  STL [R1+0x294], R119 ;  /* 0x0002947701007387 */ /* 0x0001e20000100800 */
[----:B------:R-:W-:Y:S02]  /*111f0*/  IADD3 R92, P5, R92, UR61, RZ ;  /* 0x0000003d5c5c7c10 */ /* 0x000fe4000ffbe0ff */
[----:B------:R-:W-:Y:S01]  /*11200*/  IADD3 R88, P4, R88, UR61, RZ ;  /* 0x0000003d58587c10 */ /* 0x000fe2000ff9e0ff */
[----:B------:R-:W-:Y:S01]  /*11210*/  STL [R1+0x28c], R22 ;  /* 0x00028c1601007387 */ /* 0x000fe20000100800 */
[----:B------:R-:W-:-:S03]  /*11220*/  IADD3.X R113, R113, UR17, RZ, P6, !PT ;  /* 0x0000001171717c10 */ /* 0x000fc6000b7fe4ff */
[----:B0-----:R-:W3:Y:S04]  /*11230*/  LDL.LU R119, [R1+0x3f4] ;  /* 0x0003f40001777983 */ /* 0x001ee80000300800 */
[----:B------:R-:W-:Y:S01]  /*11240*/  STL [R1+0x2c0], R23 ;  /* 0x0002c01701007387 */ /* 0x000fe20000100800 */
[----:B------:R-:W-:-:S03]  /*11250*/  IADD3.X R90, R90, UR17, RZ, P1, !PT ;  /* 0x000000115a5a7c10 */ /* 0x000fc60008ffe4ff */
[----:B------:R0:W-:Y:S01]  /*11260*/  STL [R1+0x2d0], R92 ;  /* 0x0002d05c01007387 */ /* 0x0001e20000100800 */
[----:B------:R-:W-:-:S03]  /*11270*/  IADD3.X R112, R112, UR17, RZ, P2, !PT ;  /* 0x0000001170707c10 */ /* 0x000fc600097fe4ff */
[----:B------:R-:W-:Y:S01]  /*11280*/  STL [R1+0x2c8], R88 ;  /* 0x0002c85801007387 */ /* 0x000fe20000100800 */
[----:B-----5:R-:W-:-:S03]  /*11290*/  IADD3 R111, P1, R111, UR61, RZ ;  /* 0x0000003d6f6f7c10 */ /* 0x020fc6000ff3e0ff */
[----:B0-----:R-:W5:Y:S04]  /*112a0*/  LDL.LU R92, [R1+0x2dc] ;  /* 0x0002dc00015c7983 */ /* 0x001f680000300800 */
[----:B------:R-:W-:Y:S04]  /*112b0*/  STL [R1+0x29c], R89 ;  /* 0x00029c5901007387 */ /* 0x000fe80000100800 */
[----:B------:R0:W-:Y:S01]  /*112c0*/  STL [R1+0x2a4], R113 ;  /* 0x0002a47101007387 */ /* 0x0001e20000100800 */
[----:B------:R-:W-:Y:S02]  /*112d0*/  IADD3.X R94, R94, UR17, RZ, P3, !PT ;  /* 0x000000115e5e7c10 */ /* 0x000fe40009ffe4ff */
[----:B------:R-:W-:Y:S01]  /*112e0*/  IADD3.X R115, R115, UR17, RZ, P4, !PT ;  /* 0x0000001173737c10 */ /* 0x000fe2000a7fe4ff */
[----:B0-----:R-:W3:Y:S01]  /*112f0*/  LDL.LU R113, [R1+0x310] ;  /* 0x0003100001717983 */ /* 0x001ee20000300800 */
[----:B------:R-:W-:-:S02]  /*11300*/  IADD3 R95, P3, R95, UR61, RZ ;  /* 0x0000003d5f5f7c10 */ /* 0x000fc4000ff7e0ff */
[----:B--2---:R-:W-:-:S05]  /*11310*/  IADD3 R120, P6, R120, UR61, RZ ;  /* 0x0000003d78787c10 */ /* 0x004fca000ffde0ff */
[----:B------:R0:W-:Y:S04]  /*11320*/  STL [R1+0x2d8], R120 ;  /* 0x0002d87801007387 */ /* 0x0001e80000100800 */
[----:B0-----:R-:W2:Y:S04]  /*11330*/  LDL.LU R120, [R1+0x3f0] ;  /* 0x0003f00001787983 */ /* 0x001ea80000300800 */
[----:B------:R-:W-:Y:S04]  /*11340*/  STL [R1+0x2ac], R90 ;  /* 0x0002ac5a01007387 */ /* 0x000fe80000100800 */
[----:B------:R0:W-:Y:S04]  /*11350*/  STL [R1+0x2b4], R112 ;  /* 0x0002b47001007387 */ /* 0x0001e80000100800 */
[----:B------:R1:W-:Y:S01]  /*11360*/  STL [R1+0x2e0], R111 ;  /* 0x0002e06f01007387 */ /* 0x0003e20000100800 */
[----:B------:R-:W-:-:S03]  /*11370*/  IADD3 R93, P4, R93, UR61, RZ ;  /* 0x0000003d5d5d7c10 */ /* 0x000fc6000ff9e0ff */
[----:B0-----:R-:W2:Y:S04]  /*11380*/  LDL.LU R112, [R1+0x3ec] ;  /* 0x0003ec0001707983 */ /* 0x001ea80000300800 */
[----:B-1----:R-:W2:Y:S01]  /*11390*/  LDL.LU R111, [R1+0x2ec] ;  /* 0x0002ec00016f7983 */ /* 0x002ea20000300800 */
[----:B------:R-:W-:Y:S02]  /*113a0*/  IADD3.X R114, R114, UR17, RZ, P6, !PT ;  /* 0x0000001172727c10 */ /* 0x000fe4000b7fe4ff */
[----:B----4-:R-:W-:-:S05]  /*113b0*/  IADD3 R118, P2, R118, UR61, RZ ;  /* 0x0000003d76767c10 */ /* 0x010fca000ff5e0ff */
[----:B------:R0:W-:Y:S01]  /*113c0*/  STL [R1+0x2e8], R118 ;  /* 0x0002e87601007387 */ /* 0x0001e20000100800 */
[----:B------:R-:W-:Y:S02]  /*113d0*/  IADD3.X R91, R91, UR17, RZ, P5, !PT ;  /* 0x000000115b5b7c10 */ /* 0x000fe4000affe4ff */
[----:B------:R-:W-:Y:S01]  /*113e0*/  IADD3 R110, P5, R110, UR61, RZ ;  /* 0x0000003d6e6e7c10 */ /* 0x000fe2000ffbe0ff */
[----:B0-----:R-:W4:Y:S04]  /*113f0*/  LDL.LU R118, [R1+0x320] ;  /* 0x0003200001767983 */ /* 0x001f280000300800 */
[----:B------:R-:W-:Y:S04]  /*11400*/  STL [R1+0x2bc], R94 ;  /* 0x0002bc5e01007387 */ /* 0x000fe80000100800 */
[----:B------:R0:W-:Y:S04]  /*11410*/  STL [R1+0x2c4], R115 ;  /* 0x0002c47301007387 */ /* 0x0001e80000100800 */
[----:B------:R1:W-:Y:S04]  /*11420*/  STL [R1+0x2f0], R95 ;  /* 0x0002f05f01007387 */ /* 0x0003e80000100800 */
[----:B0-----:R-:W4:Y:S04]  /*11430*/  LDL.LU R115, [R1+0x3e8] ;  /* 0x0003e80001737983 */ /* 0x001f280000300800 */
[----:B------:R-:W4:Y:S04]  /*11440*/  LDL.LU R94, [R1+0x328] ;  /* 0x00032800015e7983 */ /* 0x000f280000300800 */
[----:B-1----:R-:W4:Y:S04]  /*11450*/  LDL.LU R95, [R1+0x2fc] ;  /* 0x0002fc00015f7983 */ /* 0x002f280000300800 */
[----:B------:R0:W-:Y:S04]  /*11460*/  STL [R1+0x2f8], R93 ;  /* 0x0002f85d01007387 */ /* 0x0001e80000100800 */
[----:B0-----:R-:W4:Y:S04]  /*11470*/  LDL.LU R93, [R1+0x330] ;  /* 0x00033000015d7983 */ /* 0x001f280000300800 */
[----:B------:R-:W-:Y:S04]  /*11480*/  STL [R1+0x2cc], R91 ;  /* 0x0002cc5b01007387 */ /* 0x000fe80000100800 */
[----:B------:R0:W-:Y:S04]  /*11490*/  STL [R1+0x2d4], R114 ;  /* 0x0002d47201007387 */ /* 0x0001e80000100800 */
[----:B------:R1:W-:Y:S04]  /*114a0*/  STL [R1+0x300], R110 ;  /* 0x0003006e01007387 */ /* 0x0003e80000100800 */
[----:B0-----:R-:W4:Y:S01]  /*114b0*/  LDL.LU R114, [R1+0x3e4] ;  /* 0x0003e40001727983 */ /* 0x001f220000300800 */
[----:B-----5:R-:W-:-:S02]  /*114c0*/  IADD3.X R92, R92, UR17, RZ, P1, !PT ;  /* 0x000000115c5c7c10 */ /* 0x020fc40008ffe4ff */
[----:B---3--:R-:W-:Y:S01]  /*114d0*/  IADD3 R113, P1, R113, UR61, RZ ;  /* 0x0000003d71717c10 */ /* 0x008fe2000ff3e0ff */
[----:B-1----:R-:W3:Y:S01]  /*114e0*/  LDL.LU R110, [R1+0x338] ;  /* 0x00033800016e7983 */ /* 0x002ee20000300800 */
[----:B------:R-:W-:Y:S02]  /*114f0*/  IADD3.X R116, R116, UR17, RZ, P2, !PT ;  /* 0x0000001174747c10 */ /* 0x000fe400097fe4ff */
[----:B------:R-:W-:Y:S02]  /*11500*/  IADD3.X R119, R119, UR17, RZ, P4, !PT ;  /* 0x0000001177777c10 */ /* 0x000fe4000a7fe4ff */
[----:B--2---:R-:W-:-:S05]  /*11510*/  IADD3 R112, P6, R112, UR61, RZ ;  /* 0x0000003d70707c10 */ /* 0x004fca000ffde0ff */
[----:B------:R0:W-:Y:S01]  /*11520*/  STL [R1+0x308], R112 ;  /* 0x0003087001007387 */ /* 0x0001e20000100800 */
[----:B------:R-:W-:-:S03]  /*11530*/  IADD3.X R111, R111, UR17, RZ, P3, !PT ;  /* 0x000000116f6f7c10 */ /* 0x000fc60009ffe4ff */
[----:B0-----:R-:W2:Y:S04]  /*11540*/  LDL.LU R112, [R1+0x30c] ;  /* 0x00030c0001707983 */ /* 0x001ea80000300800 */
[----:B------:R0:W-:Y:S04]  /*11550*/  STL [R1+0x310], R113 ;  /* 0x0003107101007387 */ /* 0x0001e80000100800 */
[----:B------:R-:W-:Y:S04]  /*11560*/  STL [R1+0x2dc], R92 ;  /* 0x0002dc5c01007387 */ /* 0x000fe80000100800 */
[----:B0-----:R-:W5:Y:S04]  /*11570*/  LDL.LU R113, [R1+0x340] ;  /* 0x0003400001717983 */ /* 0x001f680000300800 */
[----:B------:R0:W-:Y:S01]  /*11580*/  STL [R1+0x2e4], R116 ;  /* 0x0002e47401007387 */ /* 0x0001e20000100800 */
[----:B------:R-:W-:-:S03]  /*11590*/  IADD3.X R120, R120, UR17, RZ, P6, !PT ;  /* 0x0000001178787c10 */ /* 0x000fc6000b7fe4ff */
[----:B0-----:R-:W5:Y:S01]  /*115a0*/  LDL.LU R116, [R1+0x3e0] ;  /* 0x0003e00001747983 */ /* 0x001f620000300800 */
[----:B----4-:R-:W-:Y:S02]  /*115b0*/  IADD3 R118, P3, R118, UR61, RZ ;  /* 0x0000003d76767c10 */ /* 0x010fe4000ff7e0ff */
[----:B------:R-:W-:Y:S02]  /*115c0*/  IADD3 R94, P4, R94, UR61, RZ ;  /* 0x0000003d5e5e7c10 */ /* 0x000fe4000ff9e0ff */
[----:B------:R-:W-:Y:S02]  /*115d0*/  IADD3.X R95, R95, UR17, RZ, P5, !PT ;  /* 0x000000115f5f7c10 */ /* 0x000fe4000affe4ff */
[----:B------:R-:W-:Y:S02]  /*115e0*/  IADD3 R93, P5, R93, UR61, RZ ;  /* 0x0000003d5d5d7c10 */ /* 0x000fe4000ffbe0ff */
[----:B------:R-:W-:-:S05]  /*115f0*/  IADD3 R114, P2, R114, UR61, RZ ;  /* 0x0000003d72727c10 */ /* 0x000fca000ff5e0ff */
[----:B------:R0:W-:Y:S04]  /*11600*/  STL [R1+0x318], R114 ;  /* 0x0003187201007387 */ /* 0x0001e80000100800 */
[----:B0-----:R-:W4:Y:S04]  /*11610*/  LDL.LU R114, [R1+0x3dc] ;  /* 0x0003dc0001727983 */ /* 0x001f280000300800 */
[----:B------:R0:W-:Y:S04]  /*11620*/  STL [R1+0x320], R118 ;  /* 0x0003207601007387 */ /* 0x0001e80000100800 */
[----:B------:R-:W-:Y:S04]  /*11630*/  STL [R1+0x2ec], R111 ;  /* 0x0002ec6f01007387 */ /* 0x000fe80000100800 */
[----:B0-----:R-:W4:Y:S04]  /*11640*/  LDL.LU R118, [R1+0x31c] ;  /* 0x00031c0001767983 */ /* 0x001f280000300800 */
[----:B------:R0:W-:Y:S04]  /*11650*/  STL [R1+0x2f4], R119 ;  /* 0x0002f47701007387 */ /* 0x0001e80000100800 */
[----:B0-----:R-:W4:Y:S04]  /*11660*/  LDL.LU R119, [R1+0x350] ;  /* 0x0003500001777983 */ /* 0x001f280000300800 */
[----:B------:R-:W-:Y:S04]  /*11670*/  STL [R1+0x328], R94 ;  /* 0x0003285e01007387 */ /* 0x000fe80000100800 */
[----:B------:R-:W4:Y:S04]  /*11680*/  LDL.LU R91, [R1+0x358] ;  /* 0x00035800015b7983 */ /* 0x000f280000300800 */
[----:B------:R-:W-:Y:S04]  /*11690*/  STL [R1+0x2fc], R95 ;  /* 0x0002fc5f01007387 */ /* 0x000fe80000100800 */
[----:B------:R-:W-:Y:S04]  /*116a0*/  STL [R1+0x330], R93 ;  /* 0x0003305d01007387 */ /* 0x000fe80000100800 */
[----:B------:R0:W-:Y:S04]  /*116b0*/  STL [R1+0x304], R120 ;  /* 0x0003047801007387 */ /* 0x0001e80000100800 */
[----:B0-----:R-:W4:Y:S01]  /*116c0*/  LDL.LU R120, [R1+0x3d8] ;  /* 0x0003d80001787983 */ /* 0x001f220000300800 */
[----:B---3--:R-:W-:-:S03]  /*116d0*/  IADD3 R110, P6, R110, UR61, RZ ;  /* 0x0000003d6e6e7c10 */ /* 0x008fc6000ffde0ff */
[----:B------:R-:W3:Y:S01]  /*116e0*/  LDL.LU R92, [R1+0x32c] ;  /* 0x00032c00015c7983 */ /* 0x000ee20000300800 */
[----:B------:R-:W-:-:S03]  /*116f0*/  IADD3.X R115, R115, UR17, RZ, P2, !PT ;  /* 0x0000001173737c10 */ /* 0x000fc600097fe4ff */
[----:B------:R-:W3:Y:S04]  /*11700*/  LDL.LU R111, [R1+0x360] ;  /* 0x00036000016f7983 */ /* 0x000ee80000300800 */
[----:B------:R-:W3:Y:S04]  /*11710*/  LDL.LU R94, [R1+0x368] ;  /* 0x00036800015e7983 */ /* 0x000ee80000300800 */
[----:B------:R0:W-:Y:S04]  /*11720*/  STL [R1+0x338], R110 ;  /* 0x0003386e01007387 */ /* 0x0001e80000100800 */
[----:B------:R-:W3:Y:S01]  /*11730*/  LDL.LU R95, [R1+0x33c] ;  /* 0x00033c00015f7983 */ /* 0x000ee20000300800 */
[----:B--2---:R-:W-:-:S05]  /*11740*/  IADD3.X R112, R112, UR17, RZ, P1, !PT ;  /* 0x0000001170707c10 */ /* 0x004fca0008ffe4ff */
[----:B------:R1:W-:Y:S04]  /*11750*/  STL [R1+0x30c], R112 ;  /* 0x00030c7001007387 */ /* 0x0003e80000100800 */
[----:B------:R-:W2:Y:S01]  /*11760*/  LDL.LU R93, [R1+0x370] ;  /* 0x00037000015d7983 */ /* 0x000ea20000300800 */
[----:B-----5:R-:W-:-:S05]  /*11770*/  IADD3 R113, P1, R113, UR61, RZ ;  /* 0x0000003d71717c10 */ /* 0x020fca000ff3e0ff */
[----:B------:R5:W-:Y:S04]  /*11780*/  STL [R1+0x340], R113 ;  /* 0x0003407101007387 */ /* 0x000be80000100800 */
[----:B0-----:R-:W2:Y:S04]  /*11790*/  LDL.LU R110, [R1+0x378] ;  /* 0x00037800016e7983 */ /* 0x001ea80000300800 */
[----:B------:R0:W-:Y:S04]  /*117a0*/  STL [R1+0x314], R115 ;  /* 0x0003147301007387 */ /* 0x0001e80000100800 */
[----:B-1----:R-:W2:Y:S01]  /*117b0*/  LDL.LU R112, [R1+0x34c] ;  /* 0x00034c0001707983 */ /* 0x002ea20000300800 */
[----:B------:R-:W-:-:S03]  /*117c0*/  IADD3.X R116, R116, UR17, RZ, P4, !PT ;  /* 0x0000001174747c10 */ /* 0x000fc6000a7fe4ff */
[----:B-----5:R-:W5:Y:S01]  /*117d0*/  LDL.LU R113, [R1+0x380] ;  /* 0x0003800001717983 */ /* 0x020f620000300800 */
[----:B----4-:R-:W-:Y:S02]  /*117e0*/  IADD3.X R118, R118, UR17, RZ, P3, !PT ;  /* 0x0000001176767c10 */ /* 0x010fe40009ffe4ff */
[----:B------:R-:W-:Y:S02]  /*117f0*/  IADD3 R119, P3, R119, UR61, RZ ;  /* 0x0000003d77777c10 */ /* 0x000fe4000ff7e0ff */
[----:B------:R-:W-:-:S05]  /*11800*/  IADD3 R120, P2, R120, UR61, RZ ;  /* 0x0000003d78787c10 */ /* 0x000fca000ff5e0ff */
[----:B------:R1:W-:Y:S04]  /*11810*/  STL [R1+0x348], R120 ;  /* 0x0003487801007387 */ /* 0x0003e80000100800 */
[----:B0-----:R-:W4:Y:S04]  /*11820*/  LDL.LU R115, [R1+0x35c] ;  /* 0x00035c0001737983 */ /* 0x001f280000300800 */
[----:B------:R0:W-:Y:S04]  /*11830*/  STL [R1+0x31c], R118 ;  /* 0x00031c7601007387 */ /* 0x0001e80000100800 */
[----:B-1----:R-:W4:Y:S04]  /*11840*/  LDL.LU R120, [R1+0x36c] ;  /* 0x00036c0001787983 */ /* 0x002f280000300800 */
[----:B0-----:R-:W4:Y:S04]  /*11850*/  LDL.LU R118, [R1+0x374] ;  /* 0x0003740001767983 */ /* 0x001f280000300800 */
[----:B------:R0:W-:Y:S04]  /*11860*/  STL [R1+0x350], R119 ;  /* 0x0003507701007387 */ /* 0x0001e80000100800 */
[----:B0-----:R-:W4:Y:S04]  /*11870*/  LDL.LU R119, [R1+0x37c] ;  /* 0x00037c0001777983 */ /* 0x001f280000300800 */
[----:B------:R0:W-:Y:S04]  /*11880*/  STL [R1+0x324], R116 ;  /* 0x0003247401007387 */ /* 0x0001e80000100800 */
[----:B0-----:R-:W5:Y:S01]  /*11890*/  LDL.LU R116, [R1+0x3d4] ;  /* 0x0003d40001747983 */ /* 0x001f620000300800 */
[----:B------:R-:W-:-:S02]  /*118a0*/  IADD3 R91, P4, R91, UR61, RZ ;  /* 0x0000003d5b5b7c10 */ /* 0x000fc4000ff9e0ff */
[----:B---3--:R-:W-:Y:S02]  /*118b0*/  IADD3.X R92, R92, UR17, RZ, P5, !PT ;  /* 0x000000115c5c7c10 */ /* 0x008fe4000affe4ff */
[----:B------:R-:W-:Y:S02]  /*118c0*/  IADD3.X R114, R114, UR17, RZ, P6, !PT ;  /* 0x0000001172727c10 */ /* 0x000fe4000b7fe4ff */
[----:B------:R-:W-:Y:S01]  /*118d0*/  IADD3 R111, P5, R111, UR61, RZ ;  /* 0x0000003d6f6f7c10 */ /* 0x000fe2000ffbe0ff */
[----:B------:R-:W-:Y:S01]  /*118e0*/  STL [R1+0x358], R91 ;  /* 0x0003585b01007387 */ /* 0x000fe20000100800 */
[----:B------:R-:W-:Y:S02]  /*118f0*/  IADD3 R94, P6, R94, UR61, RZ ;  /* 0x0000003d5e5e7c10 */ /* 0x000fe4000ffde0ff */
[----:B------:R-:W-:Y:S01]  /*11900*/  IADD3.X R95, R95, UR17, RZ, P1, !PT ;  /* 0x000000115f5f7c10 */ /* 0x000fe20008ffe4ff */
[----:B------:R-:W-:Y:S04]  /*11910*/  STL [R1+0x32c], R92 ;  /* 0x00032c5c01007387 */ /* 0x000fe80000100800 */
[----:B------:R0:W-:Y:S04]  /*11920*/  STL [R1+0x334], R114 ;  /* 0x0003347201007387 */ /* 0x0001e80000100800 */
[----:B------:R-:W-:Y:S04]  /*11930*/  STL [R1+0x360], R111 ;  /* 0x0003606f01007387 */ /* 0x000fe80000100800 */
[----:B0-----:R-:W3:Y:S04]  /*11940*/  LDL.LU R114, [R1+0x3d0] ;  /* 0x0003d00001727983 */ /* 0x001ee80000300800 */
[----:B------:R-:W-:Y:S04]  /*11950*/  STL [R1+0x368], R94 ;  /* 0x0003685e01007387 */ /* 0x000fe80000100800 */
[----:B------:R-:W-:Y:S01]  /*11960*/  STL [R1+0x33c], R95 ;  /* 0x00033c5f01007387 */ /* 0x000fe20000100800 */
[----:B--2---:R-:W-:-:S02]  /*11970*/  IADD3 R93, P1, R93, UR61, RZ ;  /* 0x0000003d5d5d7c10 */ /* 0x004fc4000ff3e0ff */
[----:B-----5:R-:W-:-:S05]  /*11980*/  IADD3.X R116, R116, UR17, RZ, P2, !PT ;  /* 0x0000001174747c10 */ /* 0x020fca00097fe4ff */
[----:B------:R0:W-:Y:S04]  /*11990*/  STL [R1+0x344], R116 ;  /* 0x0003447401007387 */ /* 0x0001e80000100800 */
[----:B------:R1:W-:Y:S04]  /*119a0*/  STL [R1+0x370], R93 ;  /* 0x0003705d01007387 */ /* 0x0003e80000100800 */
[----:B0-----:R-:W2:Y:S01]  /*119b0*/  LDL.LU R116, [R1+0x3c4] ;  /* 0x0003c40001747983 */ /* 0x001ea20000300800 */
[----:B------:R-:W-:-:S09]  /*119c0*/  UIADD3.64 UR26, UR22, 0x4, URZ ;  /* 0x00000004161a7897 */ /* 0x000fd2000fffe03f */
[----:B------:R-:W-:Y:S01]  /*119d0*/  QGMMA.64x128x32.F32.E4M3.E4M3 R24, gdesc[UR24], R24, gsb0 ;  /* 0x01e00000181879f3 */ /* 0x000fe20008000818 */
[----:B------:R-:W-:Y:S02]  /*119e0*/  IADD3 R110, P2, R110, UR61, RZ ;  /* 0x0000003d6e6e7c10 */ /* 0x000fe4000ff5e0ff */
[----:B------:R-:W-:Y:S02]  /*119f0*/  IADD3.X R112, R112, UR17, RZ, P3, !PT ;  /* 0x0000001170707c10 */ /* 0x000fe40009ffe4ff */
[----:B------:R-:W-:Y:S02]  /*11a00*/  IADD3 R113, P3, R113, UR61, RZ ;  /* 0x0000003d71717c10 */ /* 0x000fe4000ff7e0ff */
[----:B---3--:R-:W-:Y:S01]  /*11a10*/  IADD3.X R114, R114, UR17, RZ, P4, !PT ;  /* 0x0000001172727c10 */ /* 0x008fe2000a7fe4ff */
[----:B------:R1:W-:Y:S01]  /*11a20*/  STL [R1+0x378], R110 ;  /* 0x0003786e01007387 */ /* 0x0003e20000100800 */
[----:B----4-:R-:W-:Y:S02]  /*11a30*/  IADD3.X R115, R115, UR17, RZ, P5, !PT ;  /* 0x0000001173737c10 */ /* 0x010fe4000affe4ff */
[----:B------:R-:W-:Y:S01]  /*11a40*/  IADD3.X R120, R120, UR17, RZ, P1, !PT ;  /* 0x0000001178787c10 */ /* 0x000fe20008ffe4ff */
[----:B------:R1:W-:Y:S01]  /*11a50*/  STL [R1+0x34c], R112 ;  /* 0x00034c7001007387 */ /* 0x0003e20000100800 */
[----:B------:R-:W-:Y:S01]  /*11a60*/  IADD3.X R119, R119, UR17, RZ, P3, !PT ;  /* 0x0000001177777c10 */ /* 0x000fe20009ffe4ff */
[----:B------:R-:W-:Y:S01]  /*11a70*/  IMAD.SHL.U32 R9, R9, 0x80, RZ ;  /* 0x0000008009097824 */ /* 0x000fe200078e00ff */
[----:B------:R-:W-:Y:S01]  /*11a80*/  IADD3.X R118, R118, UR17, RZ, P2, !PT ;  /* 0x0000001176767c10 */ /* 0x000fe200097fe4ff */
[----:B------:R1:W-:Y:S04]  /*11a90*/  STL [R1+0x380], R113 ;  /* 0x0003807101007387 */ /* 0x0003e80000100800 */
[----:B------:R1:W-:Y:S01]  /*11aa0*/  STL [R1+0x354], R114 ;  /* 0x0003547201007387 */ /* 0x0003e20000100800 */
[----:B------:R-:W-:-:S03]  /*11ab0*/  UIADD3 UR59, UR59, -0x1, URZ ;  /* 0xffffffff3b3b7890 */ /* 0x000fc6000fffe03f */
[----:B------:R1:W-:Y:S01]  /*11ac0*/  STL [R1+0x35c], R115 ;  /* 0x00035c7301007387 */ /* 0x0003e20000100800 */
[C---:B------:R-:W-:Y:S01]  /*11ad0*/  IADD3 R2, P0, R9.reuse, R2, RZ ;  /* 0x0000000209027210 */ /* 0x040fe20007f1e0ff */
[----:B------:R-:W-:Y:S02]  /*11ae0*/  UIADD3 UR48, UP5, UR61, UR48, URZ ;  /* 0x000000303d307290 */ /* 0x000fe4000ffbe03f */
[----:B------:R-:W-:Y:S01]  /*11af0*/  UIADD3 UR47, UP4, UR61, UR47, URZ ;  /* 0x0000002f3d2f7290 */ /* 0x000fe2000ff9e03f */
[----:B------:R-:W-:Y:S01]  /*11b00*/  LEA.HI.X.SX32 R0, R9, R0, 0x1, P0 ;  /* 0x0000000009007211 */ /* 0x000fe200000f0eff */
[----:B------:R-:W-:Y:S02]  /*11b10*/  UIADD3 UR46, UP3, UR61, UR46, URZ ;  /* 0x0000002e3d2e7290 */ /* 0x000fe4000ff7e03f */
[----:B------:R-:W-:Y:S02]  /*11b20*/  UIADD3 UR45, UP2, UR61, UR45, URZ ;  /* 0x0000002d3d2d7290 */ /* 0x000fe4000ff5e03f */
[----:B------:R-:W-:-:S02]  /*11b30*/  UIADD3 UR44, UP1, UR61, UR44, URZ ;  /* 0x0000002c3d2c7290 */ /* 0x000fc4000ff3e03f */
[----:B------:R-:W-:Y:S01]  /*11b40*/  UIADD3 UR43, UP0, UR61, UR43, URZ ;  /* 0x0000002b3d2b7290 */ /* 0x000fe2000ff1e03f */
[----:B------:R-:W-:Y:S01]  /*11b50*/  ISETP.NE.U32.AND P0, PT, RZ, UR59, PT ;  /* 0x0000003bff007c0c */ /* 0x000fe2000bf05070 */
[----:B------:R-:W-:Y:S02]  /*11b60*/  UIADD3.X UR14, UR17, UR14, URZ, UP5, !UPT ;  /* 0x0000000e110e7290 */ /* 0x000fe4000affe43f */
[----:B------:R-:W-:Y:S02]  /*11b70*/  UIADD3.X UR13, UR17, UR13, URZ, UP4, !UPT ;  /* 0x0000000d110d7290 */ /* 0x000fe4000a7fe43f */
[----:B------:R-:W-:Y:S02]  /*11b80*/  UIADD3.X UR12, UR17, UR12, URZ, UP3, !UPT ;  /* 0x0000000c110c7290 */ /* 0x000fe40009ffe43f */
[----:B------:R-:W-:Y:S02]  /*11b90*/  UIADD3.X UR11, UR17, UR11, URZ, UP2, !UPT ;  /* 0x0000000b110b7290 */ /* 0x000fe400097fe43f */
[----:B------:R-:W-:-:S02]  /*11ba0*/  UIADD3.X UR10, UR17, UR10, URZ, UP1, !UPT ;  /* 0x0000000a110a7290 */ /* 0x000fc40008ffe43f */
[----:B------:R-:W-:Y:S02]  /*11bb0*/  UIADD3.X UR9, UR17, UR9, URZ, UP0, !UPT ;  /* 0x0000000911097290 */ /* 0x000fe400087fe43f */
[----:B------:R-:W-:Y:S02]  /*11bc0*/  UIADD3 UR42, UP6, UR61, UR42, URZ ;  /* 0x0000002a3d2a7290 */ /* 0x000fe4000ffde03f */
[----:B------:R-:W-:Y:S02]  /*11bd0*/  UIADD3 UR41, UP5, UR61, UR41, URZ ;  /* 0x000000293d297290 */ /* 0x000fe4000ffbe03f */
[----:B------:R-:W-:Y:S02]  /*11be0*/  UIADD3 UR40, UP4, UR61, UR40, URZ ;  /* 0x000000283d287290 */ /* 0x000fe4000ff9e03f */
[----:B------:R-:W-:Y:S02]  /*11bf0*/  UIADD3 UR37, UP3, UR61, UR37, URZ ;  /* 0x000000253d257290 */ /* 0x000fe4000ff7e03f */
[----:B------:R-:W-:-:S02]  /*11c00*/  UIADD3 UR36, UP2, UR61, UR36, URZ ;  /* 0x000000243d247290 */ /* 0x000fc4000ff5e03f */
[----:B------:R-:W-:Y:S02]  /*11c10*/  UIADD3 UR49, UP1, UR61, UR49, URZ ;  /* 0x000000313d317290 */ /* 0x000fe4000ff3e03f */
[----:B------:R-:W-:Y:S02]  /*11c20*/  UIADD3 UR50, UP0, UR61, UR50, URZ ;  /* 0x000000323d327290 */ /* 0x000fe4000ff1e03f */
[----:B------:R-:W-:Y:S02]  /*11c30*/  UIADD3.X UR8, UR17, UR8, URZ, UP6, !UPT ;  /* 0x0000000811087290 */ /* 0x000fe4000b7fe43f */
[----:B------:R-:W-:Y:S02]  /*11c40*/  UIADD3.X UR7, UR17, UR7, URZ, UP5, !UPT ;  /* 0x0000000711077290 */ /* 0x000fe4000affe43f */
[----:B------:R-:W-:Y:S02]  /*11c50*/  UIADD3.X UR6, UR17, UR6, URZ, UP4, !UPT ;  /* 0x0000000611067290 */ /* 0x000fe4000a7fe43f */
[----:B------:R-:W-:-:S02]  /*11c60*/  UIADD3.X UR5, UR17, UR5, URZ, UP3, !UPT ;  /* 0x0000000511057290 */ /* 0x000fc40009ffe43f */
[----:B------:R-:W-:Y:S02]  /*11c70*/  UIADD3.X UR4, UR17, UR4, URZ, UP2, !UPT ;  /* 0x0000000411047290 */ /* 0x000fe400097fe43f */
[----:B------:R-:W-:Y:S02]  /*11c80*/  UIADD3.X UR15, UR17, UR15, URZ, UP1, !UPT ;  /* 0x0000000f110f7290 */ /* 0x000fe40008ffe43f */
[----:B------:R-:W-:Y:S02]  /*11c90*/  UIADD3.X UR28, UR17, UR28, URZ, UP0, !UPT ;  /* 0x0000001c111c7290 */ /* 0x000fe400087fe43f */
[----:B------:R-:W-:Y:S02]  /*11ca0*/  UIADD3 UR51, UP6, UR61, UR51, URZ ;  /* 0x000000333d337290 */ /* 0x000fe4000ffde03f */
[----:B------:R-:W-:Y:S02]  /*11cb0*/  UIADD3 UR52, UP5, UR61, UR52, URZ ;  /* 0x000000343d347290 */ /* 0x000fe4000ffbe03f */
[----:B------:R-:W-:-:S02]  /*11cc0*/  UIADD3 UR53, UP4, UR61, UR53, URZ ;  /* 0x000000353d357290 */ /* 0x000fc4000ff9e03f */
[----:B------:R-:W-:Y:S02]  /*11cd0*/  UIADD3 UR54, UP3, UR61, UR54, URZ ;  /* 0x000000363d367290 */ /* 0x000fe4000ff7e03f */
[----:B------:R-:W-:Y:S02]  /*11ce0*/  UIADD3 UR55, UP2, UR61, UR55, URZ ;  /* 0x000000373d377290 */ /* 0x000fe4000ff5e03f */
[----:B------:R-:W-:Y:S02]  /*11cf0*/  UIADD3 UR56, UP1, UR61, UR56, URZ ;  /* 0x000000383d387290 */ /* 0x000fe4000ff3e03f */
[----:B------:R-:W-:Y:S02]  /*11d00*/  UIADD3 UR57, UP0, UR61, UR57, URZ ;  /* 0x000000393d397290 */ /* 0x000fe4000ff1e03f */
[----:B------:R-:W-:Y:S02]  /*11d10*/  UIADD3 UR60, UR60, -0x80, URZ ;  /* 0xffffff803c3c7890 */ /* 0x000fe4000fffe03f */
[----:B------:R-:W-:-:S02]  /*11d20*/  UIADD3.X UR29, UR17, UR29, URZ, UP6, !UPT ;  /* 0x0000001d111d7290 */ /* 0x000fc4000b7fe43f */
[----:B------:R-:W-:Y:S02]  /*11d30*/  UIADD3.X UR30, UR17, UR30, URZ, UP5, !UPT ;  /* 0x0000001e111e7290 */ /* 0x000fe4000affe43f */
[----:B------:R-:W-:Y:S02]  /*11d40*/  UIADD3.X UR31, UR17, UR31, URZ, UP4, !UPT ;  /* 0x0000001f111f7290 */ /* 0x000fe4000a7fe43f */
[----:B------:R-:W-:Y:S02]  /*11d50*/  UIADD3.X UR32, UR17, UR32, URZ, UP3, !UPT ;  /* 0x0000002011207290 */ /* 0x000fe40009ffe43f */
[----:B------:R-:W-:Y:S02]  /*11d60*/  UIADD3.X UR33, UR17, UR33, URZ, UP2, !UPT ;  /* 0x0000002111217290 */ /* 0x000fe400097fe43f */
[----:B------:R-:W-:Y:S02]  /*11d70*/  UIADD3.X UR34, UR17, UR34, URZ, UP1, !UPT ;  /* 0x0000002211227290 */ /* 0x000fe40008ffe43f */
[----:B------:R-:W-:Y:S01]  /*11d80*/  UIADD3.X UR35, UR17, UR35, URZ, UP0, !UPT ;  /* 0x0000002311237290 */ /* 0x000fe200087fe43f */
[----:B------:R-:W-:-:S02]  /*11d90*/  WARPGROUP.DEPBAR.LE gsb0, 0x0 ;  /* 0x00008000000079c5 */ /* 0x000fc40000010000 */
[----:B--2---:R-:W-:-:S05]  /*11da0*/  IADD3.X R116, R116, UR17, RZ, P6, !PT ;  /* 0x0000001174747c10 */ /* 0x004fca000b7fe4ff */
[----:B------:R1:W-:Y:S04]  /*11db0*/  STL [R1+0x364], R116 ;  /* 0x0003647401007387 */ /* 0x0003e80000100800 */
[----:B------:R1:W-:Y:S04]  /*11dc0*/  STL [R1+0x36c], R120 ;  /* 0x00036c7801007387 */ /* 0x0003e80000100800 */
[----:B------:R1:W-:Y:S04]  /*11dd0*/  STL [R1+0x37c], R119 ;  /* 0x00037c7701007387 */ /* 0x0003e80000100800 */
[----:B------:R1:W-:Y:S01]  /*11de0*/  STL [R1+0x374], R118 ;  /* 0x0003747601007387 */ /* 0x0003e20000100800 */
[----:B------:R-:W-:Y:S05]  /*11df0*/  @P0 BRA `(.L_x_1) ;  /* 0xffffff8800140947 */ /* 0x000fea000383ffff */
.L_x_0:
[----:B------:R-:W2:Y:S01]  /*11e00*/  S2R R89, SR_TID.X ;  /* 0x0000000000597919 */ /* 0x000ea20000002100 */
[----:B------:R-:W-:Y:S01]  /*11e10*/  F2FP.SATFINITE.E4M3.F32.PACK_AB_MERGE_C R40, R41, R40, RZ ;  /* 0x000000282928723e */ /* 0x000fe200048070ff */
[----:B------:R-:W-:Y:S01]  /*11e20*/  ULDC UR4, c[0x0][0x244] ;  /* 0x0000910000047ab9 */ /* 0x000fe20000000800 */
[----:B------:R-:W-:Y:S01]  /*11e30*/  F2FP.SATFINITE.E4M3.F32.PACK_AB_MERGE_C R44, R45, R44, RZ ;  /* 0x0000002c2d2c723e */ /* 0x000fe200048070ff */
[----:B------:R-:W3:Y:S01]  /*11e40*/  LDL.LU R88, [R1+0x384] ;  /* 0x0003840001587983 */ /* 0x000ee20000300800 */
[----:B------:R-:W-:Y:S01]  /*11e50*/  F2FP.SATFINITE.E4M3.F32.PACK_AB_MERGE_C R48, R49, R48, RZ ;  /* 0x000000303130723e */ /* 0x000fe200048070ff */
[----:B------:R-:W-:Y:S01]  /*11e60*/  ULDC.64 UR6, c[0x0][0x228] ;  /* 0x00008a0000067ab9 */ /* 0x000fe20000000a00 */
[----:B------:R-:W-:Y:S01]  /*11e70*/  F2FP.SATFINITE.E4M3.F32.PACK_AB_MERGE_C R24, R25, R24, RZ ;  /* 0x000000181918723e */ /* 0x000fe200048070ff */
[----:B------:R-:W4:Y:S01]  /*11e80*/  S2R R90, SR_TID.X ;  /* 0x00000000005a7919 */ /* 0x000f220000002100 */
[----:B------:R-:W-:Y:S02]  /*11e90*/  F2FP.SATFINITE.E4M3.F32.PACK_AB_MERGE_C R28, R29, R28, RZ ;  /* 0x0000001c1d1c723e */ /* 0x000fe400048070ff */
[----:B------:R-:W-:-:S02]  /*11ea0*/  F2FP.SATFINITE.E4M3.F32.PACK_AB_MERGE_C R32, R33, R32, RZ ;  /* 0x000000202120723e */ /* 0x000fc400048070ff */
[----:B------:R-:W-:Y:S02]  /*11eb0*/  F2FP.SATFINITE.E4M3.F32.PACK_AB_MERGE_C R56, R57, R56, RZ ;  /* 0x000000383938723e */ /* 0x000fe400048070ff */
[----:B------:R-:W-:Y:S02]  /*11ec0*/  F2FP.SATFINITE.E4M3.F32.PACK_AB_MERGE_C R60, R61, R60, RZ ;  /* 0x0000003c3d3c723e */ /* 0x000fe400048070ff */
[----:B------:R-:W-:Y:S02]  /*11ed0*/  F2FP.SATFINITE.E4M3.F32.PACK_AB_MERGE_C R64, R65, R64, RZ ;  /* 0x000000404140723e */ /* 0x000fe400048070ff */
[----:B------:R-:W-:Y:S02]  /*11ee0*/  F2FP.SATFINITE.E4M3.F32.PACK_AB_MERGE_C R72, R73, R72, RZ ;  /* 0x000000484948723e */ /* 0x000fe400048070ff */
[----:B------:R-:W-:Y:S02]  /*11ef0*/  F2FP.SATFINITE.E4M3.F32.PACK_AB_MERGE_C R76, R77, R76, RZ ;  /* 0x0000004c4d4c723e */ /* 0x000fe400048070ff */
[----:B------:R-:W-:-:S02]  /*11f00*/  F2FP.SATFINITE.E4M3.F32.PACK_AB_MERGE_C R80, R81, R80, RZ ;  /* 0x000000505150723e */ /* 0x000fc400048070ff */
[----:B------:R-:W-:Y:S02]  /*11f10*/  LOP3.LUT R40, R40, 0xffff, RZ, 0xc0, !PT ;  /* 0x0000ffff28287812 */ /* 0x000fe400078ec0ff */
[----:B------:R-:W-:Y:S02]  /*11f20*/  LOP3.LUT R17, R44, 0xffff, RZ, 0xc0, !PT ;  /* 0x0000ffff2c117812 */ /* 0x000fe400078ec0ff */
[----:B------:R-:W-:Y:S02]  /*11f30*/  LOP3.LUT R48, R48, 0xffff, RZ, 0xc0, !PT ;  /* 0x0000ffff30307812 */ /* 0x000fe400078ec0ff */
[----:B------:R-:W-:Y:S01]  /*11f40*/  LOP3.LUT R24, R24, 0xffff, RZ, 0xc0, !PT ;  /* 0x0000ffff18187812 */ /* 0x000fe200078ec0ff */
[C---:B--2---:R-:W-:Y:S01]  /*11f50*/  IMAD.SHL.U32 R0, R89.reuse, 0x400, RZ ;  /* 0x0000040059007824 */ /* 0x044fe200078e00ff */
[C---:B------:R-:W-:Y:S01]  /*11f60*/  LOP3.LUT R7, R89.reuse, 0x180, RZ, 0xc0, !PT ;  /* 0x0000018059077812 */ /* 0x040fe200078ec0ff */
[C---:B------:R-:W-:Y:S01]  /*11f70*/  IMAD.SHL.U32 R2, R89.reuse, 0x8, RZ ;  /* 0x0000000859027824 */ /* 0x040fe200078e00ff */
[C---:B------:R-:W-:Y:S01]  /*11f80*/  LOP3.LUT R5, R89.reuse, 0x7f, RZ, 0xc0, !PT ;  /* 0x0000007f59057812 */ /* 0x040fe200078ec0ff */
[C---:B------:R-:W-:Y:S01]  /*11f90*/  IMAD.SHL.U32 R3, R89.reuse, 0x20, RZ ;  /* 0x0000002059037824 */ /* 0x040fe200078e00ff */
[----:B------:R-:W-:Y:S01]  /*11fa0*/  LOP3.LUT R0, R0, 0x6000, RZ, 0xc0, !PT ;  /* 0x0000600000007812 */ /* 0x000fe200078ec0ff */
[----:B------:R-:W-:Y:S01]  /*11fb0*/  IMAD.SHL.U32 R4, R89, 0x1000, RZ ;  /* 0x0000100059047824 */ /* 0x000fe200078e00ff */
[----:B------:R-:W-:-:S02]  /*11fc0*/  LOP3.LUT R2, R2, 0x300, RZ, 0xc0, !PT ;  /* 0x0000030002027812 */ /* 0x000fc400078ec0ff */
[----:B------:R-:W-:Y:S02]  /*11fd0*/  LOP3.LUT R0, R0, 0x60, R3, 0xf8, !PT ;  /* 0x0000006000007812 */ /* 0x000fe400078ef803 */
[----:B------:R-:W-:Y:S01]  /*11fe0*/  LOP3.LUT R4, R4, 0x6000, RZ, 0xc0, !PT ;  /* 0x0000600004047812 */ /* 0x000fe200078ec0ff */
[----:B------:R-:W-:Y:S01]  /*11ff0*/  IMAD R3, R7, 0x10, R2 ;  /* 0x0000001007037824 */ /* 0x000fe200078e0202 */
[----:B0-----:R-:W-:Y:S01]  /*12000*/  LOP3.LUT R15, R28, 0xffff, RZ, 0xc0, !PT ;  /* 0x0000ffff1c0f7812 */ /* 0x001fe200078ec0ff */
[----:B------:R-:W-:Y:S01]  /*12010*/  IMAD.SHL.U32 R2, R89, 0x4, RZ ;  /* 0x0000000459027824 */ /* 0x000fe200078e00ff */
[----:B------:R-:W-:Y:S01]  /*12020*/  LOP3.LUT R32, R32, 0xffff, RZ, 0xc0, !PT ;  /* 0x0000ffff20207812 */ /* 0x000fe200078ec0ff */
[----:B------:R-:W-:Y:S01]  /*12030*/  IMAD R5, R5, 0x10, R4 ;  /* 0x0000001005057824 */ /* 0x000fe200078e0204 */
[----:B------:R-:W-:Y:S01]  /*12040*/  LOP3.LUT R56, R56, 0xffff, RZ, 0xc0, !PT ;  /* 0x0000ffff38387812 */ /* 0x000fe200078ec0ff */
[----:B------:R-:W-:Y:S01]  /*12050*/  IMAD.IADD R3, R0, 0x1, R3 ;  /* 0x0000000100037824 */ /* 0x000fe200078e0203 */
[----:B------:R-:W-:-:S02]  /*12060*/  SHF.R.U32.HI R0, RZ, 0x2, R7 ;  /* 0x00000002ff007819 */ /* 0x000fc40000011607 */
[----:B------:R-:W-:Y:S02]  /*12070*/  LOP3.LUT R21, R60, 0xffff, RZ, 0xc0, !PT ;  /* 0x0000ffff3c157812 */ /* 0x000fe400078ec0ff */
[----:B------:R-:W-:Y:S02]  /*12080*/  LOP3.LUT R64, R64, 0xffff, RZ, 0xc0, !PT ;  /* 0x0000ffff40407812 */ /* 0x000fe400078ec0ff */
[----:B------:R-:W-:Y:S02]  /*12090*/  F2FP.SATFINITE.E4M3.F32.PACK_AB_MERGE_C R26, R27, R26, RZ ;  /* 0x0000001a1b1a723e */ /* 0x000fe400048070ff */
[----:B------:R-:W-:Y:S02]  /*120a0*/  F2FP.SATFINITE.E4M3.F32.PACK_AB_MERGE_C R30, R31, R30, RZ ;  /* 0x0000001e1f1e723e */ /* 0x000fe400048070ff */
[----:B------:R-:W-:Y:S02]  /*120b0*/  F2FP.SATFINITE.E4M3.F32.PACK_AB_MERGE_C R34, R35, R34, RZ ;  /* 0x000000222322723e */ /* 0x000fe400048070ff */
[----:B------:R-:W-:-:S02]  /*120c0*/  LOP3.LUT R72, R72, 0xffff, RZ, 0xc0, !PT ;  /* 0x0000ffff48487812 */ /* 0x000fc400078ec0ff */
[----:B------:R-:W-:Y:S02]  /*120d0*/  LOP3.LUT R23, R76, 0xffff, RZ, 0xc0, !PT ;  /* 0x0000ffff4c177812 */ /* 0x000fe400078ec0ff */
[----:B------:R-:W-:Y:S02]  /*120e0*/  LOP3.LUT R80, R80, 0xffff, RZ, 0xc0, !PT ;  /* 0x0000ffff50507812 */ /* 0x000fe400078ec0ff */
[----:B------:R-:W-:Y:S02]  /*120f0*/  LOP3.LUT R0, R5, R0, RZ, 0x3c, !PT ;  /* 0x0000000005007212 */ /* 0x000fe400078e3cff */
[----:B------:R-:W-:Y:S02]  /*12100*/  F2FP.SATFINITE.E4M3.F32.PACK_AB_MERGE_C R42, R43, R42, RZ ;  /* 0x0000002a2b2a723e */ /* 0x000fe400048070ff */
[----:B------:R-:W-:Y:S02]  /*12110*/  F2FP.SATFINITE.E4M3.F32.PACK_AB_MERGE_C R46, R47, R46, RZ ;  /* 0x0000002e2f2e723e */ /* 0x000fe400048070ff */
[----:B------:R-:W-:-:S02]  /*12120*/  F2FP.SATFINITE.E4M3.F32.PACK_AB_MERGE_C R50, R51, R50, RZ ;  /* 0x000000323332723e */ /* 0x000fc400048070ff */
[----:B------:R-:W-:Y:S02]  /*12130*/  F2FP.SATFINITE.E4M3.F32.PACK_AB_MERGE_C R74, R75, R74, RZ ;  /* 0x0000004a4b4a723e */ /* 0x000fe400048070ff */
[----:B------:R-:W-:Y:S02]  /*12140*/  F2FP.SATFINITE.E4M3.F32.PACK_AB_MERGE_C R78, R79, R78, RZ ;  /* 0x0000004e4f4e723e */ /* 0x000fe400048070ff */
[----:B------:R-:W-:Y:S02]  /*12150*/  F2FP.SATFINITE.E4M3.F32.PACK_AB_MERGE_C R82, R83, R82, RZ ;  /* 0x000000525352723e */ /* 0x000fe400048070ff */
[----:B------:R-:W-:Y:S02]  /*12160*/  LOP3.LUT R2, R3, 0x70, R2, 0x78, !PT ;  /* 0x0000007003027812 */ /* 0x000fe400078e7802 */
[----:B------:R-:W-:Y:S02]  /*12170*/  PRMT R6, R48, 0x3340, R1 ;  /* 0x0000334030067816 */ /* 0x000fe40000000001 */
[----:B------:R-:W-:-:S02]  /*12180*/  PRMT R5, R40, 0x3340, R17 ;  /* 0x0000334028057816 */ /* 0x000fc40000000011 */
[--C-:B------:R-:W-:Y:S02]  /*12190*/  PRMT R3, R32, 0x3340, R1.reuse ;  /* 0x0000334020037816 */ /* 0x100fe40000000001 */
[----:B------:R-:W-:Y:S02]  /*121a0*/  PRMT R8, R64, 0x3340, R1 ;  /* 0x0000334040087816 */ /* 0x000fe40000000001 */
[----:B------:R-:W-:Y:S02]  /*121b0*/  PRMT R4, R24, 0x3340, R15 ;  /* 0x0000334018047816 */ /* 0x000fe4000000000f */
[----:B------:R-:W-:Y:S02]  /*121c0*/  PRMT R7, R56, 0x3340, R21 ;  /* 0x0000334038077816 */ /* 0x000fe40000000015 */
[----:B------:R-:W-:Y:S02]  /*121d0*/  PRMT R10, R80, 0x3340, R1 ;  /* 0x00003340500a7816 */ /* 0x000fe40000000001 */
[----:B------:R-:W-:-:S02]  /*121e0*/  PRMT R9, R72, 0x3340, R23 ;  /* 0x0000334048097816 */ /* 0x000fc40000000017 */
[----:B------:R-:W-:Y:S02]  /*121f0*/  LOP3.LUT R26, R26, 0xffff, RZ, 0xc0, !PT ;  /* 0x0000ffff1a1a7812 */ /* 0x000fe400078ec0ff */
[----:B------:R-:W-:Y:S02]  /*12200*/  LOP3.LUT R25, R30, 0xffff, RZ, 0xc0, !PT ;  /* 0x0000ffff1e197812 */ /* 0x000fe400078ec0ff */
[----:B------:R-:W-:Y:S02]  /*12210*/  LOP3.LUT R34, R34, 0xffff, RZ, 0xc0, !PT ;  /* 0x0000ffff22227812 */ /* 0x000fe400078ec0ff */
[----:B------:R-:W-:Y:S02]  /*12220*/  LOP3.LUT R42, R42, 0xffff, RZ, 0xc0, !PT ;  /* 0x0000ffff2a2a7812 */ /* 0x000fe400078ec0ff */
[----:B------:R-:W-:Y:S02]  /*12230*/  LOP3.LUT R27, R46, 0xffff, RZ, 0xc0, !PT ;  /* 0x0000ffff2e1b7812 */ /* 0x000fe400078ec0ff */
[----:B------:R-:W-:-:S02]  /*12240*/  LOP3.LUT R50, R50, 0xffff, RZ, 0xc0, !PT ;  /* 0x0000ffff32327812 */ /* 0x000fc400078ec0ff */
[----:B------:R-:W-:Y:S02]  /*12250*/  LOP3.LUT R74, R74, 0xffff, RZ, 0xc0, !PT ;  /* 0x0000ffff4a4a7812 */ /* 0x000fe400078ec0ff */
[----:B------:R-:W-:Y:S02]  /*12260*/  LOP3.LUT R31, R78, 0xffff, RZ, 0xc0, !PT ;  /* 0x0000ffff4e1f7812 */ /* 0x000fe400078ec0ff */
[----:B------:R-:W-:Y:S02]  /*12270*/  LOP3.LUT R82, R82, 0xffff, RZ, 0xc0, !PT ;  /* 0x0000ffff52527812 */ /* 0x000fe400078ec0ff */
[----:B------:R-:W-:Y:S02]  /*12280*/  PRMT R5, R5, 0x5410, R6 ;  /* 0x0000541005057816 */ /* 0x000fe40000000006 */
[----:B------:R-:W-:Y:S02]  /*12290*/  PRMT R4, R4, 0x5410, R3 ;  /* 0x0000541004047816 */ /* 0x000fe40000000003 */
[----:B------:R-:W-:-:S02]  /*122a0*/  PRMT R6, R7, 0x5410, R8 ;  /* 0x0000541007067816 */ /* 0x000fc40000000008 */
[----:B------:R-:W-:Y:S02]  /*122b0*/  PRMT R7, R9, 0x5410, R10 ;  /* 0x0000541009077816 */ /* 0x000fe4000000000a */
[----:B------:R-:W-:Y:S02]  /*122c0*/  PRMT R3, R34, 0x3340, R1 ;  /* 0x0000334022037816 */ /* 0x000fe40000000001 */
[----:B------:R-:W-:Y:S02]  /*122d0*/  PRMT R14, R26, 0x3340, R25 ;  /* 0x000033401a0e7816 */ /* 0x000fe40000000019 */
[--C-:B------:R-:W-:Y:S02]  /*122e0*/  PRMT R9, R50, 0x3340, R1.reuse ;  /* 0x0000334032097816 */ /* 0x100fe40000000001 */
[----:B------:R-:W-:Y:S02]  /*122f0*/  PRMT R10, R82, 0x3340, R1 ;  /* 0x00003340520a7816 */ /* 0x000fe40000000001 */
[----:B------:R-:W-:-:S02]  /*12300*/  PRMT R8, R42, 0x3340, R27 ;  /* 0x000033402a087816 */ /* 0x000fc4000000001b */
[----:B------:R-:W-:Y:S02]  /*12310*/  PRMT R13, R74, 0x3340, R31 ;  /* 0x000033404a0d7816 */ /* 0x000fe4000000001f */
[----:B------:R-:W-:Y:S02]  /*12320*/  F2FP.SATFINITE.E4M3.F32.PACK_AB_MERGE_C R58, R59, R58, RZ ;  /* 0x0000003a3b3a723e */ /* 0x000fe400048070ff */
[----:B------:R-:W-:Y:S02]  /*12330*/  F2FP.SATFINITE.E4M3.F32.PACK_AB_MERGE_C R62, R63, R62, RZ ;  /* 0x0000003e3f3e723e */ /* 0x000fe400048070ff */
[----:B------:R-:W-:Y:S02]  /*12340*/  F2FP.SATFINITE.E4M3.F32.PACK_AB_MERGE_C R66, R67, R66, RZ ;  /* 0x000000424342723e */ /* 0x000fe400048070ff */
[----:B------:R-:W-:Y:S02]  /*12350*/  PRMT R14, R14, 0x5410, R3 ;  /* 0x000054100e0e7816 */ /* 0x000fe40000000003 */
[----:B------:R-:W-:-:S02]  /*12360*/  PRMT R3, R8, 0x5410, R9 ;  /* 0x0000541008037816 */ /* 0x000fc40000000009 */
[----:B------:R-:W-:Y:S02]  /*12370*/  PRMT R13, R13, 0x5410, R10 ;  /* 0x000054100d0d7816 */ /* 0x000fe4000000000a */
[----:B------:R-:W-:Y:S02]  /*12380*/  SHF.R.U32.HI R8, RZ, 0x8, R24 ;  /* 0x00000008ff087819 */ /* 0x000fe40000011618 */
[----:B------:R-:W-:Y:S02]  /*12390*/  SHF.R.U32.HI R9, RZ, 0x8, R15 ;  /* 0x00000008ff097819 */ /* 0x000fe4000001160f */
[----:B------:R-:W-:Y:S02]  /*123a0*/  SHF.R.U32.HI R10, RZ, 0x8, R32 ;  /* 0x00000008ff0a7819 */ /* 0x000fe40000011620 */
[----:B------:R-:W-:Y:S02]  /*123b0*/  LOP3.LUT R58, R58, 0xffff, RZ, 0xc0, !PT ;  /* 0x0000ffff3a3a7812 */ /* 0x000fe400078ec0ff */
[----:B------:R-:W-:-:S02]  /*123c0*/  LOP3.LUT R29, R62, 0xffff, RZ, 0xc0, !PT ;  /* 0x0000ffff3e1d7812 */ /* 0x000fc400078ec0ff */
[----:B------:R-:W-:Y:S02]  /*123d0*/  LOP3.LUT R66, R66, 0xffff, RZ, 0xc0, !PT ;  /* 0x0000ffff42427812 */ /* 0x000fe400078ec0ff */
[----:B------:R-:W-:Y:S02]  /*123e0*/  SHF.R.U32.HI R16, RZ, 0x8, R48 ;  /* 0x00000008ff107819 */ /* 0x000fe40000011630 */
[----:B------:R-:W-:Y:S02]  /*123f0*/  LOP3.LUT R9, R9, 0xffff, RZ, 0xc0, !PT ;  /* 0x0000ffff09097812 */ /* 0x000fe400078ec0ff */
[----:B------:R-:W-:Y:S02]  /*12400*/  LOP3.LUT R8, R8, 0xffff, RZ, 0xc0, !PT ;  /* 0x0000ffff08087812 */ /* 0x000fe400078ec0ff */
[----:B------:R-:W-:Y:S02]  /*12410*/  LOP3.LUT R10, R10, 0xffff, RZ, 0xc0, !PT ;  /* 0x0000ffff0a0a7812 */ /* 0x000fe400078ec0ff */
[----:B------:R-:W-:-:S02]  /*12420*/  PRMT R11, R66, 0x3340, R1 ;  /* 0x00003340420b7816 */ /* 0x000fc40000000001 */
[----:B------:R-:W-:Y:S02]  /*12430*/  PRMT R12, R58, 0x3340, R29 ;  /* 0x000033403a0c7816 */ /* 0x000fe4000000001d */
[----:B------:R-:W-:Y:S02]  /*12440*/  SHF.R.U32.HI R15, RZ, 0x8, R17 ;  /* 0x00000008ff0f7819 */ /* 0x000fe40000011611 */
[----:B------:R-:W-:Y:S02]  /*12450*/  LOP3.LUT R16, R16, 0xffff, RZ, 0xc0, !PT ;  /* 0x0000ffff10107812 */ /* 0x000fe400078ec0ff */
[----:B------:R-:W-:Y:S02]  /*12460*/  PRMT R17, R8, 0x3340, R9 ;  /* 0x0000334008117816 */ /* 0x000fe40000000009 */
[----:B------:R-:W-:Y:S02]  /*12470*/  PRMT R18, R10, 0x3340, R1 ;  /* 0x000033400a127816 */ /* 0x000fe40000000001 */
[----:B------:R-:W-:-:S02]  /*12480*/  PRMT R12, R12, 0x5410, R11 ;  /* 0x000054100c0c7816 */ /* 0x000fc4000000000b */
[----:B------:R-:W-:Y:S02]  /*12490*/  SHF.R.U32.HI R8, RZ, 0x8, R56 ;  /* 0x00000008ff087819 */ /* 0x000fe40000011638 */
[----:B------:R-:W-:Y:S02]  /*124a0*/  SHF.R.U32.HI R9, RZ, 0x8, R21 ;  /* 0x00000008ff097819 */ /* 0x000fe40000011615 */
[----:B------:R-:W-:Y:S02]  /*124b0*/  SHF.R.U32.HI R10, RZ, 0x8, R64 ;  /* 0x00000008ff0a7819 */ /* 0x000fe40000011640 */
[----:B------:R-:W-:Y:S02]  /*124c0*/  SHF.R.U32.HI R11, RZ, 0x8, R40 ;  /* 0x00000008ff0b7819 */ /* 0x000fe40000011628 */
[----:B------:R-:W-:Y:S02]  /*124d0*/  PRMT R19, R16, 0x3340, R1 ;  /* 0x0000334010137816 */ /* 0x000fe40000000001 */
[----:B------:R-:W-:-:S02]  /*124e0*/  SHF.R.U32.HI R16, RZ, 0x8, R80 ;  /* 0x00000008ff107819 */ /* 0x000fc40000011650 */
[----:B------:R-:W-:Y:S02]  /*124f0*/  LOP3.LUT R9, R9, 0xffff, RZ, 0xc0, !PT ;  /* 0x0000ffff09097812 */ /* 0x000fe400078ec0ff */
[----:B------:R-:W-:Y:S02]  /*12500*/  LOP3.LUT R8, R8, 0xffff, RZ, 0xc0, !PT ;  /* 0x0000ffff08087812 */ /* 0x000fe400078ec0ff */
[----:B------:R-:W-:Y:S02]  /*12510*/  LOP3.LUT R10, R10, 0xffff, RZ, 0xc0, !PT ;  /* 0x0000ffff0a0a7812 */ /* 0x000fe400078ec0ff */
[----:B------:R-:W-:Y:S02]  /*12520*/  LOP3.LUT R15, R15, 0xffff, RZ, 0xc0, !PT ;  /* 0x0000ffff0f0f7812 */ /* 0x000fe400078ec0ff */
[----:B------:R-:W-:Y:S02]  /*12530*/  LOP3.LUT R20, R11, 0xffff, RZ, 0xc0, !PT ;  /* 0x0000ffff0b147812 */ /* 0x000fe400078ec0ff */
[----:B------:R-:W-:-:S02]  /*12540*/  LOP3.LUT R16, R16, 0xffff, RZ, 0xc0, !PT ;  /* 0x0000ffff10107812 */ /* 0x000fc400078ec0ff */
[----:B------:R-:W-:Y:S02]  /*12550*/  PRMT R21, R8, 0x3340, R9 ;  /* 0x0000334008157816 */ /* 0x000fe40000000009 */
[----:B------:R-:W-:Y:S02]  /*12560*/  PRMT R22, R10, 0x3340, R1 ;  /* 0x000033400a167816 */ /* 0x000fe40000000001 */
[----:B------:R-:W-:Y:S02]  /*12570*/  PRMT R20, R20, 0x3340, R15 ;  /* 0x0000334014147816 */ /* 0x000fe4000000000f */
[----:B------:R-:W-:Y:S02]  /*12580*/  SHF.R.U32.HI R8, RZ, 0x8, R26 ;  /* 0x00000008ff087819 */ /* 0x000fe4000001161a */
[----:B------:R-:W-:Y:S02]  /*12590*/  SHF.R.U32.HI R9, RZ, 0x8, R25 ;  /* 0x00000008ff097819 */ /* 0x000fe40000011619 */
[----:B------:R-:W-:-:S02]  /*125a0*/  SHF.R.U32.HI R10, RZ, 0x8, R34 ;  /* 0x00000008ff0a7819 */ /* 0x000fc40000011622 */
[----:B------:R-:W-:Y:S02]  /*125b0*/  SHF.R.U32.HI R11, RZ, 0x8, R72 ;  /* 0x00000008ff0b7819 */ /* 0x000fe40000011648 */
[----:B------:R-:W-:Y:S02]  /*125c0*/  SHF.R.U32.HI R15, RZ, 0x8, R23 ;  /* 0x00000008ff0f7819 */ /* 0x000fe40000011617 */
[----:B------:R-:W-:Y:S02]  /*125d0*/  PRMT R23, R16, 0x3340, R1 ;  /* 0x0000334010177816 */ /* 0x000fe40000000001 */
[----:B------:R-:W-:Y:S02]  /*125e0*/  SHF.R.U32.HI R16, RZ, 0x8, R50 ;  /* 0x00000008ff107819 */ /* 0x000fe40000011632 */
[----:B------:R-:W-:Y:S02]  /*125f0*/  LOP3.LUT R9, R9, 0xffff, RZ, 0xc0, !PT ;  /* 0x0000ffff09097812 */ /* 0x000fe400078ec0ff */
[----:B------:R-:W-:-:S02]  /*12600*/  LOP3.LUT R8, R8, 0xffff, RZ, 0xc0, !PT ;  /* 0x0000ffff08087812 */ /* 0x000fc400078ec0ff */
[----:B------:R-:W-:Y:S02]  /*12610*/  LOP3.LUT R10, R10, 0xffff, RZ, 0xc0, !PT ;  /* 0x0000ffff0a0a7812 */ /* 0x000fe400078ec0ff */
[----:B------:R-:W-:Y:S02]  /*12620*/  LOP3.LUT R15, R15, 0xffff, RZ, 0xc0, !PT ;  /* 0x0000ffff0f0f7812 */ /* 0x000fe400078ec0ff */
[----:B------:R-:W-:Y:S02]  /*12630*/  LOP3.LUT R24, R11, 0xffff, RZ, 0xc0, !PT ;  /* 0x0000ffff0b187812 */ /* 0x000fe400078ec0ff */
[----:B------:R-:W-:Y:S02]  /*12640*/  SHF.R.U32.HI R11, RZ, 0x8, R42 ;  /* 0x00000008ff0b7819 */ /* 0x000fe4000001162a */
[----:B------:R-:W-:Y:S02]  /*12650*/  LOP3.LUT R16, R16, 0xffff, RZ, 0xc0, !PT ;  /* 0x0000ffff10107812 */ /* 0x000fe400078ec0ff */
[----:B------:R-:W-:-:S02]  /*12660*/  PRMT R25, R8, 0x3340, R9 ;  /* 0x0000334008197816 */ /* 0x000fc40000000009 */
[----:B------:R-:W-:Y:S02]  /*12670*/  PRMT R26, R10, 0x3340, R1 ;  /* 0x000033400a1a7816 */ /* 0x000fe40000000001 */
[----:B------:R-:W-:Y:S02]  /*12680*/  PRMT R24, R24, 0x3340, R15 ;  /* 0x0000334018187816 */ /* 0x000fe4000000000f */
[----:B------:R-:W-:Y:S02]  /*12690*/  SHF.R.U32.HI R8, RZ, 0x8, R58 ;  /* 0x00000008ff087819 */ /* 0x000fe4000001163a */
[----:B------:R-:W-:Y:S02]  /*126a0*/  SHF.R.U32.HI R9, RZ, 0x8, R29 ;  /* 0x00000008ff097819 */ /* 0x000fe4000001161d */
[----:B------:R-:W-:Y:S02]  /*126b0*/  SHF.R.U32.HI R10, RZ, 0x8, R66 ;  /* 0x00000008ff0a7819 */ /* 0x000fe40000011642 */
[----:B------:R-:W-:-:S02]  /*126c0*/  SHF.R.U32.HI R15, RZ, 0x8, R27 ;  /* 0x00000008ff0f7819 */ /* 0x000fc4000001161b */
[----:B------:R-:W-:Y:S02]  /*126d0*/  LOP3.LUT R28, R11, 0xffff, RZ, 0xc0, !PT ;  /* 0x0000ffff0b1c7812 */ /* 0x000fe400078ec0ff */
[----:B------:R-:W-:Y:S02]  /*126e0*/  PRMT R27, R16, 0x3340, R1 ;  /* 0x00003340101b7816 */ /* 0x000fe40000000001 */
[----:B------:R-:W-:Y:S02]  /*126f0*/  SHF.R.U32.HI R11, RZ, 0x8, R74 ;  /* 0x00000008ff0b7819 */ /* 0x000fe4000001164a */
[----:B------:R-:W-:Y:S02]  /*12700*/  SHF.R.U32.HI R16, RZ, 0x8, R82 ;  /* 0x00000008ff107819 */ /* 0x000fe40000011652 */
[----:B------:R-:W-:Y:S02]  /*12710*/  LOP3.LUT R9, R9, 0xffff, RZ, 0xc0, !PT ;  /* 0x0000ffff09097812 */ /* 0x000fe400078ec0ff */
[----:B------:R-:W-:-:S02]  /*12720*/  LOP3.LUT R8, R8, 0xffff, RZ, 0xc0, !PT ;  /* 0x0000ffff08087812 */ /* 0x000fc400078ec0ff */
[----:B------:R-:W-:Y:S02]  /*12730*/  LOP3.LUT R10, R10, 0xffff, RZ, 0xc0, !PT ;  /* 0x0000ffff0a0a7812 */ /* 0x000fe400078ec0ff */
[----:B------:R-:W-:Y:S02]  /*12740*/  LOP3.LUT R30, R11, 0xffff, RZ, 0xc0, !PT ;  /* 0x0000ffff0b1e7812 */ /* 0x000fe400078ec0ff */
[----:B------:R-:W-:Y:S02]  /*12750*/  LOP3.LUT R32, R16, 0xffff, RZ, 0xc0, !PT ;  /* 0x0000ffff10207812 */ /* 0x000fe400078ec0ff */
[----:B------:R-:W-:Y:S02]  /*12760*/  PRMT R11, R8, 0x3340, R9 ;  /* 0x00003340080b7816 */ /* 0x000fe40000000009 */
[----:B------:R-:W-:Y:S02]  /*12770*/  PRMT R16, R10, 0x3340, R1 ;  /* 0x000033400a107816 */ /* 0x000fe40000000001 */
[----:B------:R-:W-:-:S02]  /*12780*/  F2FP.SATFINITE.E4M3.F32.PACK_AB_MERGE_C R36, R37, R36, RZ ;  /* 0x000000242524723e */ /* 0x000fc400048070ff */
[----:B------:R-:W-:Y:S02]  /*12790*/  F2FP.SATFINITE.E4M3.F32.PACK_AB_MERGE_C R68, R69, R68, RZ ;  /* 0x000000444544723e */ /* 0x000fe400048070ff */
[----:B------:R-:W-:Y:S02]  /*127a0*/  F2FP.SATFINITE.E4M3.F32.PACK_AB_MERGE_C R52, R53, R52, RZ ;  /* 0x000000343534723e */ /* 0x000fe400048070ff */
[----:B------:R-:W-:Y:S02]  /*127b0*/  F2FP.SATFINITE.E4M3.F32.PACK_AB_MERGE_C R84, R85, R84, RZ ;  /* 0x000000545554723e */ /* 0x000fe400048070ff */
[----:B------:R-:W-:Y:S02]  /*127c0*/  PRMT R10, R21, 0x5410, R22 ;  /* 0x00005410150a7816 */ /* 0x000fe40000000016 */
[----:B------:R-:W-:Y:S02]  /*127d0*/  PRMT R22, R11, 0x5410, R16 ;  /* 0x000054100b167816 */ /* 0x000fe40000000010 */
[----:B------:R-:W-:-:S02]  /*127e0*/  PRMT R8, R17, 0x5410, R18 ;  /* 0x0000541011087816 */ /* 0x000fc40000000012 */
[----:B------:R-:W-:Y:S02]  /*127f0*/  LOP3.LUT R9, R36, 0xffff, RZ, 0xc0, !PT ;  /* 0x0000ffff24097812 */ /* 0x000fe400078ec0ff */
[----:B------:R-:W-:Y:S02]  /*12800*/  LOP3.LUT R11, R68, 0xffff, RZ, 0xc0, !PT ;  /* 0x0000ffff440b7812 */ /* 0x000fe400078ec0ff */
[----:B------:R-:W-:Y:S02]  /*12810*/  PRMT R19, R20, 0x5410, R19 ;  /* 0x0000541014137816 */ /* 0x000fe40000000013 */
[----:B------:R-:W-:Y:S02]  /*12820*/  PRMT R23, R24, 0x5410, R23 ;  /* 0x0000541018177816 */ /* 0x000fe40000000017 */
[----:B------:R-:W-:Y:S02]  /*12830*/  LOP3.LUT R52, R52, 0xffff, RZ, 0xc0, !PT ;  /* 0x0000ffff34347812 */ /* 0x000fe400078ec0ff */
[----:B------:R-:W-:-:S02]  /*12840*/  LOP3.LUT R84, R84, 0xffff, RZ, 0xc0, !PT ;  /* 0x0000ffff54547812 */ /* 0x000fc400078ec0ff */
[--C-:B------:R-:W-:Y:S02]  /*12850*/  PRMT R4, R4, 0x4210, R9.reuse ;  /* 0x0000421004047816 */ /* 0x100fe40000000009 */
[----:B------:R-:W-:Y:S02]  /*12860*/  PRMT R8, R8, 0x5210, R9 ;  /* 0x0000521008087816 */ /* 0x000fe40000000009 */
[--C-:B------:R-:W-:Y:S02]  /*12870*/  PRMT R6, R6, 0x4210, R11.reuse ;  /* 0x0000421006067816 */ /* 0x100fe4000000000b */
[----:B------:R-:W-:Y:S02]  /*12880*/  PRMT R10, R10, 0x5210, R11 ;  /* 0x000052100a0a7816 */ /* 0x000fe4000000000b */
[----:B------:R-:W-:Y:S02]  /*12890*/  PRMT R9, R19, 0x5210, R52 ;  /* 0x0000521013097816 */ /* 0x000fe40000000034 */
[----:B------:R-:W-:Y:S01]  /*128a0*/  PRMT R11, R23, 0x5210, R84 ;  /* 0x00005210170b7816 */ /* 0x000fe20000000054 */
[----:B------:R-:W-:Y:S01]  /*128b0*/  BAR.SYNC.DEFER_BLOCKING 0x0 ;  /* 0x0000000000007b1d */ /* 0x000fe20000010000 */
[----:B------:R-:W-:-:S02]  /*128c0*/  LOP3.LUT R15, R15, 0xffff, RZ, 0xc0, !PT ;  /* 0x0000ffff0f0f7812 */ /* 0x000fc400078ec0ff */
[----:B------:R-:W-:Y:S02]  /*128d0*/  PRMT R32, R32, 0x3340, R1 ;  /* 0x0000334020207816 */ /* 0x000fe40000000001 */
[----:B------:R-:W-:Y:S02]  /*128e0*/  PRMT R28, R28, 0x3340, R15 ;  /* 0x000033401c1c7816 */ /* 0x000fe4000000000f */
[----:B------:R-:W-:Y:S02]  /*128f0*/  SHF.R.U32.HI R15, RZ, 0x8, R31 ;  /* 0x00000008ff0f7819 */ /* 0x000fe4000001161f */
[----:B------:R-:W-:Y:S02]  /*12900*/  F2FP.SATFINITE.E4M3.F32.PACK_AB_MERGE_C R38, R39, R38, RZ ;  /* 0x000000262726723e */ /* 0x000fe400048070ff */
[----:B------:R-:W-:Y:S02]  /*12910*/  LOP3.LUT R15, R15, 0xffff, RZ, 0xc0, !PT ;  /* 0x0000ffff0f0f7812 */ /* 0x000fe400078ec0ff */
[----:B------:R-:W-:-:S02]  /*12920*/  PRMT R26, R25, 0x5410, R26 ;  /* 0x00005410191a7816 */ /* 0x000fc4000000001a */
[----:B------:R-:W-:Y:S02]  /*12930*/  PRMT R15, R30, 0x3340, R15 ;  /* 0x000033401e0f7816 */ /* 0x000fe4000000000f */
[----:B------:R-:W-:Y:S02]  /*12940*/  F2FP.SATFINITE.E4M3.F32.PACK_AB_MERGE_C R54, R55, R54, RZ ;  /* 0x000000363736723e */ /* 0x000fe400048070ff */
[----:B------:R-:W-:Y:S02]  /*12950*/  PRMT R25, R15, 0x5410, R32 ;  /* 0x000054100f197816 */ /* 0x000fe40000000020 */
[----:B------:R-:W-:Y:S02]  /*12960*/  LOP3.LUT R15, R38, 0xffff, RZ, 0xc0, !PT ;  /* 0x0000ffff260f7812 */ /* 0x000fe400078ec0ff */
[----:B------:R-:W-:Y:S01]  /*12970*/  F2FP.SATFINITE.E4M3.F32.PACK_AB_MERGE_C R70, R71, R70, RZ ;  /* 0x000000464746723e */ /* 0x000fe200048070ff */
[----:B------:R0:W-:Y:S01]  /*12980*/  STS.128 [R2+UR58+0x400], R8 ;  /* 0x0004000802007988 */ /* 0x0001e20008000c3a */
[----:B------:R-:W-:-:S02]  /*12990*/  F2FP.SATFINITE.E4M3.F32.PACK_AB_MERGE_C R86, R87, R86, RZ ;  /* 0x000000565756723e */ /* 0x000fc400048070ff */
[--C-:B------:R-:W-:Y:S02]  /*129a0*/  PRMT R16, R14, 0x4210, R15.reuse ;  /* 0x000042100e107816 */ /* 0x100fe4000000000f */
[----:B------:R-:W-:Y:S02]  /*129b0*/  PRMT R20, R26, 0x5210, R15 ;  /* 0x000052101a147816 */ /* 0x000fe4000000000f */
[----:B------:R-:W-:Y:S02]  /*129c0*/  PRMT R21, R28, 0x5410, R27 ;  /* 0x000054101c157816 */ /* 0x000fe4000000001b */
[----:B------:R-:W-:Y:S02]  /*129d0*/  LOP3.LUT R54, R54, 0xffff, RZ, 0xc0, !PT ;  /* 0x0000ffff36367812 */ /* 0x000fe400078ec0ff */
[----:B------:R-:W-:Y:S02]  /*129e0*/  LOP3.LUT R15, R70, 0xffff, RZ, 0xc0, !PT ;  /* 0x0000ffff460f7812 */ /* 0x000fe400078ec0ff */
[----:B------:R-:W-:-:S02]  /*129f0*/  LOP3.LUT R86, R86, 0xffff, RZ, 0xc0, !PT ;  /* 0x0000ffff56567812 */ /* 0x000fc400078ec0ff */
[----:B------:R-:W-:Y:S01]  /*12a00*/  PRMT R5, R5, 0x4210, R52 ;  /* 0x0000421005057816 */ /* 0x000fe20000000034 */
[----:B0-----:R-:W2:Y:S01]  /*12a10*/  LDL.LU R11, [R1+0x3c0] ;  /* 0x0003c000010b7983 */ /* 0x001ea20000300800 */
[----:B------:R-:W-:Y:S02]  /*12a20*/  PRMT R7, R7, 0x4210, R84 ;  /* 0x0000421007077816 */ /* 0x000fe40000000054 */
[--C-:B------:R-:W-:Y:S02]  /*12a30*/  PRMT R17, R3, 0x4210, R54.reuse ;  /* 0x0000421003117816 */ /* 0x100fe40000000036 */
[----:B------:R-:W-:Y:S01]  /*12a40*/  PRMT R21, R21, 0x5210, R54 ;  /* 0x0000521015157816 */ /* 0x000fe20000000036 */
[----:B------:R-:W-:Y:S01]  /*12a50*/  STS.128 [R2+UR58], R4 ;  /* 0x0000000402007988 */ /* 0x000fe20008000c3a */
[----:B------:R-:W-:Y:S01]  /*12a60*/  PRMT R18, R12, 0x4210, R15 ;  /* 0x000042100c127816 */ /* 0x000fe2000000000f */
[----:B------:R-:W0:Y:S01]  /*12a70*/  LDC R3, c[0x0][0x248] ;  /* 0x00009200ff037b82 */ /* 0x000e220000000800 */
[----:B------:R-:W-:-:S02]  /*12a80*/  PRMT R19, R13, 0x4210, R86 ;  /* 0x000042100d137816 */ /* 0x000fc40000000056 */
[----:B------:R-:W-:Y:S02]  /*12a90*/  PRMT R22, R22, 0x5210, R15 ;  /* 0x0000521016167816 */ /* 0x000fe4000000000f */
[----:B------:R-:W-:Y:S01]  /*12aa0*/  PRMT R23, R25, 0x5210, R86 ;  /* 0x0000521019177816 */ /* 0x000fe20000000056 */
[----:B------:R-:W-:Y:S01]  /*12ab0*/  STS.128 [R2+UR58+0x80], R16 ;  /* 0x0000801002007988 */ /* 0x000fe20008000c3a */
[----:B----4-:R-:W-:Y:S02]  /*12ac0*/  SHF.R.U32.HI R90, RZ, 0x6, R90 ;  /* 0x00000006ff5a7819 */ /* 0x010fe4000001165a */
[C---:B------:R-:W-:Y:S01]  /*12ad0*/  LEA.HI R38, R89.reuse, 0x78, RZ, 0x1a ;  /* 0x0000007859267811 */ /* 0x040fe200078fd0ff */
[----:B------:R4:W-:Y:S01]  /*12ae0*/  STS.128 [R2+UR58+0x480], R20 ;  /* 0x0004801402007988 */ /* 0x0009e20008000c3a */
[C---:B------:R-:W-:Y:S02]  /*12af0*/  LEA.HI R42, R89.reuse, 0x68, RZ, 0x1a ;  /* 0x00000068592a7811 */ /* 0x040fe400078fd0ff */
[C---:B------:R-:W-:Y:S01]  /*12b00*/  LEA.HI R46, R89.reuse, 0x58, RZ, 0x1a ;  /* 0x00000058592e7811 */ /* 0x040fe200078fd0ff */
[----:B------:R-:W-:Y:S01]  /*12b10*/  BAR.SYNC.DEFER_BLOCKING 0x0 ;  /* 0x0000000000007b1d */ /* 0x000fe20000010000 */
[C---:B------:R-:W-:Y:S01]  /*12b20*/  LEA.HI R48, R89.reuse, 0x48, RZ, 0x1a ;  /* 0x0000004859307811 */ /* 0x040fe200078fd0ff */
[C---:B---3--:R-:W-:Y:S01]  /*12b30*/  IMAD.IADD R42, R88.reuse, 0x1, R42 ;  /* 0x00000001582a7824 */ /* 0x048fe200078e022a */
[C---:B------:R-:W-:Y:S01]  /*12b40*/  LEA.HI R52, R89.reuse, 0x38, RZ, 0x1a ;  /* 0x0000003859347811 */ /* 0x040fe200078fd0ff */
[C---:B------:R-:W-:Y:S01]  /*12b50*/  IMAD.IADD R46, R88.reuse, 0x1, R46 ;  /* 0x00000001582e7824 */ /* 0x040fe200078e022e */
[C---:B------:R-:W-:Y:S01]  /*12b60*/  LEA.HI R56, R89.reuse, 0x28, RZ, 0x1a ;  /* 0x0000002859387811 */ /* 0x040fe200078fd0ff */
[C---:B------:R-:W-:Y:S01]  /*12b70*/  IMAD.IADD R48, R88.reuse, 0x1, R48 ;  /* 0x0000000158307824 */ /* 0x040fe200078e0230 */
[C---:B------:R-:W-:Y:S01]  /*12b80*/  LEA.HI R58, R89.reuse, 0x18, RZ, 0x1a ;  /* 0x00000018593a7811 */ /* 0x040fe200078fd0ff */
[----:B------:R-:W-:Y:S01]  /*12b90*/  IMAD.IADD R52, R88, 0x1, R52 ;  /* 0x0000000158347824 */ /* 0x000fe200078e0234 */
[----:B------:R-:W-:Y:S01]  /*12ba0*/  SGXT.U32 R90, R90, 0x3 ;  /* 0x000000035a5a781a */ /* 0x000fe20000000000 */
[C---:B------:R-:W-:Y:S01]  /*12bb0*/  IMAD.IADD R56, R88.reuse, 0x1, R56 ;  /* 0x0000000158387824 */ /* 0x040fe200078e0238 */
[----:B----4-:R-:W-:Y:S01]  /*12bc0*/  LEA.HI R2, R89, R88, RZ, 0x1a ;  /* 0x0000005859027211 */ /* 0x010fe200078fd0ff */
[----:B------:R-:W-:-:S02]  /*12bd0*/  IMAD.IADD R58, R88, 0x1, R58 ;  /* 0x00000001583a7824 */ /* 0x000fc400078e023a */
[C---:B------:R-:W-:Y:S01]  /*12be0*/  IMAD.IADD R38, R88.reuse, 0x1, R38 ;  /* 0x0000000158267824 */ /* 0x040fe200078e0226 */
[----:B------:R-:W3:Y:S01]  /*12bf0*/  LDS.128 R4, [R0+UR58] ;  /* 0x0000003a00047984 */ /* 0x000ee20008000c00 */
[----:B------:R-:W-:Y:S02]  /*12c00*/  LEA.HI R89, R89, 0x8, RZ, 0x1a ;  /* 0x0000000859597811 */ /* 0x000fe400078fd0ff */
[----:B------:R-:W-:-:S03]  /*12c10*/  LOP3.LUT R8, R88, R90, RZ, 0xfc, !PT ;  /* 0x0000005a58087212 */ /* 0x000fc600078efcff */
[----:B------:R-:W-:Y:S02]  /*12c20*/  IMAD.IADD R10, R88, 0x1, R89 ;  /* 0x00000001580a7824 */ /* 0x000fe400078e0259 */
[----:B0-----:R-:W-:Y:S01]  /*12c30*/  IMAD R60, R8, R3, RZ ;  /* 0x00000003083c7224 */ /* 0x001fe200078e02ff */
[C-C-:B------:R-:W-:Y:S02]  /*12c40*/  LOP3.LUT R9, R88.reuse, 0x1f0, R90.reuse, 0xfe, !PT ;  /* 0x000001f058097812 */ /* 0x140fe400078efe5a */
[C-C-:B------:R-:W-:Y:S02]  /*12c50*/  LOP3.LUT R25, R88.reuse, 0x1e0, R90.reuse, 0xfe, !PT ;  /* 0x000001e058197812 */ /* 0x140fe400078efe5a */
[C-C-:B------:R-:W-:Y:S02]  /*12c60*/  LOP3.LUT R24, R88.reuse, 0x10, R90.reuse, 0xfe, !PT ;  /* 0x0000001058187812 */ /* 0x140fe400078efe5a */
[----:B------:R-:W-:-:S05]  /*12c70*/  LOP3.LUT R26, R88, 0x20, R90, 0xfe, !PT ;  /* 0x00000020581a7812 */ /* 0x000fca00078efe5a */
[----:B------:R-:W-:Y:S01]  /*12c80*/  IMAD R29, R26, R3, RZ ;  /* 0x000000031a1d7224 */ /* 0x000fe200078e02ff */
[--C-:B------:R-:W-:Y:S02]  /*12c90*/  LOP3.LUT R54, R88, 0x30, R90.reuse, 0xfe, !PT ;  /* 0x0000003058367812 */ /* 0x100fe400078efe5a */
[C---:B---3--:R-:W-:Y:S02]  /*12ca0*/  PRMT R41, R4.reuse, 0x7770, RZ ;  /* 0x0000777004297816 */ /* 0x048fe400000000ff */
[C---:B------:R-:W-:Y:S02]  /*12cb0*/  PRMT R39, R4.reuse, 0x7771, RZ ;  /* 0x0000777104277816 */ /* 0x040fe400000000ff */
[----:B------:R-:W-:Y:S02]  /*12cc0*/  PRMT R43, R4, 0x7772, RZ ;  /* 0x00007772042b7816 */ /* 0x000fe400000000ff */
[C-C-:B------:R-:W-:Y:S02]  /*12cd0*/  LOP3.LUT R50, R88.reuse, 0x40, R90.reuse, 0xfe, !PT ;  /* 0x0000004058327812 */ /* 0x140fe400078efe5a */
[----:B------:R-:W-:-:S02]  /*12ce0*/  LOP3.LUT R28, R88, 0x50, R90, 0xfe, !PT ;  /* 0x00000050581c7812 */ /* 0x000fc400078efe5a */
[C-C-:B------:R-:W-:Y:S02]  /*12cf0*/  LOP3.LUT R44, R88.reuse, 0x60, R90.reuse, 0xfe, !PT ;  /* 0x00000060582c7812 */ /* 0x140fe400078efe5a */
[C-C-:B------:R-:W-:Y:S02]  /*12d00*/  LOP3.LUT R40, R88.reuse, 0x70, R90.reuse, 0xfe, !PT ;  /* 0x0000007058287812 */ /* 0x140fe400078efe5a */
[C-C-:B------:R-:W-:Y:S02]  /*12d10*/  LOP3.LUT R51, R88.reuse, 0x80, R90.reuse, 0xfe, !PT ;  /* 0x0000008058337812 */ /* 0x140fe400078efe5a */
[C-C-:B------:R-:W-:Y:S02]  /*12d20*/  LOP3.LUT R49, R88.reuse, 0x90, R90.reuse, 0xfe, !PT ;  /* 0x0000009058317812 */ /* 0x140fe400078efe5a */
[C-C-:B------:R-:W-:Y:S02]  /*12d30*/  LOP3.LUT R47, R88.reuse, 0xa0, R90.reuse, 0xfe, !PT ;  /* 0x000000a0582f7812 */ /* 0x140fe400078efe5a */
[----:B------:R-:W-:-:S02]  /*12d40*/  LOP3.LUT R45, R88, 0xb0, R90, 0xfe, !PT ;  /* 0x000000b0582d7812 */ /* 0x000fc400078efe5a */
[C-C-:B------:R-:W-:Y:S02]  /*12d50*/  LOP3.LUT R23, R88.reuse, 0xc0, R90.reuse, 0xfe, !PT ;  /* 0x000000c058177812 */ /* 0x140fe400078efe5a */
[C-C-:B------:R-:W-:Y:S02]  /*12d60*/  LOP3.LUT R21, R88.reuse, 0xd0, R90.reuse, 0xfe, !PT ;  /* 0x000000d058157812 */ /* 0x140fe400078efe5a */
[C-C-:B------:R-:W-:Y:S02]  /*12d70*/  LOP3.LUT R22, R88.reuse, 0xe0, R90.reuse, 0xfe, !PT ;  /* 0x000000e058167812 */ /* 0x140fe400078efe5a */
[C-C-:B------:R-:W-:Y:S02]  /*12d80*/  LOP3.LUT R20, R88.reuse, 0x100, R90.reuse, 0xfe, !PT ;  /* 0x0000010058147812 */ /* 0x140fe400078efe5a */
[----:B------:R-:W-:Y:S01]  /*12d90*/  LOP3.LUT R19, R88, 0xf0, R90, 0xfe, !PT ;  /* 0x000000f058137812 */ /* 0x000fe200078efe5a */
[C---:B--2---:R-:W-:Y:S01]  /*12da0*/  IMAD R13, R11.reuse, UR4, RZ ;  /* 0x000000040b0d7c24 */ /* 0x044fe2000f8e02ff */
[----:B------:R-:W-:Y:S01]  /*12db0*/  ISETP.GE.AND P0, PT, R11, UR6, PT ;  /* 0x000000060b007c0c */ /* 0x000fe2000bf06270 */
[----:B------:R-:W-:Y:S01]  /*12dc0*/  ULDC.64 UR4, c[0x0][0x220] ;  /* 0x0000880000047ab9 */ /* 0x000fe20000000a00 */
[----:B------:R-:W-:-:S02]  /*12dd0*/  IMAD R11, R10, R3, RZ ;  /* 0x000000030a0b7224 */ /* 0x000fc400078e02ff */
[C---:B------:R-:W-:Y:S02]  /*12de0*/  IADD3 R12, P1, R13.reuse, UR4, RZ ;  /* 0x000000040d0c7c10 */ /* 0x040fe4000ff3e0ff */
[----:B------:R-:W-:Y:S02]  /*12df0*/  ISETP.LT.AND P2, PT, R8, UR7, !P0 ;  /* 0x0000000708007c0c */ /* 0x000fe4000c741270 */
[----:B------:R-:W-:Y:S02]  /*12e00*/  ISETP.LT.AND P4, PT, R10, UR7, !P0 ;  /* 0x000000070a007c0c */ /* 0x000fe4000c781270 */
[----:B------:R-:W-:Y:S02]  /*12e10*/  LEA.HI.X.SX32 R13, R13, UR5, 0x1, P1 ;  /* 0x000000050d0d7c11 */ /* 0x000fe400088f0eff */
[-C--:B------:R-:W-:Y:S02]  /*12e20*/  IADD3 R8, P6, R60, R12.reuse, RZ ;  /* 0x0000000c3c087210 */ /* 0x080fe40007fde0ff */
[----:B------:R-:W-:-:S02]  /*12e30*/  IADD3 R10, P5, R11, R12, RZ ;  /* 0x0000000c0b0a7210 */ /* 0x000fc40007fbe0ff */
[----:B------:R-:W-:Y:S02]  /*12e40*/  ISETP.LT.AND P1, PT, R9, UR7, !P0 ;  /* 0x0000000709007c0c */ /* 0x000fe4000c721270 */
[----:B------:R-:W-:Y:S02]  /*12e50*/  LEA.HI.X.SX32 R9, R60, R13, 0x1, P6 ;  /* 0x0000000d3c097211 */ /* 0x000fe400030f0eff */
[----:B------:R-:W-:Y:S01]  /*12e60*/  ISETP.LT.AND P3, PT, R25, UR7, !P0 ;  /* 0x0000000719007c0c */ /* 0x000fe2000c761270 */
[C---:B------:R-:W-:Y:S01]  /*12e70*/  IMAD R25, R24.reuse, R3, RZ ;  /* 0x0000000318197224 */ /* 0x040fe200078e02ff */
[----:B------:R-:W-:Y:S01]  /*12e80*/  LEA.HI.X.SX32 R11, R11, R13, 0x1, P5 ;  /* 0x0000000d0b0b7211 */ /* 0x000fe200028f0eff */
[----:B------:R0:W-:Y:S01]  /*12e90*/  @P2 STG.E.U8 desc[UR38][R8.64], R41 ;  /* 0x0000002908002986 */ /* 0x0001e2000c101126 */
[----:B------:R-:W-:Y:S02]  /*12ea0*/  ISETP.LT.AND P6, PT, R24, UR7, !P0 ;  /* 0x0000000718007c0c */ /* 0x000fe4000c7c1270 */
[C---:B------:R-:W-:Y:S01]  /*12eb0*/  IADD3 R24, P2, R25.reuse, R12, RZ ;  /* 0x0000000c19187210 */ /* 0x040fe20007f5e0ff */
[----:B------:R2:W-:Y:S01]  /*12ec0*/  @P4 STG.E.U8 desc[UR38][R10.64], R39 ;  /* 0x000000270a004986 */ /* 0x0005e2000c101126 */
[C---:B------:R-:W-:Y:S01]  /*12ed0*/  ISETP.LT.AND P4, PT, R58.reuse, UR7, !P0 ;  /* 0x000000073a007c0c */ /* 0x040fe2000c781270 */
[----:B------:R-:W-:Y:S01]  /*12ee0*/  IMAD R58, R58, R3, RZ ;  /* 0x000000033a3a7224 */ /* 0x000fe200078e02ff */
[----:B------:R-:W-:-:S02]  /*12ef0*/  LEA.HI.X.SX32 R25, R25, R13, 0x1, P2 ;  /* 0x0000000d19197211 */ /* 0x000fc400010f0eff */
[----:B------:R-:W-:Y:S02]  /*12f00*/  ISETP.LT.AND P2, PT, R26, UR7, !P0 ;  /* 0x000000071a007c0c */ /* 0x000fe4000c741270 */
[-C--:B------:R-:W-:Y:S02]  /*12f10*/  IADD3 R26, P5, R58, R12.reuse, RZ ;  /* 0x0000000c3a1a7210 */ /* 0x080fe40007fbe0ff */
[----:B0-----:R-:W-:Y:S01]  /*12f20*/  PRMT R41, R4, 0x7773, RZ ;  /* 0x0000777304297816 */ /* 0x001fe200000000ff */
[----:B------:R0:W-:Y:S01]  /*12f30*/  @P6 STG.E.U8 desc[UR38][R24.64], R43 ;  /* 0x0000002b18006986 */ /* 0x0001e2000c101126 */
[----:B------:R-:W-:Y:S02]  /*12f40*/  LEA.HI.X.SX32 R27, R58, R13, 0x1, P5 ;  /* 0x0000000d3a1b7211 */ /* 0x000fe400028f0eff */
[C---:B------:R-:W-:Y:S01]  /*12f50*/  ISETP.LT.AND P5, PT, R56.reuse, UR7, !P0 ;  /* 0x0000000738007c0c */ /* 0x040fe2000c7a1270 */
[-C--:B------:R-:W-:Y:S01]  /*12f60*/  IMAD R56, R56, R3.reuse, RZ ;  /* 0x0000000338387224 */ /* 0x080fe200078e02ff */
[C---:B------:R-:W-:Y:S01]  /*12f70*/  IADD3 R8, P6, R29.reuse, R12, RZ ;  /* 0x0000000c1d087210 */ /* 0x040fe20007fde0ff */
[----:B------:R3:W-:Y:S01]  /*12f80*/  @P4 STG.E.U8 desc[UR38][R26.64], R41 ;  /* 0x000000291a004986 */ /* 0x0007e2000c101126 */
[C---:B------:R-:W-:Y:S01]  /*12f90*/  ISETP.LT.AND P4, PT, R54.reuse, UR7, !P0 ;  /* 0x0000000736007c0c */ /* 0x040fe2000c781270 */
[----:B------:R-:W-:Y:S01]  /*12fa0*/  IMAD R54, R54, R3, RZ ;  /* 0x0000000336367224 */ /* 0x000fe200078e02ff */
[----:B------:R-:W-:-:S02]  /*12fb0*/  LEA.HI.X.SX32 R9, R29, R13, 0x1, P6 ;  /* 0x0000000d1d097211 */ /* 0x000fc400030f0eff */
[CC--:B--2---:R-:W-:Y:S02]  /*12fc0*/  IADD3 R10, P6, R56.reuse, R12.reuse, RZ ;  /* 0x0000000c380a7210 */ /* 0x0c4fe40007fde0ff */
[C---:B------:R-:W-:Y:S02]  /*12fd0*/  PRMT R39, R5.reuse, 0x7770, RZ ;  /* 0x0000777005277816 */ /* 0x040fe400000000ff */
[----:B------:R-:W-:Y:S01]  /*12fe0*/  LEA.HI.X.SX32 R11, R56, R13, 0x1, P6 ;  /* 0x0000000d380b7211 */ /* 0x000fe200030f0eff */
[----:B------:R-:W-:Y:S01]  /*12ff0*/  IMAD R4, R52, R3, RZ ;  /* 0x0000000334047224 */ /* 0x000fe200078e02ff */
[----:B------:R-:W-:Y:S02]  /*13000*/  PRMT R29, R5, 0x7771, RZ ;  /* 0x00007771051d7816 */ /* 0x000fe400000000ff */
[----:B0-----:R-:W-:Y:S01]  /*13010*/  IADD3 R24, P6, R54, R12, RZ ;  /* 0x0000000c36187210 */ /* 0x001fe20007fde0ff */
[----:B------:R0:W-:Y:S01]  /*13020*/  @P2 STG.E.U8 desc[UR38][R8.64], R39 ;  /* 0x0000002708002986 */ /* 0x0001e2000c101126 */
[----:B------:R-:W-:-:S02]  /*13030*/  ISETP.LT.AND P2, PT, R52, UR7, !P0 ;  /* 0x0000000734007c0c */ /* 0x000fc4000c741270 */
[----:B------:R-:W-:Y:S01]  /*13040*/  LEA.HI.X.SX32 R25, R54, R13, 0x1, P6 ;  /* 0x0000000d36197211 */ /* 0x000fe200030f0eff */
[----:B------:R-:W-:Y:S01]  /*13050*/  @P5 STG.E.U8 desc[UR38][R10.64], R29 ;  /* 0x0000001d0a005986 */ /* 0x000fe2000c101126 */
[C---:B------:R-:W-:Y:S01]  /*13060*/  ISETP.LT.AND P6, PT, R50.reuse, UR7, !P0 ;  /* 0x0000000732007c0c */ /* 0x040fe2000c7c1270 */
[----:B------:R-:W-:Y:S01]  /*13070*/  IMAD R50, R50, R3, RZ ;  /* 0x0000000332327224 */ /* 0x000fe200078e02ff */
[CC--:B---3--:R-:W-:Y:S02]  /*13080*/  IADD3 R26, P5, R4.reuse, R12.reuse, RZ ;  /* 0x0000000c041a7210 */ /* 0x0c8fe40007fbe0ff */
[C---:B------:R-:W-:Y:S02]  /*13090*/  PRMT R41, R5.reuse, 0x7772, RZ ;  /* 0x0000777205297816 */ /* 0x040fe400000000ff */
[----:B------:R-:W-:Y:S02]  /*130a0*/  LEA.HI.X.SX32 R27, R4, R13, 0x1, P5 ;  /* 0x0000000d041b7211 */ /* 0x000fe400028f0eff */
[----:B------:R-:W-:Y:S01]  /*130b0*/  IADD3 R4, P5, R50, R12, RZ ;  /* 0x0000000c32047210 */ /* 0x000fe20007fbe0ff */
[----:B------:R2:W-:Y:S01]  /*130c0*/  @P4 STG.E.U8 desc[UR38][R24.64], R41 ;  /* 0x0000002918004986 */ /* 0x0005e2000c101126 */
[----:B0-----:R-:W-:Y:S01]  /*130d0*/  PRMT R9, R5, 0x7773, RZ ;  /* 0x0000777305097816 */ /* 0x001fe200000000ff */
[-C--:B------:R-:W-:Y:S01]  /*130e0*/  IMAD R8, R28, R3.reuse, RZ ;  /* 0x000000031c087224 */ /* 0x080fe200078e02ff */
[C---:B------:R-:W-:Y:S01]  /*130f0*/  ISETP.LT.AND P4, PT, R48.reuse, UR7, !P0 ;  /* 0x0000000730007c0c */ /* 0x040fe2000c781270 */
[----:B------:R-:W-:Y:S01]  /*13100*/  IMAD R48, R48, R3, RZ ;  /* 0x0000000330307224 */ /* 0x000fe200078e02ff */
[----:B------:R-:W-:-:S02]  /*13110*/  LEA.HI.X.SX32 R5, R50, R13, 0x1, P5 ;  /* 0x0000000d32057211 */ /* 0x000fc400028f0eff */
[----:B------:R-:W-:Y:S01]  /*13120*/  PRMT R39, R6, 0x7770, RZ ;  /* 0x0000777006277816 */ /* 0x000fe200000000ff */
[----:B------:R0:W-:Y:S01]  /*13130*/  @P2 STG.E.U8 desc[UR38][R26.64], R9 ;  /* 0x000000091a002986 */ /* 0x0001e2000c101126 */
[----:B------:R-:W-:Y:S02]  /*13140*/  ISETP.LT.AND P2, PT, R28, UR7, !P0 ;  /* 0x000000071c007c0c */ /* 0x000fe4000c741270 */
[-C--:B------:R-:W-:Y:S01]  /*13150*/  IADD3 R28, P5, R48, R12.reuse, RZ ;  /* 0x0000000c301c7210 */ /* 0x080fe20007fbe0ff */
[----:B------:R3:W-:Y:S01]  /*13160*/  @P6 STG.E.U8 desc[UR38][R4.64], R39 ;  /* 0x0000002704006986 */ /* 0x0007e2000c101126 */
[----:B--2---:R-:W-:Y:S02]  /*13170*/  IADD3 R24, P6, R8, R12, RZ ;  /* 0x0000000c08187210 */ /* 0x004fe40007fde0ff */
[----:B------:R-:W-:Y:S02]  /*13180*/  LEA.HI.X.SX32 R29, R48, R13, 0x1, P5 ;  /* 0x0000000d301d7211 */ /* 0x000fe400028f0eff */
[----:B------:R-:W-:-:S02]  /*13190*/  PRMT R43, R6, 0x7771, RZ ;  /* 0x00007771062b7816 */ /* 0x000fc400000000ff */
[----:B------:R-:W-:Y:S02]  /*131a0*/  LEA.HI.X.SX32 R25, R8, R13, 0x1, P6 ;  /* 0x0000000d08197211 */ /* 0x000fe400030f0eff */
[C---:B------:R-:W-:Y:S01]  /*131b0*/  ISETP.LT.AND P5, PT, R46.reuse, UR7, !P0 ;  /* 0x000000072e007c0c */ /* 0x040fe2000c7a1270 */
[----:B------:R-:W2:Y:S01]  /*131c0*/  LDS.128 R8, [R0+UR58+0x800] ;  /* 0x0008003a00087984 */ /* 0x000ea20008000c00 */
[----:B------:R-:W-:-:S03]  /*131d0*/  IMAD R46, R46, R3, RZ ;  /* 0x000000032e2e7224 */ /* 0x000fc600078e02ff */
[----:B------:R4:W-:Y:S01]  /*131e0*/  @P4 STG.E.U8 desc[UR38][R28.64], R43 ;  /* 0x0000002b1c004986 */ /* 0x0009e2000c101126 */
[C---:B------:R-:W-:Y:S01]  /*131f0*/  ISETP.LT.AND P4, PT, R44.reuse, UR7, !P0 ;  /* 0x000000072c007c0c */ /* 0x040fe2000c781270 */
[----:B------:R-:W-:Y:S01]  /*13200*/  IMAD R44, R44, R3, RZ ;  /* 0x000000032c2c7224 */ /* 0x000fe200078e02ff */
[-C--:B0-----:R-:W-:Y:S02]  /*13210*/  IADD3 R26, P6, R46, R12.reuse, RZ ;  /* 0x0000000c2e1a7210 */ /* 0x081fe40007fde0ff */
[----:B------:R-:W-:Y:S02]  /*13220*/  PRMT R41, R6, 0x7772, RZ ;  /* 0x0000777206297816 */ /* 0x000fe400000000ff */
[----:B------:R-:W-:Y:S02]  /*13230*/  LEA.HI.X.SX32 R27, R46, R13, 0x1, P6 ;  /* 0x0000000d2e1b7211 */ /* 0x000fe400030f0eff */
[----:B---3--:R-:W-:Y:S01]  /*13240*/  PRMT R39, R6, 0x7773, RZ ;  /* 0x0000777306277816 */ /* 0x008fe200000000ff */
[----:B------:R-:W-:Y:S01]  /*13250*/  IMAD R6, R42, R3, RZ ;  /* 0x000000032a067224 */ /* 0x000fe200078e02ff */
[----:B------:R-:W-:Y:S01]  /*13260*/  IADD3 R4, P6, R44, R12, RZ ;  /* 0x0000000c2c047210 */ /* 0x000fe20007fde0ff */
[----:B------:R0:W-:Y:S01]  /*13270*/  @P2 STG.E.U8 desc[UR38][R24.64], R41 ;  /* 0x0000002918002986 */ /* 0x0001e2000c101126 */
[----:B----4-:R-:W-:-:S02]  /*13280*/  PRMT R43, R7, 0x7770, RZ ;  /* 0x00007770072b7816 */ /* 0x010fc400000000ff */
[----:B------:R-:W-:Y:S01]  /*13290*/  LEA.HI.X.SX32 R5, R44, R13, 0x1, P6 ;  /* 0x0000000d2c057211 */ /* 0x000fe200030f0eff */
[----:B------:R3:W-:Y:S01]  /*132a0*/  @P5 STG.E.U8 desc[UR38][R26.64], R39 ;  /* 0x000000271a005986 */ /* 0x0007e2000c101126 */
[-C--:B------:R-:W-:Y:S02]  /*132b0*/  IADD3 R28, P5, R6, R12.reuse, RZ ;  /* 0x0000000c061c7210 */ /* 0x080fe40007fbe0ff */
[C---:B------:R-:W-:Y:S01]  /*132c0*/  ISETP.LT.AND P6, PT, R40.reuse, UR7, !P0 ;  /* 0x0000000728007c0c */ /* 0x040fe2000c7c1270 */
[----:B------:R-:W-:Y:S01]  /*132d0*/  IMAD R40, R40, R3, RZ ;  /* 0x0000000328287224 */ /* 0x000fe200078e02ff */
[----:B------:R-:W-:Y:S01]  /*132e0*/  ISETP.LT.AND P2, PT, R42, UR7, !P0 ;  /* 0x000000072a007c0c */ /* 0x000fe2000c741270 */
[----:B------:R4:W-:Y:S01]  /*132f0*/  @P4 STG.E.U8 desc[UR38][R4.64], R43 ;  /* 0x0000002b04004986 */ /* 0x0009e2000c101126 */
[----:B------:R-:W-:Y:S02]  /*13300*/  LEA.HI.X.SX32 R29, R6, R13, 0x1, P5 ;  /* 0x0000000d061d7211 */ /* 0x000fe400028f0eff */
[C---:B------:R-:W-:Y:S01]  /*13310*/  ISETP.LT.AND P5, PT, R38.reuse, UR7, !P0 ;  /* 0x0000000726007c0c */ /* 0x040fe2000c7a1270 */
[----:B------:R-:W-:Y:S01]  /*13320*/  IMAD R38, R38, R3, RZ ;  /* 0x0000000326267224 */ /* 0x000fe200078e02ff */
[----:B0-----:R-:W-:-:S02]  /*13330*/  IADD3 R24, P4, R40, R12, RZ ;  /* 0x0000000c28187210 */ /* 0x001fc40007f9e0ff */
[----:B------:R-:W-:Y:S02]  /*13340*/  PRMT R41, R7, 0x7771, RZ ;  /* 0x0000777107297816 */ /* 0x000fe400000000ff */
[-C--:B------:R-:W-:Y:S01]  /*13350*/  LEA.HI.X.SX32 R25, R40, R13.reuse, 0x1, P4 ;  /* 0x0000000d28197211 */ /* 0x080fe200020f0eff */
[----:B------:R-:W-:Y:S01]  /*13360*/  IMAD R60, R3, 0x80, R60 ;  /* 0x00000080033c7824 */ /* 0x000fe200078e023c */
[----:B---3--:R-:W-:Y:S01]  /*13370*/  PRMT R39, R7, 0x7772, RZ ;  /* 0x0000777207277816 */ /* 0x008fe200000000ff */
[----:B------:R-:W-:Y:S01]  /*13380*/  VIADD R6, R2, 0x88 ;  /* 0x0000008802067836 */ /* 0x000fe20000000000 */
[CC--:B------:R-:W-:Y:S01]  /*13390*/  IADD3 R26, P4, R38.reuse, R12.reuse, RZ ;  /* 0x0000000c261a7210 */ /* 0x0c0fe20007f9e0ff */
[----:B------:R0:W-:Y:S01]  /*133a0*/  @P2 STG.E.U8 desc[UR38][R28.64], R41 ;  /* 0x000000291c002986 */ /* 0x0001e2000c101126 */
[----:B------:R-:W-:Y:S02]  /*133b0*/  ISETP.LT.AND P2, PT, R51, UR7, !P0 ;  /* 0x0000000733007c0c */ /* 0x000fe4000c741270 */
[----:B------:R-:W-:Y:S01]  /*133c0*/  LEA.HI.X.SX32 R27, R38, R13, 0x1, P4 ;  /* 0x0000000d261b7211 */ /* 0x000fe200020f0eff */
[----:B------:R3:W-:Y:S01]  /*133d0*/  @P6 STG.E.U8 desc[UR38][R24.64], R39 ;  /* 0x0000002718006986 */ /* 0x0007e2000c101126 */
[----:B----4-:R-:W-:-:S02]  /*133e0*/  IADD3 R4, P6, R60, R12, RZ ;  /* 0x0000000c3c047210 */ /* 0x010fc40007fde0ff */
[C---:B------:R-:W-:Y:S02]  /*133f0*/  ISETP.LT.AND P4, PT, R6.reuse, UR7, !P0 ;  /* 0x0000000706007c0c */ /* 0x040fe4000c781270 */
[----:B0-----:R-:W-:Y:S01]  /*13400*/  PRMT R29, R7, 0x7773, RZ ;  /* 0x00007773071d7816 */ /* 0x001fe200000000ff */
[----:B------:R-:W-:Y:S01]  /*13410*/  IMAD R7, R6, R3, RZ ;  /* 0x0000000306077224 */ /* 0x000fe200078e02ff */
[----:B------:R-:W-:Y:S01]  /*13420*/  LEA.HI.X.SX32 R5, R60, R13, 0x1, P6 ;  /* 0x0000000d3c057211 */ /* 0x000fe200030f0eff */
[----:B------:R-:W-:Y:S02]  /*13430*/  IMAD R60, R3, 0x10, R60 ;  /* 0x00000010033c7824 */ /* 0x000fe400078e023c */
[----:B------:R0:W-:Y:S01]  /*13440*/  @P5 STG.E.U8 desc[UR38][R26.64], R29 ;  /* 0x0000001d1a005986 */ /* 0x0001e2000c101126 */
[----:B------:R-:W-:Y:S01]  /*13450*/  IADD3 R6, P5, R7, R12, RZ ;  /* 0x0000000c07067210 */ /* 0x000fe20007fbe0ff */
[----:B------:R-:W-:Y:S01]  /*13460*/  VIADD R28, R2, 0x98 ;  /* 0x00000098021c7836 */ /* 0x000fe20000000000 */
[----:B--2---:R-:W-:-:S02]  /*13470*/  PRMT R41, R8, 0x7770, RZ ;  /* 0x0000777008297816 */ /* 0x004fc400000000ff */
[----:B------:R-:W-:Y:S02]  /*13480*/  ISETP.LT.AND P6, PT, R49, UR7, !P0 ;  /* 0x0000000731007c0c */ /* 0x000fe4000c7c1270 */
[----:B------:R-:W-:Y:S02]  /*13490*/  LEA.HI.X.SX32 R7, R7, R13, 0x1, P5 ;  /* 0x0000000d07077211 */ /* 0x000fe400028f0eff */
[----:B---3--:R-:W-:Y:S02]  /*134a0*/  PRMT R39, R8, 0x7771, RZ ;  /* 0x0000777108277816 */ /* 0x008fe400000000ff */
[----:B------:R-:W-:Y:S01]  /*134b0*/  IADD3 R24, P5, R60, R12, RZ ;  /* 0x0000000c3c187210 */ /* 0x000fe20007fbe0ff */
[----:B0-----:R-:W-:Y:S01]  /*134c0*/  IMAD R27, R28, R3, RZ ;  /* 0x000000031c1b7224 */ /* 0x001fe200078e02ff */
[----:B------:R0:W-:Y:S01]  /*134d0*/  @P2 STG.E.U8 desc[UR38][R4.64], R41 ;  /* 0x0000002904002986 */ /* 0x0001e2000c101126 */
[----:B------:R-:W-:Y:S02]  /*134e0*/  PRMT R29, R8, 0x7772, RZ ;  /* 0x00007772081d7816 */ /* 0x000fe400000000ff */
[----:B------:R-:W-:Y:S01]  /*134f0*/  LEA.HI.X.SX32 R25, R60, R13, 0x1, P5 ;  /* 0x0000000d3c197211 */ /* 0x000fe200028f0eff */
[----:B------:R2:W-:Y:S01]  /*13500*/  @P4 STG.E.U8 desc[UR38][R6.64], R39 ;  /* 0x0000002706004986 */ /* 0x0005e2000c101126 */
[----:B------:R-:W-:Y:S01]  /*13510*/  ISETP.LT.AND P4, PT, R28, UR7, !P0 ;  /* 0x000000071c007c0c */ /* 0x000fe2000c781270 */
[----:B------:R-:W-:-:S02]  /*13520*/  VIADD R28, R2, 0xa8 ;  /* 0x000000a8021c7836 */ /* 0x000fc40000000000 */
[----:B------:R-:W-:Y:S01]  /*13530*/  IMAD R60, R3, 0x10, R60 ;  /* 0x00000010033c7824 */ /* 0x000fe200078e023c */
[-C--:B0-----:R-:W-:Y:S01]  /*13540*/  IADD3 R4, P5, R27, R12.reuse, RZ ;  /* 0x0000000c1b047210 */ /* 0x081fe20007fbe0ff */
[----:B------:R0:W-:Y:S01]  /*13550*/  @P6 STG.E.U8 desc[UR38][R24.64], R29 ;  /* 0x0000001d18006986 */ /* 0x0001e2000c101126 */
[----:B------:R-:W-:Y:S02]  /*13560*/  ISETP.LT.AND P2, PT, R47, UR7, !P0 ;  /* 0x000000072f007c0c */ /* 0x000fe4000c741270 */
[----:B------:R-:W-:Y:S02]  /*13570*/  LEA.HI.X.SX32 R5, R27, R13, 0x1, P5 ;  /* 0x0000000d1b057211 */ /* 0x000fe400028f0eff */
[C---:B------:R-:W-:Y:S01]  /*13580*/  ISETP.LT.AND P5, PT, R28.reuse, UR7, !P0 ;  /* 0x000000071c007c0c */ /* 0x040fe2000c7a1270 */
[----:B------:R-:W-:Y:S01]  /*13590*/  IMAD R28, R28, R3, RZ ;  /* 0x000000031c1c7224 */ /* 0x000fe200078e02ff */
[----:B------:R-:W-:Y:S02]  /*135a0*/  IADD3 R26, P6, R60, R12, RZ ;  /* 0x0000000c3c1a7210 */ /* 0x000fe40007fde0ff */
[----:B------:R-:W-:-:S02]  /*135b0*/  PRMT R41, R8, 0x7773, RZ ;  /* 0x0000777308297816 */ /* 0x000fc400000000ff */
[-C--:B------:R-:W-:Y:S02]  /*135c0*/  LEA.HI.X.SX32 R27, R60, R13.reuse, 0x1, P6 ;  /* 0x0000000d3c1b7211 */ /* 0x080fe400030f0eff */
[-C--:B--2---:R-:W-:Y:S01]  /*135d0*/  IADD3 R6, P6, R28, R12.reuse, RZ ;  /* 0x0000000c1c067210 */ /* 0x084fe20007fde0ff */
[----:B------:R2:W-:Y:S01]  /*135e0*/  @P4 STG.E.U8 desc[UR38][R4.64], R41 ;  /* 0x0000002904004986 */ /* 0x0005e2000c101126 */
[----:B------:R-:W-:Y:S01]  /*135f0*/  PRMT R39, R9, 0x7770, RZ ;  /* 0x0000777009277816 */ /* 0x000fe200000000ff */
[----:B------:R-:W-:Y:S01]  /*13600*/  IMAD R60, R3, 0x10, R60 ;  /* 0x00000010033c7824 */ /* 0x000fe200078e023c */
[----:B------:R-:W-:Y:S01]  /*13610*/  ISETP.LT.AND P4, PT, R45, UR7, !P0 ;  /* 0x000000072d007c0c */ /* 0x000fe2000c781270 */
[----:B------:R-:W-:Y:S01]  /*13620*/  VIADD R8, R2, 0xb8 ;  /* 0x000000b802087836 */ /* 0x000fe20000000000 */
[----:B------:R-:W-:Y:S02]  /*13630*/  LEA.HI.X.SX32 R7, R28, R13, 0x1, P6 ;  /* 0x0000000d1c077211 */ /* 0x000fe400030f0eff */
[----:B0-----:R-:W-:Y:S01]  /*13640*/  PRMT R29, R9, 0x7771, RZ ;  /* 0x00007771091d7816 */ /* 0x001fe200000000ff */
[----:B------:R0:W-:Y:S01]  /*13650*/  @P2 STG.E.U8 desc[UR38][R26.64], R39 ;  /* 0x000000271a002986 */ /* 0x0001e2000c101126 */
[----:B------:R-:W-:-:S03]  /*13660*/  IADD3 R24, P6, R60, R12, RZ ;  /* 0x0000000c3c187210 */ /* 0x000fc60007fde0ff */
[----:B------:R3:W-:Y:S01]  /*13670*/  @P5 STG.E.U8 desc[UR38][R6.64], R29 ;  /* 0x0000001d06005986 */ /* 0x0007e2000c101126 */
[C---:B--2---:R-:W-:Y:S01]  /*13680*/  IMAD R5, R8.reuse, R3, RZ ;  /* 0x0000000308057224 */ /* 0x044fe200078e02ff */
[----:B------:R-:W-:Y:S02]  /*13690*/  ISETP.LT.AND P5, PT, R8, UR7, !P0 ;  /* 0x0000000708007c0c */ /* 0x000fe4000c7a1270 */
[----:B------:R-:W-:Y:S02]  /*136a0*/  ISETP.LT.AND P2, PT, R23, UR7, !P0 ;  /* 0x0000000717007c0c */ /* 0x000fe4000c741270 */
[----:B------:R-:W-:Y:S01]  /*136b0*/  LEA.HI.X.SX32 R25, R60, R13, 0x1, P6 ;  /* 0x0000000d3c197211 */ /* 0x000fe200030f0eff */
[----:B------:R-:W-:Y:S01]  /*136c0*/  IMAD R60, R3, 0x10, R60 ;  /* 0x00000010033c7824 */ /* 0x000fe200078e023c */
[----:B------:R-:W-:Y:S01]  /*136d0*/  PRMT R23, R9, 0x7772, RZ ;  /* 0x0000777209177816 */ /* 0x000fe200000000ff */
[----:B0-----:R-:W-:Y:S01]  /*136e0*/  VIADD R26, R2, 0xc8 ;  /* 0x000000c8021a7836 */ /* 0x001fe20000000000 */
[----:B------:R-:W-:-:S02]  /*136f0*/  IADD3 R4, P6, R5, R12, RZ ;  /* 0x0000000c05047210 */ /* 0x000fc40007fde0ff */
[----:B---3--:R-:W-:Y:S01]  /*13700*/  PRMT R29, R9, 0x7773, RZ ;  /* 0x00007773091d7816 */ /* 0x008fe200000000ff */
[----:B------:R0:W-:Y:S01]  /*13710*/  @P4 STG.E.U8 desc[UR38][R24.64], R23 ;  /* 0x0000001718004986 */ /* 0x0001e2000c101126 */
[----:B------:R-:W-:Y:S01]  /*13720*/  IADD3 R8, P4, R60, R12, RZ ;  /* 0x0000000c3c087210 */ /* 0x000fe20007f9e0ff */
[C---:B------:R-:W-:Y:S01]  /*13730*/  IMAD R6, R26.reuse, R3, RZ ;  /* 0x000000031a067224 */ /* 0x040fe200078e02ff */
[-C--:B------:R-:W-:Y:S02]  /*13740*/  LEA.HI.X.SX32 R5, R5, R13.reuse, 0x1, P6 ;  /* 0x0000000d05057211 */ /* 0x080fe400030f0eff */
[----:B------:R-:W-:Y:S02]  /*13750*/  ISETP.LT.AND P6, PT, R26, UR7, !P0 ;  /* 0x000000071a007c0c */ /* 0x000fe4000c7c1270 */
[----:B------:R-:W-:Y:S01]  /*13760*/  LEA.HI.X.SX32 R9, R60, R13, 0x1, P4 ;  /* 0x0000000d3c097211 */ /* 0x000fe200020f0eff */
[----:B------:R2:W-:Y:S01]  /*13770*/  @P5 STG.E.U8 desc[UR38][R4.64], R29 ;  /* 0x0000001d04005986 */ /* 0x0005e2000c101126 */
[----:B------:R-:W-:-:S02]  /*13780*/  PRMT R7, R10, 0x7770, RZ ;  /* 0x000077700a077816 */ /* 0x000fc400000000ff */
[-C--:B------:R-:W-:Y:S01]  /*13790*/  IADD3 R26, P5, R6, R12.reuse, RZ ;  /* 0x0000000c061a7210 */ /* 0x080fe20007fbe0ff */
[----:B------:R-:W-:Y:S01]  /*137a0*/  IMAD R60, R3, 0x10, R60 ;  /* 0x00000010033c7824 */ /* 0x000fe200078e023c */
[----:B0-----:R-:W-:Y:S01]  /*137b0*/  PRMT R25, R10, 0x7771, RZ ;  /* 0x000077710a197816 */ /* 0x001fe200000000ff */
[----:B------:R0:W-:Y:S01]  /*137c0*/  @P2 STG.E.U8 desc[UR38][R8.64], R7 ;  /* 0x0000000708002986 */ /* 0x0001e2000c101126 */
[----:B------:R-:W-:Y:S01]  /*137d0*/  LEA.HI.X.SX32 R27, R6, R13, 0x1, P5 ;  /* 0x0000000d061b7211 */ /* 0x000fe200028f0eff */
[----:B------:R-:W-:Y:S01]  /*137e0*/  VIADD R6, R2, 0xd8 ;  /* 0x000000d802067836 */ /* 0x000fe20000000000 */
[----:B------:R-:W-:Y:S02]  /*137f0*/  ISETP.LT.AND P2, PT, R21, UR7, !P0 ;  /* 0x0000000715007c0c */ /* 0x000fe4000c741270 */
[----:B------:R-:W-:Y:S01]  /*13800*/  ISETP.LT.AND P4, PT, R22, UR7, !P0 ;  /* 0x0000000716007c0c */ /* 0x000fe2000c781270 */
[----:B------:R3:W-:Y:S01]  /*13810*/  @P6 STG.E.U8 desc[UR38][R26.64], R25 ;  /* 0x000000191a006986 */ /* 0x0007e2000c101126 */
[----:B------:R-:W-:Y:S01]  /*13820*/  IADD3 R22, P5, R60, R12, RZ ;  /* 0x0000000c3c167210 */ /* 0x000fe20007fbe0ff */
[C---:B------:R-:W-:Y:S01]  /*13830*/  IMAD R21, R6.reuse, R3, RZ ;  /* 0x0000000306157224 */ /* 0x040fe200078e02ff */
[----:B------:R-:W-:-:S02]  /*13840*/  ISETP.LT.AND P6, PT, R6, UR7, !P0 ;  /* 0x0000000706007c0c */ /* 0x000fc4000c7c1270 */
[----:B------:R-:W4:Y:S01]  /*13850*/  LDS.128 R4, [R0+UR58+0x1000] ;  /* 0x0010003a00047984 */ /* 0x000f220008000c00 */
[----:B------:R-:W-:Y:S01]  /*13860*/  LEA.HI.X.SX32 R23, R60, R13, 0x1, P5 ;  /* 0x0000000d3c177211 */ /* 0x000fe200028f0eff */
[----:B------:R-:W-:Y:S01]  /*13870*/  IMAD R60, R3, 0x10, R60 ;  /* 0x00000010033c7824 */ /* 0x000fe200078e023c */
[----:B--2---:R-:W-:Y:S01]  /*13880*/  PRMT R29, R10, 0x7772, RZ ;  /* 0x000077720a1d7816 */ /* 0x004fe200000000ff */
[----:B------:R-:W-:Y:S01]  /*13890*/  VIADD R28, R2, 0xe8 ;  /* 0x000000e8021c7836 */ /* 0x000fe20000000000 */
[----:B0-----:R-:W-:-:S03]  /*138a0*/  IADD3 R8, P5, R21, R12, RZ ;  /* 0x0000000c15087210 */ /* 0x001fc60007fbe0ff */
[----:B------:R0:W-:Y:S01]  /*138b0*/  @P2 STG.E.U8 desc[UR38][R22.64], R29 ;  /* 0x0000001d16002986 */ /* 0x0001e2000c101126 */
[-C--:B------:R-:W-:Y:S02]  /*138c0*/  IADD3 R24, P2, R60, R12.reuse, RZ ;  /* 0x0000000c3c187210 */ /* 0x080fe40007f5e0ff */
[----:B------:R-:W-:Y:S02]  /*138d0*/  LEA.HI.X.SX32 R9, R21, R13, 0x1, P5 ;  /* 0x0000000d15097211 */ /* 0x000fe400028f0eff */
[C---:B------:R-:W-:Y:S01]  /*138e0*/  ISETP.LT.AND P5, PT, R28.reuse, UR7, !P0 ;  /* 0x000000071c007c0c */ /* 0x040fe2000c7a1270 */
[----:B------:R-:W-:Y:S01]  /*138f0*/  IMAD R28, R28, R3, RZ ;  /* 0x000000031c1c7224 */ /* 0x000fe200078e02ff */
[----:B------:R-:W-:Y:S02]  /*13900*/  PRMT R39, R10, 0x7773, RZ ;  /* 0x000077730a277816 */ /* 0x000fe400000000ff */
[-C--:B---3--:R-:W-:Y:S02]  /*13910*/  LEA.HI.X.SX32 R25, R60, R13.reuse, 0x1, P2 ;  /* 0x0000000d3c197211 */ /* 0x088fe400010f0eff */
[----:B------:R-:W-:Y:S01]  /*13920*/  PRMT R27, R11, 0x7770, RZ ;  /* 0x000077700b1b7816 */ /* 0x000fe200000000ff */
[----:B------:R-:W-:Y:S01]  /*13930*/  @P6 STG.E.U8 desc[UR38][R8.64], R39 ;  /* 0x0000002708006986 */ /* 0x000fe2000c101126 */
[----:B------:R-:W-:Y:S01]  /*13940*/  ISETP.LT.AND P2, PT, R20, UR7, !P0 ;  /* 0x0000000714007c0c */ /* 0x000fe2000c741270 */
[----:B------:R-:W-:Y:S01]  /*13950*/  IMAD R60, R3, 0x10, R60 ;  /* 0x00000010033c7824 */ /* 0x000fe200078e023c */
[----:B------:R-:W-:Y:S01]  /*13960*/  IADD3 R20, P6, R28, R12, RZ ;  /* 0x0000000c1c147210 */ /* 0x000fe20007fde0ff */
[----:B------:R2:W-:Y:S01]  /*13970*/  @P4 STG.E.U8 desc[UR38][R24.64], R27 ;  /* 0x0000001b18004986 */ /* 0x0005e2000c101126 */
[----:B------:R-:W-:Y:S01]  /*13980*/  ISETP.LT.AND P4, PT, R19, UR7, !P0 ;  /* 0x0000000713007c0c */ /* 0x000fe2000c781270 */
[----:B------:R-:W-:Y:S01]  /*13990*/  VIADD R10, R2, 0xf8 ;  /* 0x000000f8020a7836 */ /* 0x000fe20000000000 */
[----:B------:R-:W-:-:S02]  /*139a0*/  LEA.HI.X.SX32 R21, R28, R13, 0x1, P6 ;  /* 0x0000000d1c157211 */ /* 0x000fc400030f0eff */
[----:B0-----:R-:W-:Y:S01]  /*139b0*/  PRMT R29, R11, 0x7771, RZ ;  /* 0x000077710b1d7816 */ /* 0x001fe200000000ff */
[----:B------:R-:W-:Y:S01]  /*139c0*/  IMAD R19, R10, R3, RZ ;  /* 0x000000030a137224 */ /* 0x000fe200078e02ff */
[----:B------:R-:W-:-:S03]  /*139d0*/  IADD3 R22, P6, R60, R12, RZ ;  /* 0x0000000c3c167210 */ /* 0x000fc60007fde0ff */
[----:B------:R0:W-:Y:S01]  /*139e0*/  @P5 STG.E.U8 desc[UR38][R20.64], R29 ;  /* 0x0000001d14005986 */ /* 0x0001e2000c101126 */
[----:B------:R-:W-:Y:S01]  /*139f0*/  LEA.HI.X.SX32 R23, R60, R13, 0x1, P6 ;  /* 0x0000000d3c177211 */ /* 0x000fe200030f0eff */
[----:B--2---:R-:W-:Y:S01]  /*13a00*/  VIADD R24, R2, 0x108 ;  /* 0x0000010802187836 */ /* 0x004fe20000000000 */
[----:B------:R-:W-:Y:S01]  /*13a10*/  PRMT R27, R11, 0x7772, RZ ;  /* 0x000077720b1b7816 */ /* 0x000fe200000000ff */
[----:B------:R-:W-:Y:S01]  /*13a20*/  IMAD R60, R3, 0x10, R60 ;  /* 0x00000010033c7824 */ /* 0x000fe200078e023c */
[----:B------:R-:W-:Y:S02]  /*13a30*/  ISETP.LT.AND P5, PT, R10, UR7, !P0 ;  /* 0x000000070a007c0c */ /* 0x000fe4000c7a1270 */
[C---:B------:R-:W-:Y:S01]  /*13a40*/  IADD3 R8, P6, R19.reuse, R12, RZ ;  /* 0x0000000c13087210 */ /* 0x040fe20007fde0ff */
[----:B------:R2:W-:Y:S01]  /*13a50*/  @P4 STG.E.U8 desc[UR38][R22.64], R27 ;  /* 0x0000001b16004986 */ /* 0x0005e2000c101126 */
[C---:B------:R-:W-:Y:S01]  /*13a60*/  ISETP.LT.AND P4, PT, R24.reuse, UR7, !P0 ;  /* 0x0000000718007c0c */ /* 0x040fe2000c781270 */
[----:B------:R-:W-:Y:S01]  /*13a70*/  IMAD R24, R24, R3, RZ ;  /* 0x0000000318187224 */ /* 0x000fe200078e02ff */
[----:B------:R-:W-:-:S02]  /*13a80*/  LEA.HI.X.SX32 R9, R19, R13, 0x1, P6 ;  /* 0x0000000d13097211 */ /* 0x000fc400030f0eff */
[-C--:B------:R-:W-:Y:S02]  /*13a90*/  IADD3 R10, P6, R60, R12.reuse, RZ ;  /* 0x0000000c3c0a7210 */ /* 0x080fe40007fde0ff */
[----:B------:R-:W-:Y:S02]  /*13aa0*/  PRMT R25, R11, 0x7773, RZ ;  /* 0x000077730b197816 */ /* 0x000fe400000000ff */
[----:B------:R-:W-:Y:S02]  /*13ab0*/  LOP3.LUT R18, R88, 0x110, R90, 0xfe, !PT ;  /* 0x0000011058127812 */ /* 0x000fe400078efe5a */
[----:B------:R-:W-:Y:S02]  /*13ac0*/  LEA.HI.X.SX32 R11, R60, R13, 0x1, P6 ;  /* 0x0000000d3c0b7211 */ /* 0x000fe400030f0eff */
[----:B0-----:R-:W-:Y:S01]  /*13ad0*/  IADD3 R20, P6, R24, R12, RZ ;  /* 0x0000000c18147210 */ /* 0x001fe20007fde0ff */
[----:B------:R0:W-:Y:S01]  /*13ae0*/  @P5 STG.E.U8 desc[UR38][R8.64], R25 ;  /* 0x0000001908005986 */ /* 0x0001e2000c101126 */
[----:B------:R-:W-:Y:S01]  /*13af0*/  IMAD R60, R3, 0x10, R60 ;  /* 0x00000010033c7824 */ /* 0x000fe200078e023c */
[----:B----4-:R-:W-:Y:S01]  /*13b00*/  PRMT R29, R4, 0x7770, RZ ;  /* 0x00007770041d7816 */ /* 0x010fe200000000ff */
[----:B--2---:R-:W-:Y:S01]  /*13b10*/  VIADD R22, R2, 0x118 ;  /* 0x0000011802167836 */ /* 0x004fe20000000000 */
[----:B------:R-:W-:-:S02]  /*13b20*/  ISETP.LT.AND P5, PT, R18, UR7, !P0 ;  /* 0x0000000712007c0c */ /* 0x000fc4000c7a1270 */
[----:B------:R-:W-:Y:S02]  /*13b30*/  LEA.HI.X.SX32 R21, R24, R13, 0x1, P6 ;  /* 0x0000000d18157211 */ /* 0x000fe400030f0eff */
[----:B------:R-:W-:Y:S02]  /*13b40*/  PRMT R23, R4, 0x7771, RZ ;  /* 0x0000777104177816 */ /* 0x000fe400000000ff */
[----:B------:R-:W-:Y:S01]  /*13b50*/  LOP3.LUT R17, R88, 0x120, R90, 0xfe, !PT ;  /* 0x0000012058117812 */ /* 0x000fe200078efe5a */
[----:B------:R2:W-:Y:S01]  /*13b60*/  @P2 STG.E.U8 desc[UR38][R10.64], R29 ;  /* 0x0000001d0a002986 */ /* 0x0005e2000c101126 */
[----:B------:R-:W-:Y:S01]  /*13b70*/  IADD3 R18, P6, R60, R12, RZ ;  /* 0x0000000c3c127210 */ /* 0x000fe20007fde0ff */
[C---:B0-----:R-:W-:Y:S01]  /*13b80*/  IMAD R9, R22.reuse, R3, RZ ;  /* 0x0000000316097224 */ /* 0x041fe200078e02ff */
[----:B------:R-:W-:Y:S01]  /*13b90*/  ISETP.LT.AND P2, PT, R17, UR7, !P0 ;  /* 0x0000000711007c0c */ /* 0x000fe2000c741270 */
[----:B------:R0:W-:Y:S01]  /*13ba0*/  @P4 STG.E.U8 desc[UR38][R20.64], R23 ;  /* 0x0000001714004986 */ /* 0x0001e2000c101126 */
[----:B------:R-:W-:Y:S01]  /*13bb0*/  ISETP.LT.AND P4, PT, R22, UR7, !P0 ;  /* 0x0000000716007c0c */ /* 0x000fe2000c781270 */
[----:B------:R-:W-:Y:S01]  /*13bc0*/  VIADD R22, R2, 0x128 ;  /* 0x0000012802167836 */ /* 0x000fe20000000000 */
[----:B------:R-:W-:-:S02]  /*13bd0*/  LEA.HI.X.SX32 R19, R60, R13, 0x1, P6 ;  /* 0x0000000d3c137211 */ /* 0x000fc400030f0eff */
[----:B------:R-:W-:Y:S01]  /*13be0*/  PRMT R17, R4, 0x7772, RZ ;  /* 0x0000777204117816 */ /* 0x000fe200000000ff */
[----:B------:R-:W-:Y:S01]  /*13bf0*/  IMAD R60, R3, 0x10, R60 ;  /* 0x00000010033c7824 */ /* 0x000fe200078e023c */
[----:B------:R-:W-:-:S03]  /*13c00*/  IADD3 R8, P6, R9, R12, RZ ;  /* 0x0000000c09087210 */ /* 0x000fc60007fde0ff */
[----:B------:R-:W-:Y:S01]  /*13c10*/  @P5 STG.E.U8 desc[UR38][R18.64], R17 ;  /* 0x0000001112005986 */ /* 0x000fe2000c101126 */
[----:B------:R-:W-:Y:S02]  /*13c20*/  LEA.HI.X.SX32 R9, R9, R13, 0x1, P6 ;  /* 0x0000000d09097211 */ /* 0x000fe400030f0eff */
[C---:B------:R-:W-:Y:S01]  /*13c30*/  ISETP.LT.AND P5, PT, R22.reuse, UR7, !P0 ;  /* 0x0000000716007c0c */ /* 0x040fe2000c7a1270 */
[----:B------:R-:W-:Y:S01]  /*13c40*/  IMAD R22, R22, R3, RZ ;  /* 0x0000000316167224 */ /* 0x000fe200078e02ff */
[-C--:B--2---:R-:W-:Y:S02]  /*13c50*/  IADD3 R10, P6, R60, R12.reuse, RZ ;  /* 0x0000000c3c0a7210 */ /* 0x084fe40007fde0ff */
[----:B------:R-:W-:Y:S02]  /*13c60*/  PRMT R25, R4, 0x7773, RZ ;  /* 0x0000777304197816 */ /* 0x000fe400000000ff */
[----:B------:R-:W-:Y:S02]  /*13c70*/  LOP3.LUT R16, R88, 0x130, R90, 0xfe, !PT ;  /* 0x0000013058107812 */ /* 0x000fe400078efe5a */
[----:B------:R-:W-:Y:S01]  /*13c80*/  LEA.HI.X.SX32 R11, R60, R13, 0x1, P6 ;  /* 0x0000000d3c0b7211 */ /* 0x000fe200030f0eff */
[----:B------:R2:W-:Y:S01]  /*13c90*/  @P4 STG.E.U8 desc[UR38][R8.64], R25 ;  /* 0x0000001908004986 */ /* 0x0005e2000c101126 */
[----:B0-----:R-:W-:Y:S01]  /*13ca0*/  IADD3 R20, P6, R22, R12, RZ ;  /* 0x0000000c16147210 */ /* 0x001fe20007fde0ff */
[----:B------:R-:W-:Y:S01]  /*13cb0*/  IMAD R60, R3, 0x10, R60 ;  /* 0x00000010033c7824 */ /* 0x000fe200078e023c */
[----:B------:R-:W-:Y:S01]  /*13cc0*/  ISETP.LT.AND P4, PT, R16, UR7, !P0 ;  /* 0x0000000710007c0c */ /* 0x000fe2000c781270 */
[----:B------:R-:W-:Y:S01]  /*13cd0*/  VIADD R4, R2, 0x138 ;  /* 0x0000013802047836 */ /* 0x000fe20000000000 */
[----:B------:R-:W-:-:S02]  /*13ce0*/  PRMT R23, R5, 0x7770, RZ ;  /* 0x0000777005177816 */ /* 0x000fc400000000ff */
[----:B------:R-:W-:Y:S02]  /*13cf0*/  LOP3.LUT R15, R88, 0x140, R90, 0xfe, !PT ;  /* 0x00000140580f7812 */ /* 0x000fe400078efe5a */
[----:B------:R-:W-:Y:S02]  /*13d00*/  LEA.HI.X.SX32 R21, R22, R13, 0x1, P6 ;  /* 0x0000000d16157211 */ /* 0x000fe400030f0eff */
[----:B------:R-:W-:Y:S01]  /*13d10*/  IADD3 R16, P6, R60, R12, RZ ;  /* 0x0000000c3c107210 */ /* 0x000fe20007fde0ff */
[----:B--2---:R-:W-:Y:S01]  /*13d20*/  IMAD R9, R4, R3, RZ ;  /* 0x0000000304097224 */ /* 0x004fe200078e02ff */
[----:B------:R0:W-:Y:S01]  /*13d30*/  @P2 STG.E.U8 desc[UR38][R10.64], R23 ;  /* 0x000000170a002986 */ /* 0x0001e2000c101126 */
[----:B------:R-:W-:Y:S02]  /*13d40*/  PRMT R19, R5, 0x7771, RZ ;  /* 0x0000777105137816 */ /* 0x000fe400000000ff */
[----:B------:R-:W-:Y:S02]  /*13d50*/  ISETP.LT.AND P2, PT, R15, UR7, !P0 ;  /* 0x000000070f007c0c */ /* 0x000fe4000c741270 */
[----:B------:R-:W-:-:S02]  /*13d60*/  LEA.HI.X.SX32 R17, R60, R13, 0x1, P6 ;  /* 0x0000000d3c117211 */ /* 0x000fc400030f0eff */
[----:B------:R-:W-:Y:S01]  /*13d70*/  PRMT R15, R5, 0x7772, RZ ;  /* 0x00007772050f7816 */ /* 0x000fe200000000ff */
[----:B------:R-:W-:Y:S01]  /*13d80*/  IMAD R60, R3, 0x10, R60 ;  /* 0x00000010033c7824 */ /* 0x000fe200078e023c */
[CC--:B------:R-:W-:Y:S01]  /*13d90*/  IADD3 R8, P6, R9.reuse, R12.reuse, RZ ;  /* 0x0000000c09087210 */ /* 0x0c0fe20007fde0ff */
[----:B------:R2:W-:Y:S01]  /*13da0*/  @P5 STG.E.U8 desc[UR38][R20.64], R19 ;  /* 0x0000001314005986 */ /* 0x0005e2000c101126 */
[----:B0-----:R-:W-:Y:S01]  /*13db0*/  VIADD R10, R2, 0x148 ;  /* 0x00000148020a7836 */ /* 0x001fe20000000000 */
[----:B------:R-:W-:Y:S02]  /*13dc0*/  ISETP.LT.AND P5, PT, R4, UR7, !P0 ;  /* 0x0000000704007c0c */ /* 0x000fe4000c7a1270 */
[----:B------:R0:W-:Y:S01]  /*13dd0*/  @P4 STG.E.U8 desc[UR38][R16.64], R15 ;  /* 0x0000000f10004986 */ /* 0x0001e2000c101126 */
[----:B------:R-:W-:Y:S02]  /*13de0*/  LEA.HI.X.SX32 R9, R9, R13, 0x1, P6 ;  /* 0x0000000d09097211 */ /* 0x000fe400030f0eff */
[C---:B------:R-:W-:Y:S01]  /*13df0*/  ISETP.LT.AND P4, PT, R10.reuse, UR7, !P0 ;  /* 0x000000070a007c0c */ /* 0x040fe2000c781270 */
[----:B------:R-:W-:Y:S01]  /*13e00*/  IMAD R10, R10, R3, RZ ;  /* 0x000000030a0a7224 */ /* 0x000fe200078e02ff */
[----:B------:R-:W-:-:S02]  /*13e10*/  IADD3 R4, P6, R60, R12, RZ ;  /* 0x0000000c3c047210 */ /* 0x000fc40007fde0ff */
[----:B--2---:R-:W-:Y:S02]  /*13e20*/  PRMT R21, R5, 0x7773, RZ ;  /* 0x0000777305157816 */ /* 0x004fe400000000ff */
[-C--:B------:R-:W-:Y:S02]  /*13e30*/  LEA.HI.X.SX32 R5, R60, R13.reuse, 0x1, P6 ;  /* 0x0000000d3c057211 */ /* 0x080fe400030f0eff */
[----:B------:R-:W-:Y:S02]  /*13e40*/  IADD3 R18, P6, R10, R12, RZ ;  /* 0x0000000c0a127210 */ /* 0x000fe40007fde0ff */
[----:B------:R-:W-:Y:S02]  /*13e50*/  LOP3.LUT R14, R88, 0x150, R90, 0xfe, !PT ;  /* 0x00000150580e7812 */ /* 0x000fe400078efe5a */
[----:B------:R-:W-:Y:S01]  /*13e60*/  PRMT R11, R6, 0x7770, RZ ;  /* 0x00007770060b7816 */ /* 0x000fe200000000ff */
[----:B------:R-:W-:Y:S01]  /*13e70*/  @P5 STG.E.U8 desc[UR38][R8.64], R21 ;  /* 0x0000001508005986 */ /* 0x000fe2000c101126 */
[----:B------:R-:W-:Y:S01]  /*13e80*/  LEA.HI.X.SX32 R19, R10, R13, 0x1, P6 ;  /* 0x0000000d0a137211 */ /* 0x000fe200030f0eff */
[----:B------:R-:W-:Y:S01]  /*13e90*/  IMAD R60, R3, 0x10, R60 ;  /* 0x00000010033c7824 */ /* 0x000fe200078e023c */
[----:B0-----:R-:W-:Y:S01]  /*13ea0*/  PRMT R17, R6, 0x7771, RZ ;  /* 0x0000777106117816 */ /* 0x001fe200000000ff */
[----:B------:R-:W-:Y:S01]  /*13eb0*/  VIADD R10, R2, 0x158 ;  /* 0x00000158020a7836 */ /* 0x000fe20000000000 */
[----:B------:R-:W-:Y:S01]  /*13ec0*/  ISETP.LT.AND P5, PT, R14, UR7, !P0 ;  /* 0x000000070e007c0c */ /* 0x000fe2000c7a1270 */
[----:B------:R0:W-:Y:S02]  /*13ed0*/  @P2 STG.E.U8 desc[UR38][R4.64], R11 ;  /* 0x0000000b04002986 */ /* 0x0001e4000c101126 */
[----:B------:R-:W-:-:S02]  /*13ee0*/  IMAD R16, R10, R3, RZ ;  /* 0x000000030a107224 */ /* 0x000fc400078e02ff */
[----:B------:R2:W-:Y:S01]  /*13ef0*/  @P4 STG.E.U8 desc[UR38][R18.64], R17 ;  /* 0x0000001112004986 */ /* 0x0005e2000c101126 */
[-C--:B------:R-:W-:Y:S02]  /*13f00*/  IADD3 R14, P4, R60, R12.reuse, RZ ;  /* 0x0000000c3c0e7210 */ /* 0x080fe40007f9e0ff */
[----:B------:R-:W-:Y:S02]  /*13f10*/  LOP3.LUT R37, R88, 0x160, R90, 0xfe, !PT ;  /* 0x0000016058257812 */ /* 0x000fe400078efe5a */
[----:B------:R-:W-:Y:S02]  /*13f20*/  ISETP.LT.AND P6, PT, R10, UR7, !P0 ;  /* 0x000000070a007c0c */ /* 0x000fe4000c7c1270 */
[-C--:B------:R-:W-:Y:S01]  /*13f30*/  LEA.HI.X.SX32 R15, R60, R13.reuse, 0x1, P4 ;  /* 0x0000000d3c0f7211 */ /* 0x080fe200020f0eff */
[----:B------:R3:W4:Y:S01]  /*13f40*/  LDS.128 R8, [R0+UR58+0x1800] ;  /* 0x0018003a00087984 */ /* 0x0007220008000c00 */
[----:B------:R-:W-:Y:S01]  /*13f50*/  PRMT R25, R6, 0x7772, RZ ;  /* 0x0000777206197816 */ /* 0x000fe200000000ff */
[----:B------:R-:W-:Y:S01]  /*13f60*/  IMAD R60, R3, 0x10, R60 ;  /* 0x00000010033c7824 */ /* 0x000fe200078e023c */
[----:B0-----:R-:W-:Y:S01]  /*13f70*/  IADD3 R4, P4, R16, R12, RZ ;  /* 0x0000000c10047210 */ /* 0x001fe20007f9e0ff */
[----:B------:R-:W-:Y:S01]  /*13f80*/  VIADD R20, R2, 0x168 ;  /* 0x0000016802147836 */ /* 0x000fe20000000000 */
[----:B------:R-:W-:Y:S01]  /*13f90*/  ISETP.LT.AND P2, PT, R37, UR7, !P0 ;  /* 0x0000000725007c0c */ /* 0x000fe2000c741270 */
[----:B------:R0:W-:Y:S01]  /*13fa0*/  @P5 STG.E.U8 desc[UR38][R14.64], R25 ;  /* 0x000000190e005986 */ /* 0x0001e2000c101126 */
[----:B------:R-:W-:-:S02]  /*13fb0*/  LEA.HI.X.SX32 R5, R16, R13, 0x1, P4 ;  /* 0x0000000d10057211 */ /* 0x000fc400020f0eff */
[-C--:B------:R-:W-:Y:S02]  /*13fc0*/  IADD3 R16, P5, R60, R12.reuse, RZ ;  /* 0x0000000c3c107210 */ /* 0x080fe40007fbe0ff */
[C---:B------:R-:W-:Y:S01]  /*13fd0*/  ISETP.LT.AND P4, PT, R20.reuse, UR7, !P0 ;  /* 0x0000000714007c0c */ /* 0x040fe2000c781270 */
[----:B------:R-:W-:Y:S01]  /*13fe0*/  IMAD R20, R20, R3, RZ ;  /* 0x0000000314147224 */ /* 0x000fe200078e02ff */
[----:B------:R-:W-:Y:S02]  /*13ff0*/  PRMT R23, R6, 0x7773, RZ ;  /* 0x0000777306177816 */ /* 0x000fe400000000ff */
[-C--:B--2---:R-:W-:Y:S02]  /*14000*/  LEA.HI.X.SX32 R17, R60, R13.reuse, 0x1, P5 ;  /* 0x0000000d3c117211 */ /* 0x084fe400028f0eff */
[----:B------:R-:W-:Y:S01]  /*14010*/  PRMT R21, R7, 0x7770, RZ ;  /* 0x0000777007157816 */ /* 0x000fe200000000ff */
[----:B------:R2:W-:Y:S01]  /*14020*/  @P6 STG.E.U8 desc[UR38][R4.64], R23 ;  /* 0x0000001704006986 */ /* 0x0005e2000c101126 */
[----:B------:R-:W-:Y:S01]  /*14030*/  LOP3.LUT R35, R88, 0x170, R90, 0xfe, !PT ;  /* 0x0000017058237812 */ /* 0x000fe200078efe5a */
[----:B------:R-:W-:Y:S01]  /*14040*/  IMAD R60, R3, 0x10, R60 ;  /* 0x00000010033c7824 */ /* 0x000fe200078e023c */
[----:B------:R-:W-:Y:S01]  /*14050*/  IADD3 R18, P6, R20, R12, RZ ;  /* 0x0000000c14127210 */ /* 0x000fe20007fde0ff */
[----:B------:R5:W-:Y:S01]  /*14060*/  @P2 STG.E.U8 desc[UR38][R16.64], R21 ;  /* 0x0000001510002986 */ /* 0x000be2000c101126 */
[----:B------:R-:W-:Y:S01]  /*14070*/  ISETP.LT.AND P2, PT, R35, UR7, !P0 ;  /* 0x0000000723007c0c */ /* 0x000fe2000c741270 */
[----:B---3--:R-:W-:Y:S01]  /*14080*/  VIADD R0, R2, 0x178 ;  /* 0x0000017802007836 */ /* 0x008fe20000000000 */
[----:B------:R-:W-:-:S02]  /*14090*/  LEA.HI.X.SX32 R19, R20, R13, 0x1, P6 ;  /* 0x0000000d14137211 */ /* 0x000fc400030f0eff */
[C---:B0-----:R-:W-:Y:S01]  /*140a0*/  PRMT R25, R7.reuse, 0x7771, RZ ;  /* 0x0000777107197816 */ /* 0x041fe200000000ff */
[----:B------:R-:W-:Y:S01]  /*140b0*/  IMAD R6, R0, R3, RZ ;  /* 0x0000000300067224 */ /* 0x000fe200078e02ff */
[-C--:B------:R-:W-:Y:S02]  /*140c0*/  IADD3 R14, P6, R60, R12.reuse, RZ ;  /* 0x0000000c3c0e7210 */ /* 0x080fe40007fde0ff */
[----:B--2---:R-:W-:Y:S01]  /*140d0*/  PRMT R23, R7, 0x7772, RZ ;  /* 0x0000777207177816 */ /* 0x004fe200000000ff */
[----:B------:R4:W-:Y:S01]  /*140e0*/  @P4 STG.E.U8 desc[UR38][R18.64], R25 ;  /* 0x0000001912004986 */ /* 0x0009e2000c101126 */
[----:B------:R-:W-:Y:S01]  /*140f0*/  ISETP.LT.AND P4, PT, R0, UR7, !P0 ;  /* 0x0000000700007c0c */ /* 0x000fe2000c781270 */
[----:B------:R-:W-:Y:S01]  /*14100*/  VIADD R0, R2, 0x188 ;  /* 0x0000018802007836 */ /* 0x000fe20000000000 */
[----:B------:R-:W-:Y:S01]  /*14110*/  LEA.HI.X.SX32 R15, R60, R13, 0x1, P6 ;  /* 0x0000000d3c0f7211 */ /* 0x000fe200030f0eff */
[----:B------:R-:W-:Y:S01]  /*14120*/  IMAD R60, R3, 0x10, R60 ;  /* 0x00000010033c7824 */ /* 0x000fe200078e023c */
[----:B------:R-:W-:-:S02]  /*14130*/  IADD3 R4, P6, R6, R12, RZ ;  /* 0x0000000c06047210 */ /* 0x000fc40007fde0ff */
[----:B------:R-:W-:Y:S01]  /*14140*/  LOP3.LUT R31, R88, 0x180, R90, 0xfe, !PT ;  /* 0x00000180581f7812 */ /* 0x000fe200078efe5a */
[----:B------:R0:W-:Y:S01]  /*14150*/  @P2 STG.E.U8 desc[UR38][R14.64], R23 ;  /* 0x000000170e002986 */ /* 0x0001e2000c101126 */
[----:B------:R-:W-:Y:S02]  /*14160*/  LEA.HI.X.SX32 R5, R6, R13, 0x1, P6 ;  /* 0x0000000d06057211 */ /* 0x000fe400030f0eff */
[C---:B------:R-:W-:Y:S01]  /*14170*/  ISETP.LT.AND P2, PT, R0.reuse, UR7, !P0 ;  /* 0x0000000700007c0c */ /* 0x040fe2000c741270 */
[----:B------:R-:W-:Y:S01]  /*14180*/  IMAD R0, R0, R3, RZ ;  /* 0x0000000300007224 */ /* 0x000fe200078e02ff */
[----:B------:R-:W-:Y:S02]  /*14190*/  IADD3 R6, P6, R60, R12, RZ ;  /* 0x0000000c3c067210 */ /* 0x000fe40007fde0ff */
[----:B------:R-:W-:Y:S02]  /*141a0*/  ISETP.LT.AND P5, PT, R31, UR7, !P0 ;  /* 0x000000071f007c0c */ /* 0x000fe4000c7a1270 */
[----:B-----5:R-:W-:-:S02]  /*141b0*/  PRMT R21, R7, 0x7773, RZ ;  /* 0x0000777307157816 */ /* 0x020fc400000000ff */
[-C--:B------:R-:W-:Y:S02]  /*141c0*/  LEA.HI.X.SX32 R7, R60, R13.reuse, 0x1, P6 ;  /* 0x0000000d3c077211 */ /* 0x080fe400030f0eff */
[-C--:B------:R-:W-:Y:S01]  /*141d0*/  IADD3 R16, P6, R0, R12.reuse, RZ ;  /* 0x0000000c00107210 */ /* 0x080fe20007fde0ff */
[----:B------:R-:W-:Y:S01]  /*141e0*/  IMAD R60, R3, 0x10, R60 ;  /* 0x00000010033c7824 */ /* 0x000fe200078e023c */
[----:B----4-:R-:W-:Y:S02]  /*141f0*/  PRMT R25, R8, 0x7770, RZ ;  /* 0x0000777008197816 */ /* 0x010fe400000000ff */
[----:B------:R-:W-:Y:S01]  /*14200*/  LEA.HI.X.SX32 R17, R0, R13, 0x1, P6 ;  /* 0x0000000d00117211 */ /* 0x000fe200030f0eff */
[----:B------:R-:W-:Y:S01]  /*14210*/  VIADD R0, R2, 0x198 ;  /* 0x0000019802007836 */ /* 0x000fe20000000000 */
[----:B------:R-:W-:Y:S02]  /*14220*/  LOP3.LUT R32, R88, 0x190, R90, 0xfe, !PT ;  /* 0x0000019058207812 */ /* 0x000fe400078efe5a */
[----:B------:R-:W-:Y:S01]  /*14230*/  PRMT R19, R8, 0x7771, RZ ;  /* 0x0000777108137816 */ /* 0x000fe200000000ff */
[----:B------:R2:W-:Y:S01]  /*14240*/  @P4 STG.E.U8 desc[UR38][R4.64], R21 ;  /* 0x0000001504004986 */ /* 0x0005e2000c101126 */
[----:B0-----:R-:W-:-:S02]  /*14250*/  IADD3 R14, P6, R60, R12, RZ ;  /* 0x0000000c3c0e7210 */ /* 0x001fc40007fde0ff */
[----:B------:R-:W-:Y:S01]  /*14260*/  ISETP.LT.AND P4, PT, R32, UR7, !P0 ;  /* 0x0000000720007c0c */ /* 0x000fe2000c781270 */
[----:B------:R0:W-:Y:S01]  /*14270*/  @P5 STG.E.U8 desc[UR38][R6.64], R25 ;  /* 0x0000001906005986 */ /* 0x0001e2000c101126 */
[----:B------:R-:W-:-:S03]  /*14280*/  LOP3.LUT R34, R88, 0x1a0, R90, 0xfe, !PT ;  /* 0x000001a058227812 */ /* 0x000fc600078efe5a */
[----:B------:R3:W-:Y:S01]  /*14290*/  @P2 STG.E.U8 desc[UR38][R16.64], R19 ;  /* 0x0000001310002986 */ /* 0x0007e2000c101126 */
[C---:B------:R-:W-:Y:S01]  /*142a0*/  ISETP.LT.AND P2, PT, R0.reuse, UR7, !P0 ;  /* 0x0000000700007c0c */ /* 0x040fe2000c741270 */
[----:B--2---:R-:W-:Y:S01]  /*142b0*/  IMAD R5, R0, R3, RZ ;  /* 0x0000000300057224 */ /* 0x004fe200078e02ff */
[-C--:B------:R-:W-:Y:S01]  /*142c0*/  LEA.HI.X.SX32 R15, R60, R13.reuse, 0x1, P6 ;  /* 0x0000000d3c0f7211 */ /* 0x080fe200030f0eff */
[----:B------:R-:W-:Y:S01]  /*142d0*/  IMAD R60, R3, 0x10, R60 ;  /* 0x00000010033c7824 */ /* 0x000fe200078e023c */
[----:B------:R-:W-:Y:S01]  /*142e0*/  ISETP.LT.AND P5, PT, R34, UR7, !P0 ;  /* 0x0000000722007c0c */ /* 0x000fe2000c7a1270 */
[----:B------:R-:W-:Y:S01]  /*142f0*/  VIADD R0, R2, 0x1a8 ;  /* 0x000001a802007836 */ /* 0x000fe20000000000 */
[C---:B------:R-:W-:Y:S02]  /*14300*/  IADD3 R4, P6, R5.reuse, R12, RZ ;  /* 0x0000000c05047210 */ /* 0x040fe40007fde0ff */
[----:B------:R-:W-:Y:S02]  /*14310*/  PRMT R21, R8, 0x7772, RZ ;  /* 0x0000777208157816 */ /* 0x000fe400000000ff */
[----:B------:R-:W-:-:S02]  /*14320*/  LEA.HI.X.SX32 R5, R5, R13, 0x1, P6 ;  /* 0x0000000d05057211 */ /* 0x000fc400030f0eff */
[----:B------:R-:W-:Y:S01]  /*14330*/  PRMT R23, R8, 0x7773, RZ ;  /* 0x0000777308177816 */ /* 0x000fe200000000ff */
[----:B------:R-:W-:Y:S01]  /*14340*/  IMAD R8, R0, R3, RZ ;  /* 0x0000000300087224 */ /* 0x000fe200078e02ff */
[-C--:B0-----:R-:W-:Y:S01]  /*14350*/  IADD3 R6, P6, R60, R12.reuse, RZ ;  /* 0x0000000c3c067210 */ /* 0x081fe20007fde0ff */
[----:B------:R0:W-:Y:S01]  /*14360*/  @P4 STG.E.U8 desc[UR38][R14.64], R21 ;  /* 0x000000150e004986 */ /* 0x0001e2000c101126 */
[----:B------:R-:W-:Y:S02]  /*14370*/  LOP3.LUT R36, R88, 0x1b0, R90, 0xfe, !PT ;  /* 0x000001b058247812 */ /* 0x000fe400078efe5a */
[----:B------:R-:W-:Y:S01]  /*14380*/  LEA.HI.X.SX32 R7, R60, R13, 0x1, P6 ;  /* 0x0000000d3c077211 */ /* 0x000fe200030f0eff */
[----:B------:R-:W-:Y:S01]  /*14390*/  IMAD R60, R3, 0x10, R60 ;  /* 0x00000010033c7824 */ /* 0x000fe200078e023c */
[----:B---3--:R-:W-:Y:S01]  /*143a0*/  PRMT R19, R9, 0x7770, RZ ;  /* 0x0000777009137816 */ /* 0x008fe200000000ff */
[----:B------:R2:W-:Y:S01]  /*143b0*/  @P2 STG.E.U8 desc[UR38][R4.64], R23 ;  /* 0x0000001704002986 */ /* 0x0005e2000c101126 */
[----:B------:R-:W-:Y:S01]  /*143c0*/  ISETP.LT.AND P4, PT, R0, UR7, !P0 ;  /* 0x0000000700007c0c */ /* 0x000fe2000c781270 */
[----:B------:R-:W-:Y:S01]  /*143d0*/  VIADD R0, R2, 0x1b8 ;  /* 0x000001b802007836 */ /* 0x000fe20000000000 */
[----:B------:R-:W-:-:S02]  /*143e0*/  IADD3 R16, P6, R8, R12, RZ ;  /* 0x0000000c08107210 */ /* 0x000fc40007fde0ff */
[----:B------:R-:W-:Y:S01]  /*143f0*/  ISETP.LT.AND P2, PT, R36, UR7, !P0 ;  /* 0x0000000724007c0c */ /* 0x000fe2000c741270 */
[----:B------:R3:W-:Y:S01]  /*14400*/  @P5 STG.E.U8 desc[UR38][R6.64], R19 ;  /* 0x0000001306005986 */ /* 0x0007e2000c101126 */
[----:B------:R-:W-:Y:S01]  /*14410*/  LEA.HI.X.SX32 R17, R8, R13, 0x1, P6 ;  /* 0x0000000d08117211 */ /* 0x000fe200030f0eff */
[----:B------:R-:W-:Y:S01]  /*14420*/  IMAD R8, R0, R3, RZ ;  /* 0x0000000300087224 */ /* 0x000fe200078e02ff */
[----:B0-----:R-:W-:Y:S02]  /*14430*/  IADD3 R14, P5, R60, R12, RZ ;  /* 0x0000000c3c0e7210 */ /* 0x001fe40007fbe0ff */
[----:B------:R-:W-:Y:S02]  /*14440*/  ISETP.LT.AND P6, PT, R0, UR7, !P0 ;  /* 0x0000000700007c0c */ /* 0x000fe4000c7c1270 */
[----:B------:R-:W-:Y:S02]  /*14450*/  PRMT R21, R9, 0x7771, RZ ;  /* 0x0000777109157816 */ /* 0x000fe400000000ff */
[----:B------:R-:W-:Y:S01]  /*14460*/  LEA.HI.X.SX32 R15, R60, R13, 0x1, P5 ;  /* 0x0000000d3c0f7211 */ /* 0x000fe200028f0eff */
[----:B------:R-:W-:Y:S01]  /*14470*/  VIADD R0, R2, 0x1c8 ;  /* 0x000001c802007836 */ /* 0x000fe20000000000 */
[----:B------:R-:W-:-:S02]  /*14480*/  LOP3.LUT R30, R88, 0x1c0, R90, 0xfe, !PT ;  /* 0x000001c0581e7812 */ /* 0x000fc400078efe5a */
[----:B--2---:R-:W-:Y:S02]  /*14490*/  PRMT R23, R9, 0x7772, RZ ;  /* 0x0000777209177816 */ /* 0x004fe400000000ff */
[----:B------:R-:W-:Y:S01]  /*144a0*/  IADD3 R4, P5, R8, R12, RZ ;  /* 0x0000000c08047210 */ /* 0x000fe20007fbe0ff */
[----:B------:R-:W-:Y:S01]  /*144b0*/  IMAD R60, R3, 0x10, R60 ;  /* 0x00000010033c7824 */ /* 0x000fe200078e023c */
[----:B------:R0:W-:Y:S01]  /*144c0*/  @P4 STG.E.U8 desc[UR38][R16.64], R21 ;  /* 0x0000001510004986 */ /* 0x0001e2000c101126 */
[----:B------:R-:W-:Y:S02]  /*144d0*/  ISETP.LT.AND P4, PT, R30, UR7, !P0 ;  /* 0x000000071e007c0c */ /* 0x000fe4000c781270 */
[----:B------:R-:W-:Y:S01]  /*144e0*/  LEA.HI.X.SX32 R5, R8, R13, 0x1, P5 ;  /* 0x0000000d08057211 */ /* 0x000fe200028f0eff */
[----:B------:R2:W-:Y:S01]  /*144f0*/  @P2 STG.E.U8 desc[UR38][R14.64], R23 ;  /* 0x000000170e002986 */ /* 0x0005e2000c101126 */
[----:B---3--:R-:W-:Y:S01]  /*14500*/  PRMT R19, R9, 0x7773, RZ ;  /* 0x0000777309137816 */ /* 0x008fe200000000ff */
[C---:B------:R-:W-:Y:S01]  /*14510*/  IMAD R9, R0.reuse, R3, RZ ;  /* 0x0000000300097224 */ /* 0x040fe200078e02ff */
[----:B------:R-:W-:-:S02]  /*14520*/  ISETP.LT.AND P2, PT, R0, UR7, !P0 ;  /* 0x0000000700007c0c */ /* 0x000fc4000c741270 */
[-C--:B------:R-:W-:Y:S01]  /*14530*/  IADD3 R6, P5, R60, R12.reuse, RZ ;  /* 0x0000000c3c067210 */ /* 0x080fe20007fbe0ff */
[----:B------:R3:W-:Y:S01]  /*14540*/  @P6 STG.E.U8 desc[UR38][R4.64], R19 ;  /* 0x0000001304006986 */ /* 0x0007e2000c101126 */
[-C--:B------:R-:W-:Y:S01]  /*14550*/  IADD3 R8, P6, R9, R12.reuse, RZ ;  /* 0x0000000c09087210 */ /* 0x080fe20007fde0ff */
[----:B------:R-:W-:Y:S01]  /*14560*/  VIADD R18, R2, 0x1d8 ;  /* 0x000001d802127836 */ /* 0x000fe20000000000 */
[-C--:B------:R-:W-:Y:S01]  /*14570*/  LEA.HI.X.SX32 R7, R60, R13.reuse, 0x1, P5 ;  /* 0x0000000d3c077211 */ /* 0x080fe200028f0eff */
[----:B------:R-:W-:Y:S01]  /*14580*/  IMAD R60, R3, 0x10, R60 ;  /* 0x00000010033c7824 */ /* 0x000fe200078e023c */
[----:B0-----:R-:W-:Y:S01]  /*14590*/  PRMT R21, R10, 0x7770, RZ ;  /* 0x000077700a157816 */ /* 0x001fe200000000ff */
[----:B------:R-:W-:Y:S01]  /*145a0*/  VIADD R16, R2, 0x1e8 ;  /* 0x000001e802107836 */ /* 0x000fe20000000000 */
[----:B------:R-:W-:Y:S01]  /*145b0*/  LEA.HI.X.SX32 R9, R9, R13, 0x1, P6 ;  /* 0x0000000d09097211 */ /* 0x000fe200030f0eff */
[----:B--2---:R-:W-:Y:S01]  /*145c0*/  IMAD R14, R18, R3, RZ ;  /* 0x00000003120e7224 */ /* 0x004fe200078e02ff */
[----:B------:R-:W-:Y:S01]  /*145d0*/  PRMT R17, R10, 0x7771, RZ ;  /* 0x000077710a117816 */ /* 0x000fe200000000ff */
[----:B------:R-:W-:Y:S01]  /*145e0*/  IMAD R20, R3, 0x10, R60 ;  /* 0x0000001003147824 */ /* 0x000fe200078e023c */
[----:B------:R0:W-:Y:S01]  /*145f0*/  @P4 STG.E.U8 desc[UR38][R6.64], R21 ;  /* 0x0000001506004986 */ /* 0x0001e2000c101126 */
[----:B---3--:R-:W-:Y:S01]  /*14600*/  IADD3 R4, P4, R60, R12, RZ ;  /* 0x0000000c3c047210 */ /* 0x008fe20007f9e0ff */
[----:B------:R-:W-:-:S02]  /*14610*/  VIADD R0, R2, 0x1f8 ;  /* 0x000001f802007836 */ /* 0x000fc40000000000 */
[----:B------:R2:W-:Y:S01]  /*14620*/  @P2 STG.E.U8 desc[UR38][R8.64], R17 ;  /* 0x0000001108002986 */ /* 0x0005e2000c101126 */
[-C--:B------:R-:W-:Y:S01]  /*14630*/  IMAD R15, R16, R3.reuse, RZ ;  /* 0x00000003100f7224 */ /* 0x080fe200078e02ff */
[-C--:B------:R-:W-:Y:S01]  /*14640*/  IADD3 R2, P2, R14, R12.reuse, RZ ;  /* 0x0000000c0e027210 */ /* 0x080fe20007f5e0ff */
[----:B------:R-:W-:Y:S01]  /*14650*/  IMAD R19, R0, R3, RZ ;  /* 0x0000000300137224 */ /* 0x000fe200078e02ff */
[----:B------:R-:W-:Y:S02]  /*14660*/  LEA.HI.X.SX32 R5, R60, R13, 0x1, P4 ;  /* 0x0000000d3c057211 */ /* 0x000fe400020f0eff */
[----:B------:R-:W-:Y:S02]  /*14670*/  LOP3.LUT R33, R88, 0x1d0, R90, 0xfe, !PT ;  /* 0x000001d058217812 */ /* 0x000fe400078efe5a */
[-C--:B0-----:R-:W-:Y:S01]  /*14680*/  IADD3 R6, P4, R20, R12.reuse, RZ ;  /* 0x0000000c14067210 */ /* 0x081fe20007f9e0ff */
[----:B--2---:R-:W-:Y:S01]  /*14690*/  IMAD R17, R3, 0x10, R20 ;  /* 0x0000001003117824 */ /* 0x004fe200078e0214 */
[----:B------:R-:W-:-:S02]  /*146a0*/  IADD3 R8, P6, R15, R12, RZ ;  /* 0x0000000c0f087210 */ /* 0x000fc40007fde0ff */
[-C--:B------:R-:W-:Y:S02]  /*146b0*/  LEA.HI.X.SX32 R3, R14, R13.reuse, 0x1, P2 ;  /* 0x0000000d0e037211 */ /* 0x080fe400010f0eff */
[----:B------:R-:W-:Y:S02]  /*146c0*/  IADD3 R14, P2, R17, R12, RZ ;  /* 0x0000000c110e7210 */ /* 0x000fe40007f5e0ff */
[----:B------:R-:W-:Y:S02]  /*146d0*/  ISETP.LT.AND P5, PT, R33, UR7, !P0 ;  /* 0x0000000721007c0c */ /* 0x000fe4000c7a1270 */
[-C--:B------:R-:W-:Y:S02]  /*146e0*/  LEA.HI.X.SX32 R7, R20, R13.reuse, 0x1, P4 ;  /* 0x0000000d14077211 */ /* 0x080fe400020f0eff */
[----:B------:R-:W-:Y:S02]  /*146f0*/  ISETP.LT.AND P4, PT, R18, UR7, !P0 ;  /* 0x0000000712007c0c */ /* 0x000fe4000c781270 */
[----:B------:R-:W-:-:S02]  /*14700*/  LEA.HI.X.SX32 R9, R15, R13, 0x1, P6 ;  /* 0x0000000d0f097211 */ /* 0x000fc400030f0eff */
[-C--:B------:R-:W-:Y:S02]  /*14710*/  LEA.HI.X.SX32 R15, R17, R13.reuse, 0x1, P2 ;  /* 0x0000000d110f7211 */ /* 0x080fe400010f0eff */
[----:B------:R-:W-:Y:S02]  /*14720*/  ISETP.LT.AND P2, PT, R16, UR7, !P0 ;  /* 0x0000000710007c0c */ /* 0x000fe4000c741270 */
[C---:B------:R-:W-:Y:S02]  /*14730*/  IADD3 R12, P6, R19.reuse, R12, RZ ;  /* 0x0000000c130c7210 */ /* 0x040fe40007fde0ff */
[----:B------:R-:W-:Y:S02]  /*14740*/  ISETP.LT.AND P0, PT, R0, UR7, !P0 ;  /* 0x0000000700007c0c */ /* 0x000fe4000c701270 */
[----:B------:R-:W-:Y:S02]  /*14750*/  LEA.HI.X.SX32 R13, R19, R13, 0x1, P6 ;  /* 0x0000000d130d7211 */ /* 0x000fe400030f0eff */
[----:B------:R-:W-:-:S02]  /*14760*/  PRMT R25, R10, 0x7772, RZ ;  /* 0x000077720a197816 */ /* 0x000fc400000000ff */
[----:B------:R-:W-:Y:S02]  /*14770*/  PRMT R23, R10, 0x7773, RZ ;  /* 0x000077730a177816 */ /* 0x000fe400000000ff */
[C---:B------:R-:W-:Y:S02]  /*14780*/  PRMT R17, R11.reuse, 0x7773, RZ ;  /* 0x000077730b117816 */ /* 0x040fe400000000ff */
[C---:B------:R-:W-:Y:S02]  /*14790*/  PRMT R19, R11.reuse, 0x7772, RZ ;  /* 0x000077720b137816 */ /* 0x040fe400000000ff */
[C---:B------:R-:W-:Y:S02]  /*147a0*/  PRMT R21, R11.reuse, 0x7771, RZ ;  /* 0x000077710b157816 */ /* 0x040fe400000000ff */
[----:B------:R-:W-:Y:S01]  /*147b0*/  PRMT R11, R11, 0x7770, RZ ;  /* 0x000077700b0b7816 */ /* 0x000fe200000000ff */
[----:B------:R0:W-:Y:S04]  /*147c0*/  @P5 STG.E.U8 desc[UR38][R4.64], R25 ;  /* 0x0000001904005986 */ /* 0x0001e8000c101126 */
[----:B------:R0:W-:Y:S04]  /*147d0*/  @P4 STG.E.U8 desc[UR38][R2.64], R23 ;  /* 0x0000001702004986 */ /* 0x0001e8000c101126 */
[----:B------:R0:W-:Y:S04]  /*147e0*/  @P3 STG.E.U8 desc[UR38][R6.64], R11 ;  /* 0x0000000b06003986 */ /* 0x0001e8000c101126 */
[----:B------:R0:W-:Y:S04]  /*147f0*/  @P2 STG.E.U8 desc[UR38][R8.64], R21 ;  /* 0x0000001508002986 */ /* 0x0001e8000c101126 */
[----:B------:R0:W-:Y:S01]  /*14800*/  @P1 STG.E.U8 desc[UR38][R14.64], R19 ;  /* 0x000000130e001986 */ /* 0x0001e2000c101126 */
[----:B------:R-:W-:Y:S05]  /*14810*/  @!P0 EXIT ;  /* 0x000000000000894d */ /* 0x000fea0003800000 */
[----:B------:R-:W-:Y:S01]  /*14820*/  STG.E.U8 desc[UR38][R12.64], R17 ;  /* 0x000000110c007986 */ /* 0x000fe2000c101126 */
[----:B------:R-:W-:Y:S05]  /*14830*/  EXIT ;  /* 0x000000000000794d */ /* 0x000fea0003800000 */
.L_x_2:
[----:B------:R-:W-:-:S00]  /*14840*/  BRA `(.L_x_2) ;  /* 0xfffffffc00fc7947 */ /* 0x000fc0000383ffff */
[----:B------:R-:W-:-:S00]  /*14850*/  NOP ;  /* 0x0000000000007918 */ /* 0x000fc00000000000 */
        /* <DEDUP_REMOVED lines=10> */
.L_x_3:


//--------------------- .nv.shared.matmul_kernel  --------------------------
	.section	.nv.shared.matmul_kernel,"aw",@nobits
	.sectionflags	@""
	.align	16
	.zero		1024


//--------------------- .nv.shared.reserved.0     --------------------------
	.section	.nv.shared.reserved.0,"aw",@nobits
	.weak		__nv_reservedSMEM_offset_0_alias
	.size		__nv_reservedSMEM_offset_0_alias, 0, 0
	.other		__nv_reservedSMEM_offset_0_alias,@"STO_CUDA_RESERVED_SHARED STV_DEFAULT"
__nv_reservedSMEM_offset_0_alias:
	.zero		0


//--------------------- .nv.constant0.matmul_kernel --------------------------
	.section	.nv.constant0.matmul_kernel,"a",@progbits
	.sectionflags	@""
	.align	4
.nv.constant0.matmul_kernel:
	.zero		608


//--------------------- SYMBOLS --------------------------

	.type		.nv.reservedSmem.offset0,@object
	.size		.nv.reservedSmem.offset0,0x4
